	.target	sm_100a

	.elftype	@"ET_EXEC"


//--------------------- .note.nv.tkinfo           --------------------------
	.section	.note.nv.tkinfo,"",@"SHT_NOTE"
	.sectionflags	@"SHF_NOTE_NV_TKINFO"
	.tkinfo
        /*0018*/ 	.word	0x00000002
        /*0030*/ 	.string	""
        /*0030*/ 	.string	"ptxas"
        /*0030*/ 	.string	"Cuda compilation tools, release 13.0, V13.0.88"
        /*0030*/ 	.string	"Build cuda_13.0.r13.0/compiler.36424714_0"
        /*0030*/ 	.string	"-arch sm_100a -m 64 "



//--------------------- .note.nv.cuinfo           --------------------------
	.section	.note.nv.cuinfo,"",@"SHT_NOTE"
	.sectionflags	@"SHF_NOTE_NV_CUINFO"
        /*0018*/ 	.short	0x0002
        /*001a*/ 	.short	0x0064
        /*001c*/ 	.short	0x0082
	.zero		2


//--------------------- .nv.info                  --------------------------
	.section	.nv.info,"",@"SHT_CUDA_INFO"
	.align	4


	//----- nvinfo : EIATTR_REGCOUNT
	.align		4
        /*0000*/ 	.byte	0x04, 0x2f
        /*0002*/ 	.short	(.L_19 - .L_18)
	.align		4
.L_18:
        /*0004*/ 	.word	index@(_ZN7cutlass13device_kernelINS_4gemm6kernel13GemmUniversalIN4cute5tupleIJiiiiEEENS1_10collective13CollectiveMmaINS1_35MainloopSm100TmaUmmaWarpSpecializedILi5ELi2ELi2ENS5_IJNS4_1CILi1EEENSA_ILi2EEESB_EEEEENS5_IJNSA_ILi128EEENSA_ILi256EEENSA_ILi32EEEEEENS_6half_tENS5_IJlSB_lEEESJ_SK_NS4_8TiledMMAINS4_8MMA_AtomIJNS4_20SM100_MMA_F16BF16_SSISJ_SJ_fLi128ELi256ELNS4_4UMMA5MajorE0ELSP_0ELNSO_7ScaleInE0ELSQ_0EEEEEENS4_6LayoutINS5_IJSB_SB_SB_EEENS5_IJNSA_ILi0EEESV_SV_EEEEENS5_IJNS4_10UnderscoreESY_SY_EEEEENS4_23SM90_TMA_LOAD_MULTICASTENS4_14ComposedLayoutINS4_7SwizzleILi2ELi4ELi3EEENS4_18smem_ptr_flag_bitsILi16EEENST_INS5_IJNSA_ILi8EEESH_EEENS5_IJSH_SB_EEEEEEEvNS4_8identityENS4_13SM90_TMA_LOADES1B_vS1C_EENS_8epilogue10collective18CollectiveEpilogueINS1F_23Sm100TmaWarpSpecializedILi4ELi2ELi64ELb1ELb0EEEJSI_NS5_IJNST_ISF_SB_EENST_INSA_ILi64EEESB_EEEEESJ_SK_SJ_SK_NS1F_6fusion15FusionCallbacksIS1J_NS1O_17LinearCombinationISJ_fSJ_fLNS_15FloatRoundStyleE2EEESI_S1N_JEEENS4_5SM1004TMEM4LOAD26SM100_TMEM_LOAD_32dp32b64xES1D_NS12_INS13_ILi3ELi4ELi3EEES16_NST_INS5_IJS17_S1L_EEENS5_IJS1L_SB_EEEEEEENS4_39AutoVectorizingCopyWithAssumedAlignmentILi128EEENS4_14SM90_TMA_STOREES22_S24_S24_EEEvvEEEEvNT_6ParamsE)
        /*0008*/ 	.word	0x000000a8


	//----- nvinfo : EIATTR_FRAME_SIZE
	.align		4
.L_19:
        /*000c*/ 	.byte	0x04, 0x11
        /*000e*/ 	.short	(.L_21 - .L_20)
	.align		4
.L_20:
        /*0010*/ 	.word	index@($__internal_2_$__cuda_sm10x_tcgen05_guardrail_trap_unallocated_columns_being_dealloced)
        /*0014*/ 	.word	0x00000000


	//----- nvinfo : EIATTR_FRAME_SIZE
	.align		4
.L_21:
        /*0018*/ 	.byte	0x04, 0x11
        /*001a*/ 	.short	(.L_23 - .L_22)
	.align		4
.L_22:
        /*001c*/ 	.word	index@($__internal_1_$__cuda_sm10x_tcgen05_guardrail_trap_phase_invalid_during_alloc)
        /*0020*/ 	.word	0x00000000


	//----- nvinfo : EIATTR_FRAME_SIZE
	.align		4
.L_23:
        /*0024*/ 	.byte	0x04, 0x11
        /*0026*/ 	.short	(.L_25 - .L_24)
	.align		4
.L_24:
        /*0028*/ 	.word	index@($__internal_0_$__cuda_sm10x_tcgen05_guardrail_trap_col_being_dealloced_not_returned_by_alloc)
        /*002c*/ 	.word	0x00000000


	//----- nvinfo : EIATTR_FRAME_SIZE
	.align		4
.L_25:
        /*0030*/ 	.byte	0x04, 0x11
        /*0032*/ 	.short	(.L_27 - .L_26)
	.align		4
.L_26:
        /*0034*/ 	.word	index@(_ZN7cutlass13device_kernelINS_4gemm6kernel13GemmUniversalIN4cute5tupleIJiiiiEEENS1_10collective13CollectiveMmaINS1_35MainloopSm100TmaUmmaWarpSpecializedILi5ELi2ELi2ENS5_IJNS4_1CILi1EEENSA_ILi2EEESB_EEEEENS5_IJNSA_ILi128EEENSA_ILi256EEENSA_ILi32EEEEEENS_6half_tENS5_IJlSB_lEEESJ_SK_NS4_8TiledMMAINS4_8MMA_AtomIJNS4_20SM100_MMA_F16BF16_SSISJ_SJ_fLi128ELi256ELNS4_4UMMA5MajorE0ELSP_0ELNSO_7ScaleInE0ELSQ_0EEEEEENS4_6LayoutINS5_IJSB_SB_SB_EEENS5_IJNSA_ILi0EEESV_SV_EEEEENS5_IJNS4_10UnderscoreESY_SY_EEEEENS4_23SM90_TMA_LOAD_MULTICASTENS4_14ComposedLayoutINS4_7SwizzleILi2ELi4ELi3EEENS4_18smem_ptr_flag_bitsILi16EEENST_INS5_IJNSA_ILi8EEESH_EEENS5_IJSH_SB_EEEEEEEvNS4_8identityENS4_13SM90_TMA_LOADES1B_vS1C_EENS_8epilogue10collective18CollectiveEpilogueINS1F_23Sm100TmaWarpSpecializedILi4ELi2ELi64ELb1ELb0EEEJSI_NS5_IJNST_ISF_SB_EENST_INSA_ILi64EEESB_EEEEESJ_SK_SJ_SK_NS1F_6fusion15FusionCallbacksIS1J_NS1O_17LinearCombinationISJ_fSJ_fLNS_15FloatRoundStyleE2EEESI_S1N_JEEENS4_5SM1004TMEM4LOAD26SM100_TMEM_LOAD_32dp32b64xES1D_NS12_INS13_ILi3ELi4ELi3EEES16_NST_INS5_IJS17_S1L_EEENS5_IJS1L_SB_EEEEEEENS4_39AutoVectorizingCopyWithAssumedAlignmentILi128EEENS4_14SM90_TMA_STOREES22_S24_S24_EEEvvEEEEvNT_6ParamsE)
        /*0038*/ 	.word	0x00000000


	//----- nvinfo : EIATTR_MIN_STACK_SIZE
	.align		4
.L_27:
        /*003c*/ 	.byte	0x04, 0x12
        /*003e*/ 	.short	(.L_29 - .L_28)
	.align		4
.L_28:
        /*0040*/ 	.word	index@(_ZN7cutlass13device_kernelINS_4gemm6kernel13GemmUniversalIN4cute5tupleIJiiiiEEENS1_10collective13CollectiveMmaINS1_35MainloopSm100TmaUmmaWarpSpecializedILi5ELi2ELi2ENS5_IJNS4_1CILi1EEENSA_ILi2EEESB_EEEEENS5_IJNSA_ILi128EEENSA_ILi256EEENSA_ILi32EEEEEENS_6half_tENS5_IJlSB_lEEESJ_SK_NS4_8TiledMMAINS4_8MMA_AtomIJNS4_20SM100_MMA_F16BF16_SSISJ_SJ_fLi128ELi256ELNS4_4UMMA5MajorE0ELSP_0ELNSO_7ScaleInE0ELSQ_0EEEEEENS4_6LayoutINS5_IJSB_SB_SB_EEENS5_IJNSA_ILi0EEESV_SV_EEEEENS5_IJNS4_10UnderscoreESY_SY_EEEEENS4_23SM90_TMA_LOAD_MULTICASTENS4_14ComposedLayoutINS4_7SwizzleILi2ELi4ELi3EEENS4_18smem_ptr_flag_bitsILi16EEENST_INS5_IJNSA_ILi8EEESH_EEENS5_IJSH_SB_EEEEEEEvNS4_8identityENS4_13SM90_TMA_LOADES1B_vS1C_EENS_8epilogue10collective18CollectiveEpilogueINS1F_23Sm100TmaWarpSpecializedILi4ELi2ELi64ELb1ELb0EEEJSI_NS5_IJNST_ISF_SB_EENST_INSA_ILi64EEESB_EEEEESJ_SK_SJ_SK_NS1F_6fusion15FusionCallbacksIS1J_NS1O_17LinearCombinationISJ_fSJ_fLNS_15FloatRoundStyleE2EEESI_S1N_JEEENS4_5SM1004TMEM4LOAD26SM100_TMEM_LOAD_32dp32b64xES1D_NS12_INS13_ILi3ELi4ELi3EEES16_NST_INS5_IJS17_S1L_EEENS5_IJS1L_SB_EEEEEEENS4_39AutoVectorizingCopyWithAssumedAlignmentILi128EEENS4_14SM90_TMA_STOREES22_S24_S24_EEEvvEEEEvNT_6ParamsE)
        /*0044*/ 	.word	0x00000000
.L_29:


//--------------------- .nv.compat                --------------------------
	.section	.nv.compat,"",@"SHT_CUDA_COMPAT_INFO"
	.align	4
        /*0000*/ 	.byte	0x02, 0x09, 0x01, 0x00, 0x02, 0x02, 0x02, 0x00, 0x02, 0x05, 0x05, 0x00, 0x03, 0x07, 0x01, 0x01
        /*0010*/ 	.byte	0x02, 0x03, 0x01, 0x00, 0x02, 0x06, 0x01, 0x00, 0x04, 0x0b, 0x08, 0x00, 0x09, 0x00, 0x00, 0x00
        /*0020*/ 	.byte	0x00, 0x00, 0x00, 0x00


//--------------------- .nv.info._ZN7cutlass13device_kernelINS_4gemm6kernel13GemmUniversalIN4cute5tupleIJiiiiEEENS1_10collective13CollectiveMmaINS1_35MainloopSm100TmaUmmaWarpSpecializedILi5ELi2ELi2ENS5_IJNS4_1CILi1EEENSA_ILi2EEESB_EEEEENS5_IJNSA_ILi128EEENSA_ILi256EEENSA_ILi32EEEEEENS_6half_tENS5_IJlSB_lEEESJ_SK_NS4_8TiledMMAINS4_8MMA_AtomIJNS4_20SM100_MMA_F16BF16_SSISJ_SJ_fLi128ELi256ELNS4_4UMMA5MajorE0ELSP_0ELNSO_7ScaleInE0ELSQ_0EEEEEENS4_6LayoutINS5_IJSB_SB_SB_EEENS5_IJNSA_ILi0EEESV_SV_EEEEENS5_IJNS4_10UnderscoreESY_SY_EEEEENS4_23SM90_TMA_LOAD_MULTICASTENS4_14ComposedLayoutINS4_7SwizzleILi2ELi4ELi3EEENS4_18smem_ptr_flag_bitsILi16EEENST_INS5_IJNSA_ILi8EEESH_EEENS5_IJSH_SB_EEEEEEEvNS4_8identityENS4_13SM90_TMA_LOADES1B_vS1C_EENS_8epilogue10collective18CollectiveEpilogueINS1F_23Sm100TmaWarpSpecializedILi4ELi2ELi64ELb1ELb0EEEJSI_NS5_IJNST_ISF_SB_EENST_INSA_ILi64EEESB_EEEEESJ_SK_SJ_SK_NS1F_6fusion15FusionCallbacksIS1J_NS1O_17LinearCombinationISJ_fSJ_fLNS_15FloatRoundStyleE2EEESI_S1N_JEEENS4_5SM1004TMEM4LOAD26SM100_TMEM_LOAD_32dp32b64xES1D_NS12_INS13_ILi3ELi4ELi3EEES16_NST_INS5_IJS17_S1L_EEENS5_IJS1L_SB_EEEEEEENS4_39AutoVectorizingCopyWithAssumedAlignmentILi128EEENS4_14SM90_TMA_STOREES22_S24_S24_EEEvvEEEEvNT_6ParamsE --------------------------
	.section	.nv.info._ZN7cutlass13device_kernelINS_4gemm6kernel13GemmUniversalIN4cute5tupleIJiiiiEEENS1_10collective13CollectiveMmaINS1_35MainloopSm100TmaUmmaWarpSpecializedILi5ELi2ELi2ENS5_IJNS4_1CILi1EEENSA_ILi2EEESB_EEEEENS5_IJNSA_ILi128EEENSA_ILi256EEENSA_ILi32EEEEEENS_6half_tENS5_IJlSB_lEEESJ_SK_NS4_8TiledMMAINS4_8MMA_AtomIJNS4_20SM100_MMA_F16BF16_SSISJ_SJ_fLi128ELi256ELNS4_4UMMA5MajorE0ELSP_0ELNSO_7ScaleInE0ELSQ_0EEEEEENS4_6LayoutINS5_IJSB_SB_SB_EEENS5_IJNSA_ILi0EEESV_SV_EEEEENS5_IJNS4_10UnderscoreESY_SY_EEEEENS4_23SM90_TMA_LOAD_MULTICASTENS4_14ComposedLayoutINS4_7SwizzleILi2ELi4ELi3EEENS4_18smem_ptr_flag_bitsILi16EEENST_INS5_IJNSA_ILi8EEESH_EEENS5_IJSH_SB_EEEEEEEvNS4_8identityENS4_13SM90_TMA_LOADES1B_vS1C_EENS_8epilogue10collective18CollectiveEpilogueINS1F_23Sm100TmaWarpSpecializedILi4ELi2ELi64ELb1ELb0EEEJSI_NS5_IJNST_ISF_SB_EENST_INSA_ILi64EEESB_EEEEESJ_SK_SJ_SK_NS1F_6fusion15FusionCallbacksIS1J_NS1O_17LinearCombinationISJ_fSJ_fLNS_15FloatRoundStyleE2EEESI_S1N_JEEENS4_5SM1004TMEM4LOAD26SM100_TMEM_LOAD_32dp32b64xES1D_NS12_INS13_ILi3ELi4ELi3EEES16_NST_INS5_IJS17_S1L_EEENS5_IJS1L_SB_EEEEEEENS4_39AutoVectorizingCopyWithAssumedAlignmentILi128EEENS4_14SM90_TMA_STOREES22_S24_S24_EEEvvEEEEvNT_6ParamsE,"",@"SHT_CUDA_INFO"
	.sectionflags	@""
	.align	4


	//----- nvinfo : EIATTR_CUDA_API_VERSION
	.align		4
        /*0000*/ 	.byte	0x04, 0x37
        /*0002*/ 	.short	(.L_31 - .L_30)
.L_30:
        /*0004*/ 	.word	0x00000082


	//----- nvinfo : EIATTR_KPARAM_INFO
	.align		4
.L_31:
        /*0008*/ 	.byte	0x04, 0x17
        /*000a*/ 	.short	(.L_33 - .L_32)
.L_32:
        /*000c*/ 	.word	0x00000000
        /*0010*/ 	.short	0x0000
        /*0012*/ 	.short	0x0000
        /*0014*/ 	.byte	0x00, 0xf0, 0x01, 0x20


	//----- nvinfo : EIATTR_AT_ENTRY_FRAGMENTS
	.align		4
.L_33:
        /*0018*/ 	.byte	0x04, 0x4f
        /*001a*/ 	.short	(.L_35 - .L_34)


	//   ....[0]....
.L_34:
        /*001c*/ 	.word	0x00000006


	//----- nvinfo : EIATTR_RESERVED_SMEM_USED
	.align		4
.L_35:
        /*0020*/ 	.byte	0x01, 0x41
	.zero		2


	//----- nvinfo : EIATTR_SPARSE_MMA_MASK
	.align		4
        /*0024*/ 	.byte	0x03, 0x50
        /*0026*/ 	.short	0x0000


	//----- nvinfo : EIATTR_TCGEN05_1CTA_USED
	.align		4
        /*0028*/ 	.byte	0x01, 0x51
	.zero		2


	//----- nvinfo : EIATTR_MAXREG_COUNT
	.align		4
        /*002c*/ 	.byte	0x03, 0x1b
        /*002e*/ 	.short	0x00ff


	//----- nvinfo : EIATTR_NUM_BARRIERS
	.align		4
        /*0030*/ 	.byte	0x02, 0x4c
        /*0032*/ 	.byte	0x07
	.zero		1


	//----- nvinfo : EIATTR_EXTERNS
	.align		4
        /*0034*/ 	.byte	0x04, 0x0f
        /*0036*/ 	.short	(.L_37 - .L_36)


	//   ....[0]....
	.align		4
.L_36:
        /*0038*/ 	.word	index@(__assertfail)


	//----- nvinfo : EIATTR_MERCURY_ISA_VERSION
	.align		4
.L_37:
        /*003c*/ 	.byte	0x03, 0x5f
        /*003e*/ 	.short	0x0101


	//----- nvinfo : EIATTR_INT_WARP_WIDE_INSTR_OFFSETS
	.align		4
        /*0040*/ 	.byte	0x04, 0x31
        /*0042*/ 	.short	(.L_39 - .L_38)


	//   ....[0]....
.L_38:
        /*0044*/ 	.word	0x00003b50


	//   ....[1]....
        /*0048*/ 	.word	0x00003b80


	//   ....[2]....
        /*004c*/ 	.word	0x00003ba0


	//   ....[3]....
        /*0050*/ 	.word	0x00004720


	//   ....[4]....
        /*0054*/ 	.word	0x00004790


	//   ....[5]....
        /*0058*/ 	.word	0x00004860


	//   ....[6]....
        /*005c*/ 	.word	0x000048e0


	//   ....[7]....
        /*0060*/ 	.word	0x000049d0


	//   ....[8]....
        /*0064*/ 	.word	0x00004a50


	//   ....[9]....
        /*0068*/ 	.word	0x00004b30


	//   ....[10]....
        /*006c*/ 	.word	0x00004be0


	//----- nvinfo : EIATTR_COOP_GROUP_MASK_REGIDS
	.align		4
.L_39:
        /*0070*/ 	.byte	0x04, 0x29
        /*0072*/ 	.short	(.L_41 - .L_40)


	//   ....[0]....
.L_40:
        /*0074*/ 	.word	0xffffffff


	//   ....[1]....
        /*0078*/ 	.word	0xffffffff


	//   ....[2]....
        /*007c*/ 	.word	0xffffffff


	//   ....[3]....
        /*0080*/ 	.word	0xffffffff


	//   ....[4]....
        /*0084*/ 	.word	0xffffffff


	//   ....[5]....
        /*0088*/ 	.word	0xffffffff


	//   ....[6]....
        /*008c*/ 	.word	0xffffffff


	//   ....[7]....
        /*0090*/ 	.word	0xffffffff


	//   ....[8]....
        /*0094*/ 	.word	0xffffffff


	//   ....[9]....
        /*0098*/ 	.word	0xffffffff


	//   ....[10]....
        /*009c*/ 	.word	0xffffffff


	//   ....[11]....
        /*00a0*/ 	.word	0xffffffff


	//   ....[12]....
        /*00a4*/ 	.word	0xffffffff


	//   ....[13]....
        /*00a8*/ 	.word	0xffffffff


	//----- nvinfo : EIATTR_COOP_GROUP_INSTR_OFFSETS
	.align		4
.L_41:
        /*00ac*/ 	.byte	0x04, 0x28
        /*00ae*/ 	.short	(.L_43 - .L_42)


	//   ....[0]....
.L_42:
        /*00b0*/ 	.word	0x00000080


	//   ....[1]....
        /*00b4*/ 	.word	0x000004f0


	//   ....[2]....
        /*00b8*/ 	.word	0x000006c0


	//   ....[3]....
        /*00bc*/ 	.word	0x00000860


	//   ....[4]....
        /*00c0*/ 	.word	0x00000960


	//   ....[5]....
        /*00c4*/ 	.word	0x00000ad0


	//   ....[6]....
        /*00c8*/ 	.word	0x00000c30


	//   ....[7]....
        /*00cc*/ 	.word	0x00000de0


	//   ....[8]....
        /*00d0*/ 	.word	0x00002020


	//   ....[9]....
        /*00d4*/ 	.word	0x00002fa0


	//   ....[10]....
        /*00d8*/ 	.word	0x000031b0


	//   ....[11]....
        /*00dc*/ 	.word	0x000031e0


	//   ....[12]....
        /*00e0*/ 	.word	0x00003a30


	//   ....[13]....
        /*00e4*/ 	.word	0x00003c60


	//----- nvinfo : EIATTR_VRC_CTA_INIT_COUNT
	.align		4
.L_43:
        /*00e8*/ 	.byte	0x02, 0x4a
        /*00ea*/ 	.byte	0x80
	.zero		1


	//----- nvinfo : EIATTR_SYSCALL_OFFSETS
	.align		4
        /*00ec*/ 	.byte	0x04, 0x46
        /*00ee*/ 	.short	(.L_45 - .L_44)


	//   ....[0]....
.L_44:
        /*00f0*/ 	.word	0x00005860


	//   ....[1]....
        /*00f4*/ 	.word	0x00005950


	//   ....[2]....
        /*00f8*/ 	.word	0x000062f0


	//   ....[3]....
        /*00fc*/ 	.word	0x000077b0


	//   ....[4]....
        /*0100*/ 	.word	0x00008be0


	//   ....[5]....
        /*0104*/ 	.word	0x00009ff0


	//----- nvinfo : EIATTR_MBARRIER_INSTR_OFFSETS
	.align		4
.L_45:
        /*0108*/ 	.byte	0x04, 0x39
        /*010a*/ 	.short	(.L_47 - .L_46)


	//   ....[0]....
.L_46:
        /*010c*/ 	.word	0x00000610
        /*0110*/ 	.word	0x000000ff
        /*0114*/ 	.word	0x00000000
        /*0118*/ 	.short	0x0100
        /*011a*/ 	.byte	0x04
	.zero		1


	//   ....[1]....
        /*011c*/ 	.word	0x00000620
        /*0120*/ 	.word	0x000000ff
        /*0124*/ 	.word	0x00000028
        /*0128*/ 	.short	0x0100
        /*012a*/ 	.byte	0x04
	.zero		1


	//   ....[2]....
        /*012c*/ 	.word	0x00000630
        /*0130*/ 	.word	0x000000ff
        /*0134*/ 	.word	0x00000008
        /*0138*/ 	.short	0x0100
        /*013a*/ 	.byte	0x04
	.zero		1


	//   ....[3]....
        /*013c*/ 	.word	0x00000640
        /*0140*/ 	.word	0x000000ff
        /*0144*/ 	.word	0x00000030
        /*0148*/ 	.short	0x0100
        /*014a*/ 	.byte	0x04
	.zero		1


	//   ....[4]....
        /*014c*/ 	.word	0x00000650
        /*0150*/ 	.word	0x000000ff
        /*0154*/ 	.word	0x00000010
        /*0158*/ 	.short	0x0100
        /*015a*/ 	.byte	0x04
	.zero		1


	//   ....[5]....
        /*015c*/ 	.word	0x00000660
        /*0160*/ 	.word	0x000000ff
        /*0164*/ 	.word	0x00000038
        /*0168*/ 	.short	0x0100
        /*016a*/ 	.byte	0x04
	.zero		1


	//   ....[6]....
        /*016c*/ 	.word	0x00000670
        /*0170*/ 	.word	0x000000ff
        /*0174*/ 	.word	0x00000018
        /*0178*/ 	.short	0x0100
        /*017a*/ 	.byte	0x04
	.zero		1


	//   ....[7]....
        /*017c*/ 	.word	0x00000680
        /*0180*/ 	.word	0x000000ff
        /*0184*/ 	.word	0x00000040
        /*0188*/ 	.short	0x0100
        /*018a*/ 	.byte	0x04
	.zero		1


	//   ....[8]....
        /*018c*/ 	.word	0x00000690
        /*0190*/ 	.word	0x000000ff
        /*0194*/ 	.word	0x00000020
        /*0198*/ 	.short	0x0100
        /*019a*/ 	.byte	0x04
	.zero		1


	//   ....[9]....
        /*019c*/ 	.word	0x000006a0
        /*01a0*/ 	.word	0x000000ff
        /*01a4*/ 	.word	0x00000048
        /*01a8*/ 	.short	0x0100
        /*01aa*/ 	.byte	0x04
	.zero		1


	//   ....[10]....
        /*01ac*/ 	.word	0x000007d0
        /*01b0*/ 	.word	0x000000ff
        /*01b4*/ 	.word	0x00000050
        /*01b8*/ 	.short	0x0100
        /*01ba*/ 	.byte	0x04
	.zero		1


	//   ....[11]....
        /*01bc*/ 	.word	0x000007e0
        /*01c0*/ 	.word	0x000000ff
        /*01c4*/ 	.word	0x00000070
        /*01c8*/ 	.short	0x0100
        /*01ca*/ 	.byte	0x04
	.zero		1


	//   ....[12]....
        /*01cc*/ 	.word	0x000007f0
        /*01d0*/ 	.word	0x000000ff
        /*01d4*/ 	.word	0x00000058
        /*01d8*/ 	.short	0x0100
        /*01da*/ 	.byte	0x04
	.zero		1


	//   ....[13]....
        /*01dc*/ 	.word	0x00000800
        /*01e0*/ 	.word	0x000000ff
        /*01e4*/ 	.word	0x00000078
        /*01e8*/ 	.short	0x0100
        /*01ea*/ 	.byte	0x04
	.zero		1


	//   ....[14]....
        /*01ec*/ 	.word	0x00000810
        /*01f0*/ 	.word	0x000000ff
        /*01f4*/ 	.word	0x00000060
        /*01f8*/ 	.short	0x0100
        /*01fa*/ 	.byte	0x04
	.zero		1


	//   ....[15]....
        /*01fc*/ 	.word	0x00000820
        /*0200*/ 	.word	0x000000ff
        /*0204*/ 	.word	0x00000080
        /*0208*/ 	.short	0x0100
        /*020a*/ 	.byte	0x04
	.zero		1


	//   ....[16]....
        /*020c*/ 	.word	0x00000830
        /*0210*/ 	.word	0x000000ff
        /*0214*/ 	.word	0x00000068
        /*0218*/ 	.short	0x0100
        /*021a*/ 	.byte	0x04
	.zero		1


	//   ....[17]....
        /*021c*/ 	.word	0x00000840
        /*0220*/ 	.word	0x000000ff
        /*0224*/ 	.word	0x00000088
        /*0228*/ 	.short	0x0100
        /*022a*/ 	.byte	0x04
	.zero		1


	//   ....[18]....
        /*022c*/ 	.word	0x00000930
        /*0230*/ 	.word	0x000000ff
        /*0234*/ 	.word	0x00000090
        /*0238*/ 	.short	0x0100
        /*023a*/ 	.byte	0x06
	.zero		1


	//   ....[19]....
        /*023c*/ 	.word	0x00000940
        /*0240*/ 	.word	0x000000ff
        /*0244*/ 	.word	0x00000098
        /*0248*/ 	.short	0x0100
        /*024a*/ 	.byte	0x06
	.zero		1


	//   ....[20]....
        /*024c*/ 	.word	0x00000a80
        /*0250*/ 	.word	0x000000ff
        /*0254*/ 	.word	0x000000a0
        /*0258*/ 	.short	0x0100
        /*025a*/ 	.byte	0x06
	.zero		1


	//   ....[21]....
        /*025c*/ 	.word	0x00000a90
        /*0260*/ 	.word	0x000000ff
        /*0264*/ 	.word	0x000000b0
        /*0268*/ 	.short	0x0100
        /*026a*/ 	.byte	0x06
	.zero		1


	//   ....[22]....
        /*026c*/ 	.word	0x00000aa0
        /*0270*/ 	.word	0x000000ff
        /*0274*/ 	.word	0x000000a8
        /*0278*/ 	.short	0x0100
        /*027a*/ 	.byte	0x06
	.zero		1


	//   ....[23]....
        /*027c*/ 	.word	0x00000ab0
        /*0280*/ 	.word	0x000000ff
        /*0284*/ 	.word	0x000000b8
        /*0288*/ 	.short	0x0100
        /*028a*/ 	.byte	0x06
	.zero		1


	//   ....[24]....
        /*028c*/ 	.word	0x00000be0
        /*0290*/ 	.word	0x000000ff
        /*0294*/ 	.word	0x000000c0
        /*0298*/ 	.short	0x0100
        /*029a*/ 	.byte	0x04
	.zero		1


	//   ....[25]....
        /*029c*/ 	.word	0x00000bf0
        /*02a0*/ 	.word	0x000000ff
        /*02a4*/ 	.word	0x000000d0
        /*02a8*/ 	.short	0x0100
        /*02aa*/ 	.byte	0x04
	.zero		1


	//   ....[26]....
        /*02ac*/ 	.word	0x00000c00
        /*02b0*/ 	.word	0x000000ff
        /*02b4*/ 	.word	0x000000c8
        /*02b8*/ 	.short	0x0100
        /*02ba*/ 	.byte	0x04
	.zero		1


	//   ....[27]....
        /*02bc*/ 	.word	0x00000c10
        /*02c0*/ 	.word	0x000000ff
        /*02c4*/ 	.word	0x000000d8
        /*02c8*/ 	.short	0x0100
        /*02ca*/ 	.byte	0x04
	.zero		1


	//   ....[28]....
        /*02cc*/ 	.word	0x00000d00
        /*02d0*/ 	.word	0x000000ff
        /*02d4*/ 	.word	0x000000e0
        /*02d8*/ 	.short	0x0100
        /*02da*/ 	.byte	0x04
	.zero		1


	//   ....[29]....
        /*02dc*/ 	.word	0x00000d10
        /*02e0*/ 	.word	0x000000ff
        /*02e4*/ 	.word	0x000000f0
        /*02e8*/ 	.short	0x0100
        /*02ea*/ 	.byte	0x04
	.zero		1


	//   ....[30]....
        /*02ec*/ 	.word	0x00000d20
        /*02f0*/ 	.word	0x000000ff
        /*02f4*/ 	.word	0x000000e8
        /*02f8*/ 	.short	0x0100
        /*02fa*/ 	.byte	0x04
	.zero		1


	//   ....[31]....
        /*02fc*/ 	.word	0x00000d30
        /*0300*/ 	.word	0x000000ff
        /*0304*/ 	.word	0x000000f8
        /*0308*/ 	.short	0x0100
        /*030a*/ 	.byte	0x04
	.zero		1


	//   ....[32]....
        /*030c*/ 	.word	0x000018c0
        /*0310*/ 	.word	0x00000000
        /*0314*/ 	.word	0x000000f0
        /*0318*/ 	.short	0x010a
        /*031a*/ 	.byte	0xff
	.zero		1


	//   ....[33]....
        /*031c*/ 	.word	0x000018f0
        /*0320*/ 	.word	0x00000000
        /*0324*/ 	.word	0x000000e0
        /*0328*/ 	.short	0x0101
        /*032a*/ 	.byte	0xff
	.zero		1


	//   ....[34]....
        /*032c*/ 	.word	0x000019a0
        /*0330*/ 	.word	0x000000ff
        /*0334*/ 	.word	0x00000028
        /*0338*/ 	.short	0x010a
        /*033a*/ 	.byte	0x04
	.zero		1


	//   ....[35]....
        /*033c*/ 	.word	0x00001a20
        /*0340*/ 	.word	0x000000ff
        /*0344*/ 	.word	0x00000028
        /*0348*/ 	.short	0x010a
        /*034a*/ 	.byte	0x21
	.zero		1


	//   ....[36]....
        /*034c*/ 	.word	0x00001bb0
        /*0350*/ 	.word	0x000000ff
        /*0354*/ 	.word	0x00000028
        /*0358*/ 	.short	0x010a
        /*035a*/ 	.byte	0x08
	.zero		1


	//   ....[37]....
        /*035c*/ 	.word	0x00001ce0
        /*0360*/ 	.word	0x000000ff
        /*0364*/ 	.word	0x00000098
        /*0368*/ 	.short	0x0101
        /*036a*/ 	.byte	0x07
	.zero		1


	//   ....[38]....
        /*036c*/ 	.word	0x00001d00
        /*0370*/ 	.word	0x000000ff
        /*0374*/ 	.word	0x00000028
        /*0378*/ 	.short	0x010a
        /*037a*/ 	.byte	0x04
	.zero		1


	//   ....[39]....
        /*037c*/ 	.word	0x00001d80
        /*0380*/ 	.word	0x000000ff
        /*0384*/ 	.word	0x00000028
        /*0388*/ 	.short	0x010a
        /*038a*/ 	.byte	0x11
	.zero		1


	//   ....[40]....
        /*038c*/ 	.word	0x00001f10
        /*0390*/ 	.word	0x000000ff
        /*0394*/ 	.word	0x00000028
        /*0398*/ 	.short	0x010a
        /*039a*/ 	.byte	0x06
	.zero		1


	//   ....[41]....
        /*039c*/ 	.word	0x00002050
        /*03a0*/ 	.word	0x00000003
        /*03a4*/ 	.word	0x000000a0
        /*03a8*/ 	.short	0x010a
        /*03aa*/ 	.byte	0xff
	.zero		1


	//   ....[42]....
        /*03ac*/ 	.word	0x000021a0
        /*03b0*/ 	.word	0x00000000
        /*03b4*/ 	.word	0x00000000
        /*03b8*/ 	.short	0x0101
        /*03ba*/ 	.byte	0xff
	.zero		1


	//   ....[43]....
        /*03bc*/ 	.word	0x00002760
        /*03c0*/ 	.word	0x000000ff
        /*03c4*/ 	.word	0x00000000
        /*03c8*/ 	.short	0x010a
        /*03ca*/ 	.byte	0x04
	.zero		1


	//   ....[44]....
        /*03cc*/ 	.word	0x000027f0
        /*03d0*/ 	.word	0x000000ff
        /*03d4*/ 	.word	0x00000000
        /*03d8*/ 	.short	0x010a
        /*03da*/ 	.byte	0x05
	.zero		1


	//   ....[45]....
        /*03dc*/ 	.word	0x00002880
        /*03e0*/ 	.word	0x000000ff
        /*03e4*/ 	.word	0x00000000
        /*03e8*/ 	.short	0x010a
        /*03ea*/ 	.byte	0x05
	.zero		1


	//   ....[46]....
        /*03ec*/ 	.word	0x00002910
        /*03f0*/ 	.word	0x000000ff
        /*03f4*/ 	.word	0x00000000
        /*03f8*/ 	.short	0x010a
        /*03fa*/ 	.byte	0x05
	.zero		1


	//   ....[47]....
        /*03fc*/ 	.word	0x000029b0
        /*0400*/ 	.word	0x00000000
        /*0404*/ 	.word	0x00000000
        /*0408*/ 	.short	0x010a
        /*040a*/ 	.byte	0xff
	.zero		1


	//   ....[48]....
        /*040c*/ 	.word	0x00002af0
        /*0410*/ 	.word	0x00000002
        /*0414*/ 	.word	0x000000e0
        /*0418*/ 	.short	0x010a
        /*041a*/ 	.byte	0xff
	.zero		1


	//   ....[49]....
        /*041c*/ 	.word	0x00002b60
        /*0420*/ 	.word	0x00000002
        /*0424*/ 	.word	0x00000000
        /*0428*/ 	.short	0x0101
        /*042a*/ 	.byte	0xff
	.zero		1


	//   ....[50]....
        /*042c*/ 	.word	0x00002b80
        /*0430*/ 	.word	0x000000ff
        /*0434*/ 	.word	0x000000b0
        /*0438*/ 	.short	0x010a
        /*043a*/ 	.byte	0x04
	.zero		1


	//   ....[51]....
        /*043c*/ 	.word	0x00002ca0
        /*0440*/ 	.word	0x00000002
        /*0444*/ 	.word	0x000000a0
        /*0448*/ 	.short	0x010a
        /*044a*/ 	.byte	0xff
	.zero		1


	//   ....[52]....
        /*044c*/ 	.word	0x00002da0
        /*0450*/ 	.word	0x00000002
        /*0454*/ 	.word	0x00000000
        /*0458*/ 	.short	0x0101
        /*045a*/ 	.byte	0xff
	.zero		1


	//   ....[53]....
        /*045c*/ 	.word	0x00002e30
        /*0460*/ 	.word	0x000000ff
        /*0464*/ 	.word	0x000000b0
        /*0468*/ 	.short	0x0106
        /*046a*/ 	.byte	0x04
	.zero		1


	//   ....[54]....
        /*046c*/ 	.word	0x00002e50
        /*0470*/ 	.word	0x000000ff
        /*0474*/ 	.word	0x000000b0
        /*0478*/ 	.short	0x010a
        /*047a*/ 	.byte	0x04
	.zero		1


	//   ....[55]....
        /*047c*/ 	.word	0x00002ee0
        /*0480*/ 	.word	0x000000ff
        /*0484*/ 	.word	0x000000b0
        /*0488*/ 	.short	0x0106
        /*048a*/ 	.byte	0x07
	.zero		1


	//   ....[56]....
        /*048c*/ 	.word	0x00002f20
        /*0490*/ 	.word	0x00000000
        /*0494*/ 	.word	0x000000b0
        /*0498*/ 	.short	0x010a
        /*049a*/ 	.byte	0xff
	.zero		1


	//   ....[57]....
        /*049c*/ 	.word	0x00003440
        /*04a0*/ 	.word	0x00000000
        /*04a4*/ 	.word	0x000000a0
        /*04a8*/ 	.short	0x010a
        /*04aa*/ 	.byte	0xff
	.zero		1


	//   ....[58]....
        /*04ac*/ 	.word	0x00003550
        /*04b0*/ 	.word	0x00000003
        /*04b4*/ 	.word	0x00000000
        /*04b8*/ 	.short	0x0101
        /*04ba*/ 	.byte	0xff
	.zero		1


	//   ....[59]....
        /*04bc*/ 	.word	0x00003560
        /*04c0*/ 	.word	0x000000ff
        /*04c4*/ 	.word	0x00000000
        /*04c8*/ 	.short	0x010a
        /*04ca*/ 	.byte	0x04
	.zero		1


	//   ....[60]....
        /*04cc*/ 	.word	0x00003580
        /*04d0*/ 	.word	0x000000ff
        /*04d4*/ 	.word	0x000000d0
        /*04d8*/ 	.short	0x010a
        /*04da*/ 	.byte	0x16
	.zero		1


	//   ....[61]....
        /*04dc*/ 	.word	0x00003650
        /*04e0*/ 	.word	0x000000ff
        /*04e4*/ 	.word	0x00000000
        /*04e8*/ 	.short	0x010a
        /*04ea*/ 	.byte	0x05
	.zero		1


	//   ....[62]....
        /*04ec*/ 	.word	0x00003790
        /*04f0*/ 	.word	0x000000ff
        /*04f4*/ 	.word	0x00000000
        /*04f8*/ 	.short	0x010a
        /*04fa*/ 	.byte	0x04
	.zero		1


	//   ....[63]....
        /*04fc*/ 	.word	0x00003980
        /*0500*/ 	.word	0x000000ff
        /*0504*/ 	.word	0x00000000
        /*0508*/ 	.short	0x010a
        /*050a*/ 	.byte	0x04
	.zero		1


	//   ....[64]....
        /*050c*/ 	.word	0x00003a10
        /*0510*/ 	.word	0x000000ff
        /*0514*/ 	.word	0x00000000
        /*0518*/ 	.short	0x010a
        /*051a*/ 	.byte	0x04
	.zero		1


	//   ....[65]....
        /*051c*/ 	.word	0x00003f20
        /*0520*/ 	.word	0x0000000c
        /*0524*/ 	.word	0x000000a0
        /*0528*/ 	.short	0x010a
        /*052a*/ 	.byte	0xff
	.zero		1


	//   ....[66]....
        /*052c*/ 	.word	0x00004090
        /*0530*/ 	.word	0x00000000
        /*0534*/ 	.word	0x00000000
        /*0538*/ 	.short	0x0101
        /*053a*/ 	.byte	0xff
	.zero		1


	//   ....[67]....
        /*053c*/ 	.word	0x00004520
        /*0540*/ 	.word	0x000000ff
        /*0544*/ 	.word	0x00000098
        /*0548*/ 	.short	0x010a
        /*054a*/ 	.byte	0x15
	.zero		1


	//   ....[68]....
        /*054c*/ 	.word	0x000046a0
        /*0550*/ 	.word	0x000000ff
        /*0554*/ 	.word	0x00000070
        /*0558*/ 	.short	0x010a
        /*055a*/ 	.byte	0x15
	.zero		1


	//   ....[69]....
        /*055c*/ 	.word	0x00004810
        /*0560*/ 	.word	0x000000ff
        /*0564*/ 	.word	0x00000050
        /*0568*/ 	.short	0x010b
        /*056a*/ 	.byte	0x15
	.zero		1


	//   ....[70]....
        /*056c*/ 	.word	0x00004820
        /*0570*/ 	.word	0x000000ff
        /*0574*/ 	.word	0x00000000
        /*0578*/ 	.short	0x0101
        /*057a*/ 	.byte	0x28
	.zero		1


	//   ....[71]....
        /*057c*/ 	.word	0x00004830
        /*0580*/ 	.word	0x000000ff
        /*0584*/ 	.word	0x00000078
        /*0588*/ 	.short	0x010a
        /*058a*/ 	.byte	0x15
	.zero		1


	//   ....[72]....
        /*058c*/ 	.word	0x00004980
        /*0590*/ 	.word	0x000000ff
        /*0594*/ 	.word	0x00000058
        /*0598*/ 	.short	0x010b
        /*059a*/ 	.byte	0x15
	.zero		1


	//   ....[73]....
        /*059c*/ 	.word	0x00004990
        /*05a0*/ 	.word	0x000000ff
        /*05a4*/ 	.word	0x00000000
        /*05a8*/ 	.short	0x0101
        /*05aa*/ 	.byte	0x27
	.zero		1


	//   ....[74]....
        /*05ac*/ 	.word	0x000049a0
        /*05b0*/ 	.word	0x000000ff
        /*05b4*/ 	.word	0x00000080
        /*05b8*/ 	.short	0x010a
        /*05ba*/ 	.byte	0x15
	.zero		1


	//   ....[75]....
        /*05bc*/ 	.word	0x00004ae0
        /*05c0*/ 	.word	0x000000ff
        /*05c4*/ 	.word	0x00000060
        /*05c8*/ 	.short	0x010b
        /*05ca*/ 	.byte	0x15
	.zero		1


	//   ....[76]....
        /*05cc*/ 	.word	0x00004af0
        /*05d0*/ 	.word	0x000000ff
        /*05d4*/ 	.word	0x00000000
        /*05d8*/ 	.short	0x0101
        /*05da*/ 	.byte	0x26
	.zero		1


	//   ....[77]....
        /*05dc*/ 	.word	0x00004b00
        /*05e0*/ 	.word	0x000000ff
        /*05e4*/ 	.word	0x00000088
        /*05e8*/ 	.short	0x010a
        /*05ea*/ 	.byte	0x15
	.zero		1


	//   ....[78]....
        /*05ec*/ 	.word	0x00004d00
        /*05f0*/ 	.word	0x000000ff
        /*05f4*/ 	.word	0x00000068
        /*05f8*/ 	.short	0x010b
        /*05fa*/ 	.byte	0x15
	.zero		1


	//   ....[79]....
        /*05fc*/ 	.word	0x00004d10
        /*0600*/ 	.word	0x000000ff
        /*0604*/ 	.word	0x00000000
        /*0608*/ 	.short	0x0101
        /*060a*/ 	.byte	0x25
	.zero		1


	//   ....[80]....
        /*060c*/ 	.word	0x00004d40
        /*0610*/ 	.word	0x000000ff
        /*0614*/ 	.word	0x00000070
        /*0618*/ 	.short	0x010a
        /*061a*/ 	.byte	0x15
	.zero		1


	//   ....[81]....
        /*061c*/ 	.word	0x00004d60
        /*0620*/ 	.word	0x000000ff
        /*0624*/ 	.word	0x00000078
        /*0628*/ 	.short	0x010a
        /*062a*/ 	.byte	0x15
	.zero		1


	//   ....[82]....
        /*062c*/ 	.word	0x00004d80
        /*0630*/ 	.word	0x000000ff
        /*0634*/ 	.word	0x00000080
        /*0638*/ 	.short	0x010a
        /*063a*/ 	.byte	0x15
	.zero		1


	//   ....[83]....
        /*063c*/ 	.word	0x00004dc0
        /*0640*/ 	.word	0x00000000
        /*0644*/ 	.word	0x00000088
        /*0648*/ 	.short	0x010a
        /*064a*/ 	.byte	0xff
	.zero		1


	//   ....[84]....
        /*064c*/ 	.word	0x000050f0
        /*0650*/ 	.word	0x00000003
        /*0654*/ 	.word	0x000000a0
        /*0658*/ 	.short	0x010a
        /*065a*/ 	.byte	0xff
	.zero		1


	//   ....[85]....
        /*065c*/ 	.word	0x00005270
        /*0660*/ 	.word	0x00000000
        /*0664*/ 	.word	0x00000000
        /*0668*/ 	.short	0x0101
        /*066a*/ 	.byte	0xff
	.zero		1


	//   ....[86]....
        /*066c*/ 	.word	0x00005e10
        /*0670*/ 	.word	0x000000ff
        /*0674*/ 	.word	0x00000050
        /*0678*/ 	.short	0x010a
        /*067a*/ 	.byte	0x2c
	.zero		1


	//   ....[87]....
        /*067c*/ 	.word	0x00005ed0
        /*0680*/ 	.word	0x0000004a
        /*0684*/ 	.word	0x000000c0
        /*0688*/ 	.short	0x010a
        /*068a*/ 	.byte	0xff
	.zero		1


	//   ....[88]....
        /*068c*/ 	.word	0x00006000
        /*0690*/ 	.word	0x000000ff
        /*0694*/ 	.word	0x00000050
        /*0698*/ 	.short	0x010a
        /*069a*/ 	.byte	0x2c
	.zero		1


	//   ....[89]....
        /*069c*/ 	.word	0x000061d0
        /*06a0*/ 	.word	0x0000004a
        /*06a4*/ 	.word	0x000000c0
        /*06a8*/ 	.short	0x010a
        /*06aa*/ 	.byte	0xff
	.zero		1


	//   ....[90]....
        /*06ac*/ 	.word	0x00007450
        /*06b0*/ 	.word	0x00000000
        /*06b4*/ 	.word	0x00000000
        /*06b8*/ 	.short	0x0101
        /*06ba*/ 	.byte	0xff
	.zero		1


	//   ....[91]....
        /*06bc*/ 	.word	0x00007460
        /*06c0*/ 	.word	0x00000002
        /*06c4*/ 	.word	0x00000050
        /*06c8*/ 	.short	0x010a
        /*06ca*/ 	.byte	0xff
	.zero		1


	//   ....[92]....
        /*06cc*/ 	.word	0x00007540
        /*06d0*/ 	.word	0x00000002
        /*06d4*/ 	.word	0x00000050
        /*06d8*/ 	.short	0x010a
        /*06da*/ 	.byte	0xff
	.zero		1


	//   ....[93]....
        /*06dc*/ 	.word	0x00008880
        /*06e0*/ 	.word	0x00000000
        /*06e4*/ 	.word	0x00000000
        /*06e8*/ 	.short	0x0101
        /*06ea*/ 	.byte	0xff
	.zero		1


	//   ....[94]....
        /*06ec*/ 	.word	0x000088a0
        /*06f0*/ 	.word	0x00000006
        /*06f4*/ 	.word	0x00000050
        /*06f8*/ 	.short	0x010a
        /*06fa*/ 	.byte	0xff
	.zero		1


	//   ....[95]....
        /*06fc*/ 	.word	0x00008970
        /*0700*/ 	.word	0x00000006
        /*0704*/ 	.word	0x00000050
        /*0708*/ 	.short	0x010a
        /*070a*/ 	.byte	0xff
	.zero		1


	//   ....[96]....
        /*070c*/ 	.word	0x00009ca0
        /*0710*/ 	.word	0x00000000
        /*0714*/ 	.word	0x00000000
        /*0718*/ 	.short	0x0101
        /*071a*/ 	.byte	0xff
	.zero		1


	//   ....[97]....
        /*071c*/ 	.word	0x00009cc0
        /*0720*/ 	.word	0x00000003
        /*0724*/ 	.word	0x00000050
        /*0728*/ 	.short	0x010a
        /*072a*/ 	.byte	0xff
	.zero		1


	//   ....[98]....
        /*072c*/ 	.word	0x00009d90
        /*0730*/ 	.word	0x00000003
        /*0734*/ 	.word	0x00000050
        /*0738*/ 	.short	0x010a
        /*073a*/ 	.byte	0xff
	.zero		1


	//   ....[99]....
        /*073c*/ 	.word	0x0000a220
        /*0740*/ 	.word	0x000000ff
        /*0744*/ 	.word	0x00000000
        /*0748*/ 	.short	0x0101
        /*074a*/ 	.byte	0x04
	.zero		1


	//   ....[100]....
        /*074c*/ 	.word	0x0000b120
        /*0750*/ 	.word	0x00000000
        /*0754*/ 	.word	0x00000000
        /*0758*/ 	.short	0x0101
        /*075a*/ 	.byte	0xff
	.zero		1


	//   ....[101]....
        /*075c*/ 	.word	0x0000b3d0
        /*0760*/ 	.word	0x000000ff
        /*0764*/ 	.word	0x00000000
        /*0768*/ 	.short	0x0101
        /*076a*/ 	.byte	0x04
	.zero		1


	//   ....[102]....
        /*076c*/ 	.word	0x0000b3f0
        /*0770*/ 	.word	0x00000000
        /*0774*/ 	.word	0x000000f0
        /*0778*/ 	.short	0x010a
        /*077a*/ 	.byte	0xff
	.zero		1


	//   ....[103]....
        /*077c*/ 	.word	0x0000b450
        /*0780*/ 	.word	0x00000000
        /*0784*/ 	.word	0x00000028
        /*0788*/ 	.short	0x010a
        /*078a*/ 	.byte	0xff
	.zero		1


	//   ....[104]....
        /*078c*/ 	.word	0x0000b4b0
        /*0790*/ 	.word	0x00000000
        /*0794*/ 	.word	0x00000028
        /*0798*/ 	.short	0x010a
        /*079a*/ 	.byte	0xff
	.zero		1


	//   ....[105]....
        /*079c*/ 	.word	0x0000b500
        /*07a0*/ 	.word	0x00000003
        /*07a4*/ 	.word	0x000000a0
        /*07a8*/ 	.short	0x010a
        /*07aa*/ 	.byte	0xff
	.zero		1


	//   ....[106]....
        /*07ac*/ 	.word	0x0000b560
        /*07b0*/ 	.word	0x00000000
        /*07b4*/ 	.word	0x00000000
        /*07b8*/ 	.short	0x010a
        /*07ba*/ 	.byte	0xff
	.zero		1


	//   ....[107]....
        /*07bc*/ 	.word	0x0000b5c0
        /*07c0*/ 	.word	0x00000000
        /*07c4*/ 	.word	0x00000000
        /*07c8*/ 	.short	0x010a
        /*07ca*/ 	.byte	0xff
	.zero		1


	//   ....[108]....
        /*07cc*/ 	.word	0x0000b620
        /*07d0*/ 	.word	0x00000000
        /*07d4*/ 	.word	0x00000000
        /*07d8*/ 	.short	0x010a
        /*07da*/ 	.byte	0xff
	.zero		1


	//   ....[109]....
        /*07dc*/ 	.word	0x0000b680
        /*07e0*/ 	.word	0x00000000
        /*07e4*/ 	.word	0x00000000
        /*07e8*/ 	.short	0x010a
        /*07ea*/ 	.byte	0xff
	.zero		1


	//   ....[110]....
        /*07ec*/ 	.word	0x0000b6d0
        /*07f0*/ 	.word	0x00000002
        /*07f4*/ 	.word	0x000000e0
        /*07f8*/ 	.short	0x010a
        /*07fa*/ 	.byte	0xff
	.zero		1


	//   ....[111]....
        /*07fc*/ 	.word	0x0000b730
        /*0800*/ 	.word	0x00000002
        /*0804*/ 	.word	0x000000b0
        /*0808*/ 	.short	0x010a
        /*080a*/ 	.byte	0xff
	.zero		1


	//   ....[112]....
        /*080c*/ 	.word	0x0000b780
        /*0810*/ 	.word	0x00000002
        /*0814*/ 	.word	0x000000a0
        /*0818*/ 	.short	0x010a
        /*081a*/ 	.byte	0xff
	.zero		1


	//   ....[113]....
        /*081c*/ 	.word	0x0000b7e0
        /*0820*/ 	.word	0x00000000
        /*0824*/ 	.word	0x000000b0
        /*0828*/ 	.short	0x010a
        /*082a*/ 	.byte	0xff
	.zero		1


	//   ....[114]....
        /*082c*/ 	.word	0x0000b830
        /*0830*/ 	.word	0x00000000
        /*0834*/ 	.word	0x000000a0
        /*0838*/ 	.short	0x010a
        /*083a*/ 	.byte	0xff
	.zero		1


	//   ....[115]....
        /*083c*/ 	.word	0x0000b890
        /*0840*/ 	.word	0x00000002
        /*0844*/ 	.word	0x000000d0
        /*0848*/ 	.short	0x010a
        /*084a*/ 	.byte	0xff
	.zero		1


	//   ....[116]....
        /*084c*/ 	.word	0x0000b8f0
        /*0850*/ 	.word	0x00000000
        /*0854*/ 	.word	0x00000000
        /*0858*/ 	.short	0x010a
        /*085a*/ 	.byte	0xff
	.zero		1


	//   ....[117]....
        /*085c*/ 	.word	0x0000b950
        /*0860*/ 	.word	0x00000000
        /*0864*/ 	.word	0x00000000
        /*0868*/ 	.short	0x010a
        /*086a*/ 	.byte	0xff
	.zero		1


	//   ....[118]....
        /*086c*/ 	.word	0x0000b9b0
        /*0870*/ 	.word	0x00000000
        /*0874*/ 	.word	0x00000000
        /*0878*/ 	.short	0x010a
        /*087a*/ 	.byte	0xff
	.zero		1


	//   ....[119]....
        /*087c*/ 	.word	0x0000ba00
        /*0880*/ 	.word	0x0000000c
        /*0884*/ 	.word	0x000000a0
        /*0888*/ 	.short	0x010a
        /*088a*/ 	.byte	0xff
	.zero		1


	//   ....[120]....
        /*088c*/ 	.word	0x0000ba60
        /*0890*/ 	.word	0x00000000
        /*0894*/ 	.word	0x00000098
        /*0898*/ 	.short	0x010a
        /*089a*/ 	.byte	0xff
	.zero		1


	//   ....[121]....
        /*089c*/ 	.word	0x0000bac0
        /*08a0*/ 	.word	0x00000000
        /*08a4*/ 	.word	0x00000070
        /*08a8*/ 	.short	0x010a
        /*08aa*/ 	.byte	0xff
	.zero		1


	//   ....[122]....
        /*08ac*/ 	.word	0x0000bb20
        /*08b0*/ 	.word	0x00000000
        /*08b4*/ 	.word	0x00000078
        /*08b8*/ 	.short	0x010a
        /*08ba*/ 	.byte	0xff
	.zero		1


	//   ....[123]....
        /*08bc*/ 	.word	0x0000bb80
        /*08c0*/ 	.word	0x00000000
        /*08c4*/ 	.word	0x00000080
        /*08c8*/ 	.short	0x010a
        /*08ca*/ 	.byte	0xff
	.zero		1


	//   ....[124]....
        /*08cc*/ 	.word	0x0000bbe0
        /*08d0*/ 	.word	0x00000000
        /*08d4*/ 	.word	0x00000088
        /*08d8*/ 	.short	0x010a
        /*08da*/ 	.byte	0xff
	.zero		1


	//   ....[125]....
        /*08dc*/ 	.word	0x0000bc40
        /*08e0*/ 	.word	0x00000000
        /*08e4*/ 	.word	0x00000070
        /*08e8*/ 	.short	0x010a
        /*08ea*/ 	.byte	0xff
	.zero		1


	//   ....[126]....
        /*08ec*/ 	.word	0x0000bca0
        /*08f0*/ 	.word	0x00000000
        /*08f4*/ 	.word	0x00000078
        /*08f8*/ 	.short	0x010a
        /*08fa*/ 	.byte	0xff
	.zero		1


	//   ....[127]....
        /*08fc*/ 	.word	0x0000bd00
        /*0900*/ 	.word	0x00000000
        /*0904*/ 	.word	0x00000080
        /*0908*/ 	.short	0x010a
        /*090a*/ 	.byte	0xff
	.zero		1


	//   ....[128]....
        /*090c*/ 	.word	0x0000bd50
        /*0910*/ 	.word	0x00000003
        /*0914*/ 	.word	0x000000a0
        /*0918*/ 	.short	0x010a
        /*091a*/ 	.byte	0xff
	.zero		1


	//   ....[129]....
        /*091c*/ 	.word	0x0000bdb0
        /*0920*/ 	.word	0x00000003
        /*0924*/ 	.word	0x00000050
        /*0928*/ 	.short	0x010a
        /*092a*/ 	.byte	0xff
	.zero		1


	//   ....[130]....
        /*092c*/ 	.word	0x0000be00
        /*0930*/ 	.word	0x0000004a
        /*0934*/ 	.word	0x000000c0
        /*0938*/ 	.short	0x010a
        /*093a*/ 	.byte	0xff
	.zero		1


	//   ....[131]....
        /*093c*/ 	.word	0x0000be50
        /*0940*/ 	.word	0x00000002
        /*0944*/ 	.word	0x00000050
        /*0948*/ 	.short	0x010a
        /*094a*/ 	.byte	0xff
	.zero		1


	//   ....[132]....
        /*094c*/ 	.word	0x0000bea0
        /*0950*/ 	.word	0x00000006
        /*0954*/ 	.word	0x00000050
        /*0958*/ 	.short	0x010a
        /*095a*/ 	.byte	0xff
	.zero		1


	//   ....[133]....
        /*095c*/ 	.word	0x0000bef0
        /*0960*/ 	.word	0x00000003
        /*0964*/ 	.word	0x00000050
        /*0968*/ 	.short	0x010a
        /*096a*/ 	.byte	0xff
	.zero		1


	//----- nvinfo : EIATTR_NUM_MBARRIERS
	.align		4
.L_47:
        /*096c*/ 	.byte	0x03, 0x38
        /*096e*/ 	.short	0x0020


	//----- nvinfo : EIATTR_EXIT_INSTR_OFFSETS
	.align		4
        /*0970*/ 	.byte	0x04, 0x1c
        /*0972*/ 	.short	(.L_49 - .L_48)


	//   ....[0]....
.L_48:
        /*0974*/ 	.word	0x000029e0


	//   ....[1]....
        /*0978*/ 	.word	0x00002ef0


	//   ....[2]....
        /*097c*/ 	.word	0x00002f50


	//   ....[3]....
        /*0980*/ 	.word	0x00003c70


	//   ....[4]....
        /*0984*/ 	.word	0x00004df0


	//   ....[5]....
        /*0988*/ 	.word	0x00004e30


	//   ....[6]....
        /*098c*/ 	.word	0x0000b2b0


	//   ....[7]....
        /*0990*/ 	.word	0x0000b330


	//   ....[8]....
        /*0994*/ 	.word	0x0000b360


	//   ....[9]....
        /*0998*/ 	.word	0x0000b3e0


	//----- nvinfo : EIATTR_MAX_THREADS
	.align		4
.L_49:
        /*099c*/ 	.byte	0x04, 0x05
        /*099e*/ 	.short	(.L_51 - .L_50)
.L_50:
        /*09a0*/ 	.word	0x00000100
        /*09a4*/ 	.word	0x00000001
        /*09a8*/ 	.word	0x00000001


	//----- nvinfo : EIATTR_CRS_STACK_SIZE
	.align		4
.L_51:
        /*09ac*/ 	.byte	0x04, 0x1e
        /*09ae*/ 	.short	(.L_53 - .L_52)
.L_52:
        /*09b0*/ 	.word	0x00000000


	//----- nvinfo : EIATTR_CBANK_PARAM_SIZE
	.align		4
.L_53:
        /*09b4*/ 	.byte	0x03, 0x19
        /*09b6*/ 	.short	0x0800


	//----- nvinfo : EIATTR_PARAM_CBANK
	.align		4
        /*09b8*/ 	.byte	0x04, 0x0a
        /*09ba*/ 	.short	(.L_55 - .L_54)
	.align		4
.L_54:
        /*09bc*/ 	.word	index@(.nv.constant0._ZN7cutlass13device_kernelINS_4gemm6kernel13GemmUniversalIN4cute5tupleIJiiiiEEENS1_10collective13CollectiveMmaINS1_35MainloopSm100TmaUmmaWarpSpecializedILi5ELi2ELi2ENS5_IJNS4_1CILi1EEENSA_ILi2EEESB_EEEEENS5_IJNSA_ILi128EEENSA_ILi256EEENSA_ILi32EEEEEENS_6half_tENS5_IJlSB_lEEESJ_SK_NS4_8TiledMMAINS4_8MMA_AtomIJNS4_20SM100_MMA_F16BF16_SSISJ_SJ_fLi128ELi256ELNS4_4UMMA5MajorE0ELSP_0ELNSO_7ScaleInE0ELSQ_0EEEEEENS4_6LayoutINS5_IJSB_SB_SB_EEENS5_IJNSA_ILi0EEESV_SV_EEEEENS5_IJNS4_10UnderscoreESY_SY_EEEEENS4_23SM90_TMA_LOAD_MULTICASTENS4_14ComposedLayoutINS4_7SwizzleILi2ELi4ELi3EEENS4_18smem_ptr_flag_bitsILi16EEENST_INS5_IJNSA_ILi8EEESH_EEENS5_IJSH_SB_EEEEEEEvNS4_8identityENS4_13SM90_TMA_LOADES1B_vS1C_EENS_8epilogue10collective18CollectiveEpilogueINS1F_23Sm100TmaWarpSpecializedILi4ELi2ELi64ELb1ELb0EEEJSI_NS5_IJNST_ISF_SB_EENST_INSA_ILi64EEESB_EEEEESJ_SK_SJ_SK_NS1F_6fusion15FusionCallbacksIS1J_NS1O_17LinearCombinationISJ_fSJ_fLNS_15FloatRoundStyleE2EEESI_S1N_JEEENS4_5SM1004TMEM4LOAD26SM100_TMEM_LOAD_32dp32b64xES1D_NS12_INS13_ILi3ELi4ELi3EEES16_NST_INS5_IJS17_S1L_EEENS5_IJS1L_SB_EEEEEEENS4_39AutoVectorizingCopyWithAssumedAlignmentILi128EEENS4_14SM90_TMA_STOREES22_S24_S24_EEEvvEEEEvNT_6ParamsE)
        /*09c0*/ 	.short	0x0380
        /*09c2*/ 	.short	0x0800


	//----- nvinfo : EIATTR_SW_WAR
	.align		4
.L_55:
        /*09c4*/ 	.byte	0x04, 0x36
        /*09c6*/ 	.short	(.L_57 - .L_56)
.L_56:
        /*09c8*/ 	.word	0x00000008
.L_57:


//--------------------- .nv.callgraph             --------------------------
	.section	.nv.callgraph,"",@"SHT_CUDA_CALLGRAPH"
	.align	4
	.sectionentsize	8
	.align		4
        /*0000*/ 	.word	0x00000000
	.align		4
        /*0004*/ 	.word	0xffffffff
	.align		4
        /*0008*/ 	.word	index@(_ZN7cutlass13device_kernelINS_4gemm6kernel13GemmUniversalIN4cute5tupleIJiiiiEEENS1_10collective13CollectiveMmaINS1_35MainloopSm100TmaUmmaWarpSpecializedILi5ELi2ELi2ENS5_IJNS4_1CILi1EEENSA_ILi2EEESB_EEEEENS5_IJNSA_ILi128EEENSA_ILi256EEENSA_ILi32EEEEEENS_6half_tENS5_IJlSB_lEEESJ_SK_NS4_8TiledMMAINS4_8MMA_AtomIJNS4_20SM100_MMA_F16BF16_SSISJ_SJ_fLi128ELi256ELNS4_4UMMA5MajorE0ELSP_0ELNSO_7ScaleInE0ELSQ_0EEEEEENS4_6LayoutINS5_IJSB_SB_SB_EEENS5_IJNSA_ILi0EEESV_SV_EEEEENS5_IJNS4_10UnderscoreESY_SY_EEEEENS4_23SM90_TMA_LOAD_MULTICASTENS4_14ComposedLayoutINS4_7SwizzleILi2ELi4ELi3EEENS4_18smem_ptr_flag_bitsILi16EEENST_INS5_IJNSA_ILi8EEESH_EEENS5_IJSH_SB_EEEEEEEvNS4_8identityENS4_13SM90_TMA_LOADES1B_vS1C_EENS_8epilogue10collective18CollectiveEpilogueINS1F_23Sm100TmaWarpSpecializedILi4ELi2ELi64ELb1ELb0EEEJSI_NS5_IJNST_ISF_SB_EENST_INSA_ILi64EEESB_EEEEESJ_SK_SJ_SK_NS1F_6fusion15FusionCallbacksIS1J_NS1O_17LinearCombinationISJ_fSJ_fLNS_15FloatRoundStyleE2EEESI_S1N_JEEENS4_5SM1004TMEM4LOAD26SM100_TMEM_LOAD_32dp32b64xES1D_NS12_INS13_ILi3ELi4ELi3EEES16_NST_INS5_IJS17_S1L_EEENS5_IJS1L_SB_EEEEEEENS4_39AutoVectorizingCopyWithAssumedAlignmentILi128EEENS4_14SM90_TMA_STOREES22_S24_S24_EEEvvEEEEvNT_6ParamsE)
	.align		4
        /*000c*/ 	.word	index@(__assertfail)
	.align		4
        /*0010*/ 	.word	0x00000000
	.align		4
        /*0014*/ 	.word	0xfffffffe
	.align		4
        /*0018*/ 	.word	0x00000000
	.align		4
        /*001c*/ 	.word	0xfffffffd
	.align		4
        /*0020*/ 	.word	0x00000000
	.align		4
        /*0024*/ 	.word	0xfffffffc


//--------------------- .nv.constant4             --------------------------
	.section	.nv.constant4,"a",@progbits
	.align	8
	.align		8
.nv.constant4:
        /*0000*/ 	.dword	__assertfail
	.align		8
        /*0008*/ 	.dword	__unnamed_1
	.align		8
        /*0010*/ 	.dword	__unnamed_2
	.align		8
        /*0018*/ 	.dword	_ZN39_INTERNAL_476ad838_4_k_cu_6a6914ec_65564cuda3std3__45__cpo5beginE
	.align		8
        /*0020*/ 	.dword	_ZN39_INTERNAL_476ad838_4_k_cu_6a6914ec_65564cuda3std3__45__cpo3endE
	.align		8
        /*0028*/ 	.dword	_ZN39_INTERNAL_476ad838_4_k_cu_6a6914ec_65564cuda3std3__45__cpo6cbeginE
	.align		8
        /*0030*/ 	.dword	_ZN39_INTERNAL_476ad838_4_k_cu_6a6914ec_65564cuda3std3__45__cpo4cendE
	.align		8
        /*0038*/ 	.dword	_ZN39_INTERNAL_476ad838_4_k_cu_6a6914ec_65564cuda3std3__441_GLOBAL__N__476ad838_4_k_cu_6a6914ec_65566ignoreE
	.align		8
        /*0040*/ 	.dword	_ZN39_INTERNAL_476ad838_4_k_cu_6a6914ec_65564cuda3std3__419piecewise_constructE
	.align		8
        /*0048*/ 	.dword	_ZN39_INTERNAL_476ad838_4_k_cu_6a6914ec_65564cuda3std3__48in_placeE
	.align		8
        /*0050*/ 	.dword	_ZN39_INTERNAL_476ad838_4_k_cu_6a6914ec_65564cuda3std6ranges3__45__cpo4swapE
	.align		8
        /*0058*/ 	.dword	_ZN39_INTERNAL_476ad838_4_k_cu_6a6914ec_65564cuda3std6ranges3__45__cpo9iter_moveE
	.align		8
        /*0060*/ 	.dword	_ZN39_INTERNAL_476ad838_4_k_cu_6a6914ec_65564cute7productE
	.align		8
        /*0068*/ 	.dword	_ZN39_INTERNAL_476ad838_4_k_cu_6a6914ec_65564cute1_E
	.align		8
        /*0070*/ 	.dword	$str$25
	.align		8
        /*0078*/ 	.dword	$str$26
	.align		8
        /*0080*/ 	.dword	$str$27
	.align		8
        /*0088*/ 	.dword	$str$28


//--------------------- .text._ZN7cutlass13device_kernelINS_4gemm6kernel13GemmUniversalIN4cute5tupleIJiiiiEEENS1_10collective13CollectiveMmaINS1_35MainloopSm100TmaUmmaWarpSpecializedILi5ELi2ELi2ENS5_IJNS4_1CILi1EEENSA_ILi2EEESB_EEEEENS5_IJNSA_ILi128EEENSA_ILi256EEENSA_ILi32EEEEEENS_6half_tENS5_IJlSB_lEEESJ_SK_NS4_8TiledMMAINS4_8MMA_AtomIJNS4_20SM100_MMA_F16BF16_SSISJ_SJ_fLi128ELi256ELNS4_4UMMA5MajorE0ELSP_0ELNSO_7ScaleInE0ELSQ_0EEEEEENS4_6LayoutINS5_IJSB_SB_SB_EEENS5_IJNSA_ILi0EEESV_SV_EEEEENS5_IJNS4_10UnderscoreESY_SY_EEEEENS4_23SM90_TMA_LOAD_MULTICASTENS4_14ComposedLayoutINS4_7SwizzleILi2ELi4ELi3EEENS4_18smem_ptr_flag_bitsILi16EEENST_INS5_IJNSA_ILi8EEESH_EEENS5_IJSH_SB_EEEEEEEvNS4_8identityENS4_13SM90_TMA_LOADES1B_vS1C_EENS_8epilogue10collective18CollectiveEpilogueINS1F_23Sm100TmaWarpSpecializedILi4ELi2ELi64ELb1ELb0EEEJSI_NS5_IJNST_ISF_SB_EENST_INSA_ILi64EEESB_EEEEESJ_SK_SJ_SK_NS1F_6fusion15FusionCallbacksIS1J_NS1O_17LinearCombinationISJ_fSJ_fLNS_15FloatRoundStyleE2EEESI_S1N_JEEENS4_5SM1004TMEM4LOAD26SM100_TMEM_LOAD_32dp32b64xES1D_NS12_INS13_ILi3ELi4ELi3EEES16_NST_INS5_IJS17_S1L_EEENS5_IJS1L_SB_EEEEEEENS4_39AutoVectorizingCopyWithAssumedAlignmentILi128EEENS4_14SM90_TMA_STOREES22_S24_S24_EEEvvEEEEvNT_6ParamsE --------------------------
	.section	.text._ZN7cutlass13device_kernelINS_4gemm6kernel13GemmUniversalIN4cute5tupleIJiiiiEEENS1_10collective13CollectiveMmaINS1_35MainloopSm100TmaUmmaWarpSpecializedILi5ELi2ELi2ENS5_IJNS4_1CILi1EEENSA_ILi2EEESB_EEEEENS5_IJNSA_ILi128EEENSA_ILi256EEENSA_ILi32EEEEEENS_6half_tENS5_IJlSB_lEEESJ_SK_NS4_8TiledMMAINS4_8MMA_AtomIJNS4_20SM100_MMA_F16BF16_SSISJ_SJ_fLi128ELi256ELNS4_4UMMA5MajorE0ELSP_0ELNSO_7ScaleInE0ELSQ_0EEEEEENS4_6LayoutINS5_IJSB_SB_SB_EEENS5_IJNSA_ILi0EEESV_SV_EEEEENS5_IJNS4_10UnderscoreESY_SY_EEEEENS4_23SM90_TMA_LOAD_MULTICASTENS4_14ComposedLayoutINS4_7SwizzleILi2ELi4ELi3EEENS4_18smem_ptr_flag_bitsILi16EEENST_INS5_IJNSA_ILi8EEESH_EEENS5_IJSH_SB_EEEEEEEvNS4_8identityENS4_13SM90_TMA_LOADES1B_vS1C_EENS_8epilogue10collective18CollectiveEpilogueINS1F_23Sm100TmaWarpSpecializedILi4ELi2ELi64ELb1ELb0EEEJSI_NS5_IJNST_ISF_SB_EENST_INSA_ILi64EEESB_EEEEESJ_SK_SJ_SK_NS1F_6fusion15FusionCallbacksIS1J_NS1O_17LinearCombinationISJ_fSJ_fLNS_15FloatRoundStyleE2EEESI_S1N_JEEENS4_5SM1004TMEM4LOAD26SM100_TMEM_LOAD_32dp32b64xES1D_NS12_INS13_ILi3ELi4ELi3EEES16_NST_INS5_IJS17_S1L_EEENS5_IJS1L_SB_EEEEEEENS4_39AutoVectorizingCopyWithAssumedAlignmentILi128EEENS4_14SM90_TMA_STOREES22_S24_S24_EEEvvEEEEvNT_6ParamsE,"ax",@progbits
	.align	128
.text._ZN7cutlass13device_kernelINS_4gemm6kernel13GemmUniversalIN4cute5tupleIJiiiiEEENS1_10collective13CollectiveMmaINS1_35MainloopSm100TmaUmmaWarpSpecializedILi5ELi2ELi2ENS5_IJNS4_1CILi1EEENSA_ILi2EEESB_EEEEENS5_IJNSA_ILi128EEENSA_ILi256EEENSA_ILi32EEEEEENS_6half_tENS5_IJlSB_lEEESJ_SK_NS4_8TiledMMAINS4_8MMA_AtomIJNS4_20SM100_MMA_F16BF16_SSISJ_SJ_fLi128ELi256ELNS4_4UMMA5MajorE0ELSP_0ELNSO_7ScaleInE0ELSQ_0EEEEEENS4_6LayoutINS5_IJSB_SB_SB_EEENS5_IJNSA_ILi0EEESV_SV_EEEEENS5_IJNS4_10UnderscoreESY_SY_EEEEENS4_23SM90_TMA_LOAD_MULTICASTENS4_14ComposedLayoutINS4_7SwizzleILi2ELi4ELi3EEENS4_18smem_ptr_flag_bitsILi16EEENST_INS5_IJNSA_ILi8EEESH_EEENS5_IJSH_SB_EEEEEEEvNS4_8identityENS4_13SM90_TMA_LOADES1B_vS1C_EENS_8epilogue10collective18CollectiveEpilogueINS1F_23Sm100TmaWarpSpecializedILi4ELi2ELi64ELb1ELb0EEEJSI_NS5_IJNST_ISF_SB_EENST_INSA_ILi64EEESB_EEEEESJ_SK_SJ_SK_NS1F_6fusion15FusionCallbacksIS1J_NS1O_17LinearCombinationISJ_fSJ_fLNS_15FloatRoundStyleE2EEESI_S1N_JEEENS4_5SM1004TMEM4LOAD26SM100_TMEM_LOAD_32dp32b64xES1D_NS12_INS13_ILi3ELi4ELi3EEES16_NST_INS5_IJS17_S1L_EEENS5_IJS1L_SB_EEEEEEENS4_39AutoVectorizingCopyWithAssumedAlignmentILi128EEENS4_14SM90_TMA_STOREES22_S24_S24_EEEvvEEEEvNT_6ParamsE:
        .type           _ZN7cutlass13device_kernelINS_4gemm6kernel13GemmUniversalIN4cute5tupleIJiiiiEEENS1_10collective13CollectiveMmaINS1_35MainloopSm100TmaUmmaWarpSpecializedILi5ELi2ELi2ENS5_IJNS4_1CILi1EEENSA_ILi2EEESB_EEEEENS5_IJNSA_ILi128EEENSA_ILi256EEENSA_ILi32EEEEEENS_6half_tENS5_IJlSB_lEEESJ_SK_NS4_8TiledMMAINS4_8MMA_AtomIJNS4_20SM100_MMA_F16BF16_SSISJ_SJ_fLi128ELi256ELNS4_4UMMA5MajorE0ELSP_0ELNSO_7ScaleInE0ELSQ_0EEEEEENS4_6LayoutINS5_IJSB_SB_SB_EEENS5_IJNSA_ILi0EEESV_SV_EEEEENS5_IJNS4_10UnderscoreESY_SY_EEEEENS4_23SM90_TMA_LOAD_MULTICASTENS4_14ComposedLayoutINS4_7SwizzleILi2ELi4ELi3EEENS4_18smem_ptr_flag_bitsILi16EEENST_INS5_IJNSA_ILi8EEESH_EEENS5_IJSH_SB_EEEEEEEvNS4_8identityENS4_13SM90_TMA_LOADES1B_vS1C_EENS_8epilogue10collective18CollectiveEpilogueINS1F_23Sm100TmaWarpSpecializedILi4ELi2ELi64ELb1ELb0EEEJSI_NS5_IJNST_ISF_SB_EENST_INSA_ILi64EEESB_EEEEESJ_SK_SJ_SK_NS1F_6fusion15FusionCallbacksIS1J_NS1O_17LinearCombinationISJ_fSJ_fLNS_15FloatRoundStyleE2EEESI_S1N_JEEENS4_5SM1004TMEM4LOAD26SM100_TMEM_LOAD_32dp32b64xES1D_NS12_INS13_ILi3ELi4ELi3EEES16_NST_INS5_IJS17_S1L_EEENS5_IJS1L_SB_EEEEEEENS4_39AutoVectorizingCopyWithAssumedAlignmentILi128EEENS4_14SM90_TMA_STOREES22_S24_S24_EEEvvEEEEvNT_6ParamsE,@function
        .size           _ZN7cutlass13device_kernelINS_4gemm6kernel13GemmUniversalIN4cute5tupleIJiiiiEEENS1_10collective13CollectiveMmaINS1_35MainloopSm100TmaUmmaWarpSpecializedILi5ELi2ELi2ENS5_IJNS4_1CILi1EEENSA_ILi2EEESB_EEEEENS5_IJNSA_ILi128EEENSA_ILi256EEENSA_ILi32EEEEEENS_6half_tENS5_IJlSB_lEEESJ_SK_NS4_8TiledMMAINS4_8MMA_AtomIJNS4_20SM100_MMA_F16BF16_SSISJ_SJ_fLi128ELi256ELNS4_4UMMA5MajorE0ELSP_0ELNSO_7ScaleInE0ELSQ_0EEEEEENS4_6LayoutINS5_IJSB_SB_SB_EEENS5_IJNSA_ILi0EEESV_SV_EEEEENS5_IJNS4_10UnderscoreESY_SY_EEEEENS4_23SM90_TMA_LOAD_MULTICASTENS4_14ComposedLayoutINS4_7SwizzleILi2ELi4ELi3EEENS4_18smem_ptr_flag_bitsILi16EEENST_INS5_IJNSA_ILi8EEESH_EEENS5_IJSH_SB_EEEEEEEvNS4_8identityENS4_13SM90_TMA_LOADES1B_vS1C_EENS_8epilogue10collective18CollectiveEpilogueINS1F_23Sm100TmaWarpSpecializedILi4ELi2ELi64ELb1ELb0EEEJSI_NS5_IJNST_ISF_SB_EENST_INSA_ILi64EEESB_EEEEESJ_SK_SJ_SK_NS1F_6fusion15FusionCallbacksIS1J_NS1O_17LinearCombinationISJ_fSJ_fLNS_15FloatRoundStyleE2EEESI_S1N_JEEENS4_5SM1004TMEM4LOAD26SM100_TMEM_LOAD_32dp32b64xES1D_NS12_INS13_ILi3ELi4ELi3EEES16_NST_INS5_IJS17_S1L_EEENS5_IJS1L_SB_EEEEEEENS4_39AutoVectorizingCopyWithAssumedAlignmentILi128EEENS4_14SM90_TMA_STOREES22_S24_S24_EEEvvEEEEvNT_6ParamsE,(.L_x_180 - _ZN7cutlass13device_kernelINS_4gemm6kernel13GemmUniversalIN4cute5tupleIJiiiiEEENS1_10collective13CollectiveMmaINS1_35MainloopSm100TmaUmmaWarpSpecializedILi5ELi2ELi2ENS5_IJNS4_1CILi1EEENSA_ILi2EEESB_EEEEENS5_IJNSA_ILi128EEENSA_ILi256EEENSA_ILi32EEEEEENS_6half_tENS5_IJlSB_lEEESJ_SK_NS4_8TiledMMAINS4_8MMA_AtomIJNS4_20SM100_MMA_F16BF16_SSISJ_SJ_fLi128ELi256ELNS4_4UMMA5MajorE0ELSP_0ELNSO_7ScaleInE0ELSQ_0EEEEEENS4_6LayoutINS5_IJSB_SB_SB_EEENS5_IJNSA_ILi0EEESV_SV_EEEEENS5_IJNS4_10UnderscoreESY_SY_EEEEENS4_23SM90_TMA_LOAD_MULTICASTENS4_14ComposedLayoutINS4_7SwizzleILi2ELi4ELi3EEENS4_18smem_ptr_flag_bitsILi16EEENST_INS5_IJNSA_ILi8EEESH_EEENS5_IJSH_SB_EEEEEEEvNS4_8identityENS4_13SM90_TMA_LOADES1B_vS1C_EENS_8epilogue10collective18CollectiveEpilogueINS1F_23Sm100TmaWarpSpecializedILi4ELi2ELi64ELb1ELb0EEEJSI_NS5_IJNST_ISF_SB_EENST_INSA_ILi64EEESB_EEEEESJ_SK_SJ_SK_NS1F_6fusion15FusionCallbacksIS1J_NS1O_17LinearCombinationISJ_fSJ_fLNS_15FloatRoundStyleE2EEESI_S1N_JEEENS4_5SM1004TMEM4LOAD26SM100_TMEM_LOAD_32dp32b64xES1D_NS12_INS13_ILi3ELi4ELi3EEES16_NST_INS5_IJS17_S1L_EEENS5_IJS1L_SB_EEEEEEENS4_39AutoVectorizingCopyWithAssumedAlignmentILi128EEENS4_14SM90_TMA_STOREES22_S24_S24_EEEvvEEEEvNT_6ParamsE)
        .other          _ZN7cutlass13device_kernelINS_4gemm6kernel13GemmUniversalIN4cute5tupleIJiiiiEEENS1_10collective13CollectiveMmaINS1_35MainloopSm100TmaUmmaWarpSpecializedILi5ELi2ELi2ENS5_IJNS4_1CILi1EEENSA_ILi2EEESB_EEEEENS5_IJNSA_ILi128EEENSA_ILi256EEENSA_ILi32EEEEEENS_6half_tENS5_IJlSB_lEEESJ_SK_NS4_8TiledMMAINS4_8MMA_AtomIJNS4_20SM100_MMA_F16BF16_SSISJ_SJ_fLi128ELi256ELNS4_4UMMA5MajorE0ELSP_0ELNSO_7ScaleInE0ELSQ_0EEEEEENS4_6LayoutINS5_IJSB_SB_SB_EEENS5_IJNSA_ILi0EEESV_SV_EEEEENS5_IJNS4_10UnderscoreESY_SY_EEEEENS4_23SM90_TMA_LOAD_MULTICASTENS4_14ComposedLayoutINS4_7SwizzleILi2ELi4ELi3EEENS4_18smem_ptr_flag_bitsILi16EEENST_INS5_IJNSA_ILi8EEESH_EEENS5_IJSH_SB_EEEEEEEvNS4_8identityENS4_13SM90_TMA_LOADES1B_vS1C_EENS_8epilogue10collective18CollectiveEpilogueINS1F_23Sm100TmaWarpSpecializedILi4ELi2ELi64ELb1ELb0EEEJSI_NS5_IJNST_ISF_SB_EENST_INSA_ILi64EEESB_EEEEESJ_SK_SJ_SK_NS1F_6fusion15FusionCallbacksIS1J_NS1O_17LinearCombinationISJ_fSJ_fLNS_15FloatRoundStyleE2EEESI_S1N_JEEENS4_5SM1004TMEM4LOAD26SM100_TMEM_LOAD_32dp32b64xES1D_NS12_INS13_ILi3ELi4ELi3EEES16_NST_INS5_IJS17_S1L_EEENS5_IJS1L_SB_EEEEEEENS4_39AutoVectorizingCopyWithAssumedAlignmentILi128EEENS4_14SM90_TMA_STOREES22_S24_S24_EEEvvEEEEvNT_6ParamsE,@"STO_CUDA_ENTRY STV_DEFAULT"
_ZN7cutlass13device_kernelINS_4gemm6kernel13GemmUniversalIN4cute5tupleIJiiiiEEENS1_10collective13CollectiveMmaINS1_35MainloopSm100TmaUmmaWarpSpecializedILi5ELi2ELi2ENS5_IJNS4_1CILi1EEENSA_ILi2EEESB_EEEEENS5_IJNSA_ILi128EEENSA_ILi256EEENSA_ILi32EEEEEENS_6half_tENS5_IJlSB_lEEESJ_SK_NS4_8TiledMMAINS4_8MMA_AtomIJNS4_20SM100_MMA_F16BF16_SSISJ_SJ_fLi128ELi256ELNS4_4UMMA5MajorE0ELSP_0ELNSO_7ScaleInE0ELSQ_0EEEEEENS4_6LayoutINS5_IJSB_SB_SB_EEENS5_IJNSA_ILi0EEESV_SV_EEEEENS5_IJNS4_10UnderscoreESY_SY_EEEEENS4_23SM90_TMA_LOAD_MULTICASTENS4_14ComposedLayoutINS4_7SwizzleILi2ELi4ELi3EEENS4_18smem_ptr_flag_bitsILi16EEENST_INS5_IJNSA_ILi8EEESH_EEENS5_IJSH_SB_EEEEEEEvNS4_8identityENS4_13SM90_TMA_LOADES1B_vS1C_EENS_8epilogue10collective18CollectiveEpilogueINS1F_23Sm100TmaWarpSpecializedILi4ELi2ELi64ELb1ELb0EEEJSI_NS5_IJNST_ISF_SB_EENST_INSA_ILi64EEESB_EEEEESJ_SK_SJ_SK_NS1F_6fusion15FusionCallbacksIS1J_NS1O_17LinearCombinationISJ_fSJ_fLNS_15FloatRoundStyleE2EEESI_S1N_JEEENS4_5SM1004TMEM4LOAD26SM100_TMEM_LOAD_32dp32b64xES1D_NS12_INS13_ILi3ELi4ELi3EEES16_NST_INS5_IJS17_S1L_EEENS5_IJS1L_SB_EEEEEEENS4_39AutoVectorizingCopyWithAssumedAlignmentILi128EEENS4_14SM90_TMA_STOREES22_S24_S24_EEEvvEEEEvNT_6ParamsE:
[----:B------:R-:W1:Y:S01]  /*0000*/  LDC R1, c[0x0][0x37c] ;  /* 0x0000df00ff017b82 */ /* 0x000e620000000800 */
[----:B------:R-:W2:Y:S01]  /*0010*/  S2R R157, SR_TID.X ;  /* 0x00000000009d7919 */ /* 0x000ea20000002100 */
[----:B------:R-:W3:Y:S01]  /*0020*/  LDCU.64 UR8, c[0x0][0x890] ;  /* 0x00011200ff0877ac */ /* 0x000ee20008000a00 */
[----:B------:R-:W-:Y:S02]  /*0030*/  PRMT R142, RZ, 0x7610, R142 ;  /* 0x00007610ff8e7816 */ /* 0x000fe4000000008e */
[----:B------:R-:W-:Y:S01]  /*0040*/  ELECT P3, URZ, PT ;  /* 0x0000000000ff782f */ /* 0x000fe20003860000 */
[----:B---3--:R-:W-:-:S04]  /*0050*/  UISETP.NE.U32.AND UP0, UPT, UR8, URZ, UPT ;  /* 0x000000ff0800728c */ /* 0x008fc8000bf05070 */
[----:B------:R-:W-:Y:S01]  /*0060*/  UISETP.NE.AND.EX UP0, UPT, UR9, URZ, UPT, UP0 ;  /* 0x000000ff0900728c */ /* 0x000fe2000bf05300 */
[----:B--2---:R-:W-:-:S05]  /*0070*/  SHF.R.U32.HI R143, RZ, 0x5, R157 ;  /* 0x00000005ff8f7819 */ /* 0x004fca000001169d */
[----:B------:R-:W2:Y:S02]  /*0080*/  SHFL.IDX PT, R0, R143, RZ, 0x1f ;  /* 0x00001fff8f007589 */ /* 0x000ea400000e0000 */
[----:B--2---:R-:W-:Y:S01]  /*0090*/  R2UR UR17, R0 ;  /* 0x00000000001172ca */ /* 0x004fe200000e0000 */
[----:B-1----:R-:W-:-:S14]  /*00a0*/  BRA.U UP0, `(.L_x_0) ;  /* 0x0000000100307547 */ /* 0x002fdc000b800000 */
[----:B------:R-:W1:Y:S02]  /*00b0*/  LDCU.64 UR4, c[0x0][0x888] ;  /* 0x00011100ff0477ac */ /* 0x000e640008000a00 */
[----:B-1----:R-:W-:-:S04]  /*00c0*/  UISETP.NE.U32.AND UP0, UPT, UR4, URZ, UPT ;  /* 0x000000ff0400728c */ /* 0x002fc8000bf05070 */
[----:B------:R-:W-:-:S09]  /*00d0*/  UISETP.NE.AND.EX UP0, UPT, UR5, URZ, UPT, UP0 ;  /* 0x000000ff0500728c */ /* 0x000fd2000bf05300 */
[----:B------:R-:W-:Y:S05]  /*00e0*/  BRA.U !UP0, `(.L_x_1) ;  /* 0x0000000108147547 */ /* 0x000fea000b800000 */
[----:B------:R-:W1:Y:S01]  /*00f0*/  LDC.64 R2, c[0x0][0x888] ;  /* 0x00022200ff027b82 */ /* 0x000e620000000a00 */
[----:B------:R-:W1:Y:S02]  /*0100*/  LDCU.64 UR4, c[0x0][0x358] ;  /* 0x00006b00ff0477ac */ /* 0x000e640008000a00 */
[----:B-1----:R1:W5:Y:S01]  /*0110*/  LDG.E R73, desc[UR4][R2.64] ;  /* 0x0000000402497981 */ /* 0x002362000c1e1900 */
[----:B------:R-:W-:Y:S01]  /*0120*/  HFMA2 R142, -RZ, RZ, 0, 5.9604644775390625e-08 ;  /* 0x00000001ff8e7431 */ /* 0x000fe200000001ff */
[----:B------:R-:W-:Y:S05]  /*0130*/  BRA `(.L_x_0) ;  /* 0x00000000000c7947 */ /* 0x000fea0003800000 */
.L_x_1:
[----:B------:R-:W1:Y:S01]  /*0140*/  LDCU UR4, c[0x0][0x880] ;  /* 0x00011000ff0477ac */ /* 0x000e620008000800 */
[----:B------:R-:W-:Y:S01]  /*0150*/  HFMA2 R142, -RZ, RZ, 0, 5.9604644775390625e-08 ;  /* 0x00000001ff8e7431 */ /* 0x000fe200000001ff */
[----:B-1----:R-:W-:-:S07]  /*0160*/  MOV R73, UR4 ;  /* 0x0000000400497c02 */ /* 0x002fce0008000f00 */
.L_x_0:
[----:B------:R-:W2:Y:S02]  /*0170*/  LDCU.64 UR4, c[0x0][0x8b0] ;  /* 0x00011600ff0477ac */ /* 0x000ea40008000a00 */
[----:B--2---:R-:W-:-:S04]  /*0180*/  UISETP.NE.U32.AND UP0, UPT, UR4, URZ, UPT ;  /* 0x000000ff0400728c */ /* 0x004fc8000bf05070 */
[----:B------:R-:W-:-:S09]  /*0190*/  UISETP.NE.AND.EX UP0, UPT, UR5, URZ, UPT, UP0 ;  /* 0x000000ff0500728c */ /* 0x000fd2000bf05300 */
[----:B------:R-:W-:Y:S05]  /*01a0*/  BRA.U UP0, `(.L_x_2) ;  /* 0x0000000100287547 */ /* 0x000fea000b800000 */
[----:B------:R-:W2:Y:S02]  /*01b0*/  LDCU.64 UR4, c[0x0][0x8a8] ;  /* 0x00011500ff0477ac */ /* 0x000ea40008000a00 */
[----:B--2---:R-:W-:-:S04]  /*01c0*/  UISETP.NE.U32.AND UP0, UPT, UR4, URZ, UPT ;  /* 0x000000ff0400728c */ /* 0x004fc8000bf05070 */
[----:B------:R-:W-:-:S09]  /*01d0*/  UISETP.NE.AND.EX UP0, UPT, UR5, URZ, UPT, UP0 ;  /* 0x000000ff0500728c */ /* 0x000fd2000bf05300 */
[----:B------:R-:W-:Y:S05]  /*01e0*/  BRA.U !UP0, `(.L_x_3) ;  /* 0x0000000108107547 */ /* 0x000fea000b800000 */
[----:B------:R-:W2:Y:S01]  /*01f0*/  LDC.64 R70, c[0x0][0x8a8] ;  /* 0x00022a00ff467b82 */ /* 0x000ea20000000a00 */
[----:B------:R-:W2:Y:S02]  /*0200*/  LDCU.64 UR4, c[0x0][0x358] ;  /* 0x00006b00ff0477ac */ /* 0x000ea40008000a00 */
[----:B--2---:R2:W5:Y:S01]  /*0210*/  LDG.E R70, desc[UR4][R70.64] ;  /* 0x0000000446467981 */ /* 0x004562000c1e1900 */
[----:B------:R-:W-:Y:S05]  /*0220*/  BRA `(.L_x_2) ;  /* 0x0000000000087947 */ /* 0x000fea0003800000 */
.L_x_3:
[----:B------:R-:W2:Y:S02]  /*0230*/  LDCU UR4, c[0x0][0x8a0] ;  /* 0x00011400ff0477ac */ /* 0x000ea40008000800 */
[----:B--2---:R-:W-:Y:S02]  /*0240*/  MOV R70, UR4 ;  /* 0x0000000400467c02 */ /* 0x004fe40008000f00 */
.L_x_2:
[----:B------:R-:W-:Y:S01]  /*0250*/  IMAD.U32 R0, RZ, RZ, UR17 ;  /* 0x00000011ff007e24 */ /* 0x000fe2000f8e00ff */
[----:B------:R-:W-:Y:S04]  /*0260*/  BSSY.RECONVERGENT B0, `(.L_x_4) ;  /* 0x000000c000007945 */ /* 0x000fe80003800200 */
[C---:B------:R-:W-:Y:S02]  /*0270*/  ISETP.NE.OR P1, PT, R0.reuse, 0x1, !P3 ;  /* 0x000000010000780c */ /* 0x040fe40005f25670 */
[----:B------:R-:W-:-:S11]  /*0280*/  ISETP.NE.OR P0, PT, R0, 0x3, !P3 ;  /* 0x000000030000780c */ /* 0x000fd60005f05670 */
[----:B------:R-:W-:Y:S05]  /*0290*/  @P1 BRA `(.L_x_5) ;  /* 0x0000000000201947 */ /* 0x000fea0003800000 */
[----:B------:R-:W3:Y:S02]  /*02a0*/  LDCU.64 UR4, c[0x0][0x348] ;  /* 0x00006900ff0477ac */ /* 0x000ee40008000a00 */
[----:B---3--:R-:W-:Y:S02]  /*02b0*/  UIADD3 UR6, UP1, UPT, UR4, 0x80, URZ ;  /* 0x0000008004067890 */ /* 0x008fe4000ff3e0ff */
[----:B------:R-:W-:Y:S02]  /*02c0*/  UIADD3 UR4, UP0, UPT, UR4, 0x180, URZ ;  /* 0x0000018004047890 */ /* 0x000fe4000ff1e0ff */
[----:B------:R-:W-:Y:S02]  /*02d0*/  UIADD3.X UR7, UPT, UPT, URZ, UR5, URZ, UP1, !UPT ;  /* 0x00000005ff077290 */ /* 0x000fe40008ffe4ff */
[----:B------:R-:W-:-:S07]  /*02e0*/  UIADD3.X UR5, UPT, UPT, URZ, UR5, URZ, UP0, !UPT ;  /* 0x00000005ff057290 */ /* 0x000fce00087fe4ff */
[----:B------:R3:W-:Y:S02]  /*02f0*/  UTMACCTL.PF [UR6] ;  /* 0x00000000060079b9 */ /* 0x0007e40008040000 */
[----:B------:R3:W-:Y:S02]  /*0300*/  UTMACCTL.PF [UR4] ;  /* 0x00000000040079b9 */ /* 0x0007e40008040000 */
[----:B---3--:R-:W-:Y:S01]  /*0310*/  NOP ;  /* 0x0000000000007918 */ /* 0x008fe20000000000 */
.L_x_5:
[----:B------:R-:W-:Y:S05]  /*0320*/  BSYNC.RECONVERGENT B0 ;  /* 0x0000000000007941 */ /* 0x000fea0003800200 */
.L_x_4:
[----:B------:R-:W-:Y:S04]  /*0330*/  BSSY.RECONVERGENT B0, `(.L_x_6) ;  /* 0x000000a000007945 */ /* 0x000fe80003800200 */
        /* <DEDUP_REMOVED lines=9> */
.L_x_7:
[----:B------:R-:W-:Y:S05]  /*03d0*/  BSYNC.RECONVERGENT B0 ;  /* 0x0000000000007941 */ /* 0x000fea0003800200 */
.L_x_6:
[----:B------:R-:W3:Y:S01]  /*03e0*/  LDCU.64 UR4, c[0x0][0x888] ;  /* 0x00011100ff0477ac */ /* 0x000ee20008000a00 */
[----:B------:R-:W-:Y:S02]  /*03f0*/  UISETP.EQ.U32.AND UP1, UPT, UR8, URZ, UPT ;  /* 0x000000ff0800728c */ /* 0x000fe4000bf22070 */
[----:B------:R-:W-:Y:S02]  /*0400*/  UPLOP3.LUT UP3, UPT, UPT, UPT, UPT, 0x80, 0x8 ;  /* 0x000000000008789c */ /* 0x000fe40003f6f070 */
[----:B---3--:R-:W-:-:S04]  /*0410*/  UISETP.NE.U32.AND UP0, UPT, UR4, URZ, UPT ;  /* 0x000000ff0400728c */ /* 0x008fc8000bf05070 */
[----:B------:R-:W-:-:S04]  /*0420*/  UISETP.NE.AND.EX UP0, UPT, UR5, URZ, UPT, UP0 ;  /* 0x000000ff0500728c */ /* 0x000fc8000bf05300 */
[----:B------:R-:W-:-:S04]  /*0430*/  UISETP.EQ.OR.EX UP2, UPT, UR9, URZ, !UP0, UP1 ;  /* 0x000000ff0900728c */ /* 0x000fc8000c742710 */
[----:B------:R-:W-:-:S06]  /*0440*/  UP2UR UR4, UPR, URZ, 0x4 ;  /* 0x00000004ff047883 */ /* 0x000fcc0008000000 */
[----:B------:R-:W-:Y:S01]  /*0450*/  MOV R146, UR4 ;  /* 0x0000000400927c02 */ /* 0x000fe20008000f00 */
[----:B------:R-:W-:Y:S06]  /*0460*/  BRA.U !UP2, `(.L_x_8) ;  /* 0x000000010a207547 */ /* 0x000fec000b800000 */
[----:B------:R-:W-:Y:S01]  /*0470*/  UISETP.NE.U32.AND UP1, UPT, UR8, URZ, UPT ;  /* 0x000000ff0800728c */ /* 0x000fe2000bf25070 */
[----:B-----5:R-:W-:Y:S01]  /*0480*/  FSETP.NEU.AND P0, PT, R73, RZ, PT ;  /* 0x000000ff4900720b */ /* 0x020fe20003f0d000 */
[----:B------:R-:W-:Y:S02]  /*0490*/  USEL UR4, URZ, 0xffffffff, UP0 ;  /* 0xffffffffff047887 */ /* 0x000fe40008000000 */
[----:B------:R-:W-:-:S10]  /*04a0*/  UISETP.NE.AND.EX UP1, UPT, UR9, URZ, UPT, UP1 ;  /* 0x000000ff0900728c */ /* 0x000fd4000bf25310 */
[----:B------:R-:W-:Y:S01]  /*04b0*/  VOTEU.ANY UP0, P0 ;  /* 0x0000000000ff7886 */ /* 0x000fe20000000100 */
[----:B------:R-:W-:-:S04]  /*04c0*/  @!UP1 USEL UR4, URZ, 0xffffffff, UP0 ;  /* 0xffffffffff049887 */ /* 0x000fc80008000000 */
[----:B------:R-:W-:-:S04]  /*04d0*/  ULOP3.LUT UR4, UR4, 0x1, URZ, 0xc0, !UPT ;  /* 0x0000000104047892 */ /* 0x000fc8000f8ec0ff */
[----:B------:R-:W-:-:S11]  /*04e0*/  UISETP.NE.U32.AND UP3, UPT, UR4, 0x1, UPT ;  /* 0x000000010400788c */ /* 0x000fd6000bf65070 */
.L_x_8:
[----:B-1----:R-:W1:Y:S01]  /*04f0*/  SHFL.IDX PT, R2, R143, RZ, 0x1f ;  /* 0x00001fff8f027589 */ /* 0x002e6200000e0000 */
[----:B------:R-:W-:-:S04]  /*0500*/  UISETP.NE.AND UP0, UPT, UR17, 0x2, UPT ;  /* 0x000000021100788c */ /* 0x000fc8000bf05270 */
[----:B------:R-:W-:Y:S01]  /*0510*/  USEL UR48, URZ, 0x1, UP0 ;  /* 0x00000001ff307887 */ /* 0x000fe20008000000 */
[----:B-1----:R-:W-:-:S13]  /*0520*/  ISETP.NE.AND P0, PT, R2, RZ, PT ;  /* 0x000000ff0200720c */ /* 0x002fda0003f05270 */
[----:B------:R-:W-:Y:S05]  /*0530*/  @P0 BRA `(.L_x_9) ;  /* 0x0000000000600947 */ /* 0x000fea0003800000 */
[----:B------:R-:W1:Y:S01]  /*0540*/  S2UR UR4, SR_CgaCtaId ;  /* 0x00000000000479c3 */ /* 0x000e620000008800 */
[----:B------:R-:W-:Y:S01]  /*0550*/  UMOV UR5, 0x400 ;  /* 0x0000040000057882 */ /* 0x000fe20000000000 */
[----:B------:R-:W-:Y:S01]  /*0560*/  UMOV UR8, 0x1 ;  /* 0x0000000100087882 */ /* 0x000fe20000000000 */
[----:B------:R-:W-:Y:S01]  /*0570*/  UMOV UR6, 0x2 ;  /* 0x0000000200067882 */ /* 0x000fe20000000000 */
[----:B------:R-:W-:-:S04]  /*0580*/  UIADD3 UR8, UPT, UPT, -UR8, 0x100000, URZ ;  /* 0x0010000008087890 */ /* 0x000fc8000fffe1ff */
[----:B------:R-:W-:Y:S02]  /*0590*/  USHF.L.U32 UR9, UR8, 0xb, URZ ;  /* 0x0000000b08097899 */ /* 0x000fe400080006ff */
[----:B------:R-:W-:Y:S02]  /*05a0*/  USHF.L.U32 UR8, UR8, 0x1, URZ ;  /* 0x0000000108087899 */ /* 0x000fe400080006ff */
[----:B------:R-:W-:-:S04]  /*05b0*/  UIADD3 UR6, UPT, UPT, -UR6, 0x100000, URZ ;  /* 0x0010000006067890 */ /* 0x000fc8000fffe1ff */
[----:B------:R-:W-:Y:S02]  /*05c0*/  USHF.L.U32 UR7, UR6, 0xb, URZ ;  /* 0x0000000b06077899 */ /* 0x000fe400080006ff */
[----:B------:R-:W-:Y:S01]  /*05d0*/  USHF.L.U32 UR6, UR6, 0x1, URZ ;  /* 0x0000000106067899 */ /* 0x000fe200080006ff */
[----:B------:R-:W-:Y:S01]  /*05e0*/  ELECT P0, URZ, PT ;  /* 0x0000000000ff782f */ /* 0x000fe20003800000 */
[----:B-1----:R-:W-:Y:S01]  /*05f0*/  ULEA UR4, UR4, UR5, 0x18 ;  /* 0x0000000504047291 */ /* 0x002fe2000f8ec0ff */
[----:B------:R-:W1:Y:S11]  /*0600*/  FENCE.VIEW.ASYNC.S ;  /* 0x00000000000073c6 */ /* 0x000e760000000000 */
[----:B-1----:R1:W3:Y:S01]  /*0610*/  SYNCS.EXCH.64 URZ, [UR4], UR8 ;  /* 0x0000000804ff75b2 */ /* 0x0022e20008000100 */
[----:B------:R1:W4:Y:S01]  /*0620*/  SYNCS.EXCH.64 URZ, [UR4+0x28], UR6 ;  /* 0x0000280604ff75b2 */ /* 0x0003220008000100 */
[----:B------:R1:W1:Y:S01]  /*0630*/  SYNCS.EXCH.64 URZ, [UR4+0x8], UR8 ;  /* 0x0000080804ff75b2 */ /* 0x0002620008000100 */
[----:B------:R1:W1:Y:S01]  /*0640*/  SYNCS.EXCH.64 URZ, [UR4+0x30], UR6 ;  /* 0x0000300604ff75b2 */ /* 0x0002620008000100 */
[----:B------:R1:W1:Y:S01]  /*0650*/  SYNCS.EXCH.64 URZ, [UR4+0x10], UR8 ;  /* 0x0000100804ff75b2 */ /* 0x0002620008000100 */
[----:B------:R1:W1:Y:S01]  /*0660*/  SYNCS.EXCH.64 URZ, [UR4+0x38], UR6 ;  /* 0x0000380604ff75b2 */ /* 0x0002620008000100 */
[----:B------:R1:W1:Y:S01]  /*0670*/  SYNCS.EXCH.64 URZ, [UR4+0x18], UR8 ;  /* 0x0000180804ff75b2 */ /* 0x0002620008000100 */
[----:B------:R1:W1:Y:S01]  /*0680*/  SYNCS.EXCH.64 URZ, [UR4+0x40], UR6 ;  /* 0x0000400604ff75b2 */ /* 0x0002620008000100 */
[----:B------:R1:W1:Y:S01]  /*0690*/  SYNCS.EXCH.64 URZ, [UR4+0x20], UR8 ;  /* 0x0000200804ff75b2 */ /* 0x0002620008000100 */
[----:B------:R1:W1:Y:S01]  /*06a0*/  SYNCS.EXCH.64 URZ, [UR4+0x48], UR6 ;  /* 0x0000480604ff75b2 */ /* 0x0002620008000100 */
[----:B------:R-:W-:Y:S01]  /*06b0*/  NOP ;  /* 0x0000000000007918 */ /* 0x000fe20000000000 */
.L_x_9:
[----:B------:R-:W2:Y:S01]  /*06c0*/  SHFL.IDX PT, R2, R143, RZ, 0x1f ;  /* 0x00001fff8f027589 */ /* 0x000ea200000e0000 */
[----:B------:R-:W-:Y:S01]  /*06d0*/  NOP ;  /* 0x0000000000007918 */ /* 0x000fe20000000000 */
[----:B--2---:R-:W-:-:S13]  /*06e0*/  ISETP.NE.AND P0, PT, R2, 0x1, PT ;  /* 0x000000010200780c */ /* 0x004fda0003f05270 */
[----:B------:R-:W-:Y:S05]  /*06f0*/  @P0 BRA `(.L_x_10) ;  /* 0x0000000000580947 */ /* 0x000fea0003800000 */
[----:B-1----:R-:W1:Y:S01]  /*0700*/  S2UR UR4, SR_CgaCtaId ;  /* 0x00000000000479c3 */ /* 0x002e620000008800 */
        /* <DEDUP_REMOVED lines=12> */
[----:B-1----:R2:W1:Y:S01]  /*07d0*/  SYNCS.EXCH.64 URZ, [UR4+0x50], UR8 ;  /* 0x0000500804ff75b2 */ /* 0x0024620008000100 */
[----:B------:R2:W1:Y:S01]  /*07e0*/  SYNCS.EXCH.64 URZ, [UR4+0x70], UR6 ;  /* 0x0000700604ff75b2 */ /* 0x0004620008000100 */
[----:B------:R2:W1:Y:S01]  /*07f0*/  SYNCS.EXCH.64 URZ, [UR4+0x58], UR8 ;  /* 0x0000580804ff75b2 */ /* 0x0004620008000100 */
[----:B------:R2:W1:Y:S01]  /*0800*/  SYNCS.EXCH.64 URZ, [UR4+0x78], UR6 ;  /* 0x0000780604ff75b2 */ /* 0x0004620008000100 */
[----:B------:R2:W1:Y:S01]  /*0810*/  SYNCS.EXCH.64 URZ, [UR4+0x60], UR8 ;  /* 0x0000600804ff75b2 */ /* 0x0004620008000100 */
[----:B------:R2:W1:Y:S01]  /*0820*/  SYNCS.EXCH.64 URZ, [UR4+0x80], UR6 ;  /* 0x0000800604ff75b2 */ /* 0x0004620008000100 */
[----:B------:R2:W1:Y:S01]  /*0830*/  SYNCS.EXCH.64 URZ, [UR4+0x68], UR8 ;  /* 0x0000680804ff75b2 */ /* 0x0004620008000100 */
[----:B------:R2:W1:Y:S02]  /*0840*/  SYNCS.EXCH.64 URZ, [UR4+0x88], UR6 ;  /* 0x0000880604ff75b2 */ /* 0x0004640008000100 */
[----:B--2---:R-:W-:Y:S01]  /*0850*/  NOP ;  /* 0x0000000000007918 */ /* 0x004fe20000000000 */
.L_x_10:
[----:B------:R-:W2:Y:S01]  /*0860*/  SHFL.IDX PT, R2, R143, RZ, 0x1f ;  /* 0x00001fff8f027589 */ /* 0x000ea200000e0000 */
[----:B------:R-:W-:Y:S01]  /*0870*/  NOP ;  /* 0x0000000000007918 */ /* 0x000fe20000000000 */
[----:B--2---:R-:W-:-:S13]  /*0880*/  ISETP.NE.AND P0, PT, R2, 0x3, PT ;  /* 0x000000030200780c */ /* 0x004fda0003f05270 */
[----:B------:R-:W-:Y:S05]  /*0890*/  @P0 BRA `(.L_x_11) ;  /* 0x0000000000300947 */ /* 0x000fea0003800000 */
[----:B-1----:R-:W1:Y:S01]  /*08a0*/  S2UR UR6, SR_CgaCtaId ;  /* 0x00000000000679c3 */ /* 0x002e620000008800 */
[----:B------:R-:W-:Y:S01]  /*08b0*/  UMOV UR4, 0x400 ;  /* 0x0000040000047882 */ /* 0x000fe20000000000 */
[----:B------:R-:W-:Y:S01]  /*08c0*/  UMOV UR5, 0x20 ;  /* 0x0000002000057882 */ /* 0x000fe20000000000 */
[----:B------:R-:W-:Y:S01]  /*08d0*/  ELECT P0, URZ, PT ;  /* 0x0000000000ff782f */ /* 0x000fe20003800000 */
[----:B-1----:R-:W-:Y:S02]  /*08e0*/  ULEA UR6, UR6, UR4, 0x18 ;  /* 0x0000000406067291 */ /* 0x002fe4000f8ec0ff */
[----:B------:R-:W-:-:S04]  /*08f0*/  UIADD3 UR4, UPT, UPT, -UR5, 0x100000, URZ ;  /* 0x0010000005047890 */ /* 0x000fc8000fffe1ff */
[----:B------:R-:W-:Y:S02]  /*0900*/  USHF.L.U32 UR5, UR4, 0xb, URZ ;  /* 0x0000000b04057899 */ /* 0x000fe400080006ff */
[----:B------:R-:W-:Y:S01]  /*0910*/  USHF.L.U32 UR4, UR4, 0x1, URZ ;  /* 0x0000000104047899 */ /* 0x000fe200080006ff */
[----:B------:R-:W1:Y:S11]  /*0920*/  FENCE.VIEW.ASYNC.S ;  /* 0x00000000000073c6 */ /* 0x000e760000000000 */
[----:B-1----:R2:W1:Y:S01]  /*0930*/  SYNCS.EXCH.64 URZ, [UR6+0x90], UR4 ;  /* 0x0000900406ff75b2 */ /* 0x0024620008000100 */
[----:B------:R2:W1:Y:S02]  /*0940*/  SYNCS.EXCH.64 URZ, [UR6+0x98], UR4 ;  /* 0x0000980406ff75b2 */ /* 0x0004640008000100 */
[----:B--2---:R-:W-:Y:S01]  /*0950*/  NOP ;  /* 0x0000000000007918 */ /* 0x004fe20000000000 */
.L_x_11:
[----:B------:R-:W2:Y:S01]  /*0960*/  SHFL.IDX PT, R2, R143, RZ, 0x1f ;  /* 0x00001fff8f027589 */ /* 0x000ea200000e0000 */
[----:B------:R-:W-:Y:S01]  /*0970*/  NOP ;  /* 0x0000000000007918 */ /* 0x000fe20000000000 */
[----:B--2---:R-:W-:-:S13]  /*0980*/  ISETP.NE.AND P0, PT, R2, 0x4, PT ;  /* 0x000000040200780c */ /* 0x004fda0003f05270 */
[----:B------:R-:W-:Y:S05]  /*0990*/  @P0 BRA `(.L_x_12) ;  /* 0x00000000004c0947 */ /* 0x000fea0003800000 */
[----:B-1----:R-:W1:Y:S01]  /*09a0*/  S2UR UR6, SR_CgaCtaId ;  /* 0x00000000000679c3 */ /* 0x002e620000008800 */
[----:B------:R-:W-:Y:S01]  /*09b0*/  UMOV UR4, 0x1e0 ;  /* 0x000001e000047882 */ /* 0x000fe20000000000 */
[----:B------:R-:W-:Y:S01]  /*09c0*/  UMOV UR5, 0x400 ;  /* 0x0000040000057882 */ /* 0x000fe20000000000 */
[----:B------:R-:W-:Y:S01]  /*09d0*/  USEL UR4, UR4, 0x1a0, UP3 ;  /* 0x000001a004047887 */ /* 0x000fe20009800000 */
[----:B------:R-:W-:Y:S01]  /*09e0*/  UMOV UR8, 0x1 ;  /* 0x0000000100087882 */ /* 0x000fe20000000000 */
[----:B------:R-:W-:Y:S01]  /*09f0*/  ELECT P0, URZ, PT ;  /* 0x0000000000ff782f */ /* 0x000fe20003800000 */
[----:B------:R-:W-:-:S04]  /*0a00*/  UIADD3 UR8, UPT, UPT, -UR8, 0x100000, URZ ;  /* 0x0010000008087890 */ /* 0x000fc8000fffe1ff */
[----:B------:R-:W-:Y:S02]  /*0a10*/  USHF.L.U32 UR9, UR8, 0xb, URZ ;  /* 0x0000000b08097899 */ /* 0x000fe400080006ff */
[----:B------:R-:W-:Y:S02]  /*0a20*/  USHF.L.U32 UR8, UR8, 0x1, URZ ;  /* 0x0000000108087899 */ /* 0x000fe400080006ff */
[----:B-1----:R-:W-:Y:S02]  /*0a30*/  ULEA UR6, UR6, UR5, 0x18 ;  /* 0x0000000506067291 */ /* 0x002fe4000f8ec0ff */
[----:B------:R-:W-:-:S04]  /*0a40*/  UIADD3 UR4, UPT, UPT, -UR4, 0x100000, URZ ;  /* 0x0010000004047890 */ /* 0x000fc8000fffe1ff */
[----:B------:R-:W-:Y:S02]  /*0a50*/  USHF.L.U32 UR5, UR4, 0xb, URZ ;  /* 0x0000000b04057899 */ /* 0x000fe400080006ff */
[----:B------:R-:W-:Y:S01]  /*0a60*/  USHF.L.U32 UR4, UR4, 0x1, URZ ;  /* 0x0000000104047899 */ /* 0x000fe200080006ff */
[----:B------:R-:W1:Y:S03]  /*0a70*/  FENCE.VIEW.ASYNC.S ;  /* 0x00000000000073c6 */ /* 0x000e660000000000 */
[----:B-1----:R2:W1:Y:S08]  /*0a80*/  SYNCS.EXCH.64 URZ, [UR6+0xa0], UR8 ;  /* 0x0000a00806ff75b2 */ /* 0x0024700008000100 */
[----:B------:R2:W1:Y:S01]  /*0a90*/  SYNCS.EXCH.64 URZ, [UR6+0xb0], UR4 ;  /* 0x0000b00406ff75b2 */ /* 0x0004620008000100 */
[----:B------:R2:W1:Y:S01]  /*0aa0*/  SYNCS.EXCH.64 URZ, [UR6+0xa8], UR8 ;  /* 0x0000a80806ff75b2 */ /* 0x0004620008000100 */
[----:B------:R2:W1:Y:S02]  /*0ab0*/  SYNCS.EXCH.64 URZ, [UR6+0xb8], UR4 ;  /* 0x0000b80406ff75b2 */ /* 0x0004640008000100 */
[----:B--2---:R-:W-:Y:S01]  /*0ac0*/  NOP ;  /* 0x0000000000007918 */ /* 0x004fe20000000000 */
.L_x_12:
        /* <DEDUP_REMOVED lines=20> */
[----:B------:R2:W1:Y:S02]  /*0c10*/  SYNCS.EXCH.64 URZ, [UR4+0xd8], UR6 ;  /* 0x0000d80604ff75b2 */ /* 0x0004640008000100 */
[----:B--2---:R-:W-:Y:S01]  /*0c20*/  NOP ;  /* 0x0000000000007918 */ /* 0x004fe20000000000 */
.L_x_13:
[----:B------:R-:W2:Y:S01]  /*0c30*/  SHFL.IDX PT, R2, R143, RZ, 0x1f ;  /* 0x00001fff8f027589 */ /* 0x000ea200000e0000 */
[----:B------:R-:W-:Y:S01]  /*0c40*/  NOP ;  /* 0x0000000000007918 */ /* 0x000fe20000000000 */
[----:B--2---:R-:W-:-:S13]  /*0c50*/  ISETP.NE.AND P0, PT, R2, 0x3, PT ;  /* 0x000000030200780c */ /* 0x004fda0003f05270 */
[----:B------:R-:W-:Y:S05]  /*0c60*/  @P0 BRA `(.L_x_14) ;  /* 0x0000000000380947 */ /* 0x000fea0003800000 */
[----:B------:R-:W2:Y:S01]  /*0c70*/  S2UR UR5, SR_CgaCtaId ;  /* 0x00000000000579c3 */ /* 0x000ea20000008800 */
[----:B-1----:R-:W-:Y:S01]  /*0c80*/  UMOV UR4, 0x400 ;  /* 0x0000040000047882 */ /* 0x002fe20000000000 */
[----:B------:R-:W-:Y:S01]  /*0c90*/  UMOV UR6, 0x20 ;  /* 0x0000002000067882 */ /* 0x000fe20000000000 */
[----:B------:R-:W-:Y:S01]  /*0ca0*/  ELECT P0, URZ, PT ;  /* 0x0000000000ff782f */ /* 0x000fe20003800000 */
[----:B------:R-:W-:-:S04]  /*0cb0*/  UIADD3 UR6, UPT, UPT, -UR6, 0x100000, URZ ;  /* 0x0010000006067890 */ /* 0x000fc8000fffe1ff */
[----:B------:R-:W-:Y:S02]  /*0cc0*/  USHF.L.U32 UR7, UR6, 0xb, URZ ;  /* 0x0000000b06077899 */ /* 0x000fe400080006ff */
[----:B------:R-:W-:Y:S02]  /*0cd0*/  USHF.L.U32 UR6, UR6, 0x1, URZ ;  /* 0x0000000106067899 */ /* 0x000fe400080006ff */
[----:B--2---:R-:W-:Y:S01]  /*0ce0*/  ULEA UR4, UR5, UR4, 0x18 ;  /* 0x0000000405047291 */ /* 0x004fe2000f8ec0ff */
[----:B------:R-:W1:Y:S11]  /*0cf0*/  FENCE.VIEW.ASYNC.S ;  /* 0x00000000000073c6 */ /* 0x000e760000000000 */
[----:B-1----:R2:W1:Y:S01]  /*0d00*/  SYNCS.EXCH.64 URZ, [UR4+0xe0], UR6 ;  /* 0x0000e00604ff75b2 */ /* 0x0024620008000100 */
[----:B------:R2:W1:Y:S01]  /*0d10*/  SYNCS.EXCH.64 URZ, [UR4+0xf0], UR6 ;  /* 0x0000f00604ff75b2 */ /* 0x0004620008000100 */
[----:B------:R2:W1:Y:S01]  /*0d20*/  SYNCS.EXCH.64 URZ, [UR4+0xe8], UR6 ;  /* 0x0000e80604ff75b2 */ /* 0x0004620008000100 */
[----:B------:R2:W1:Y:S02]  /*0d30*/  SYNCS.EXCH.64 URZ, [UR4+0xf8], UR6 ;  /* 0x0000f80604ff75b2 */ /* 0x0004640008000100 */
[----:B--2---:R-:W-:Y:S01]  /*0d40*/  NOP ;  /* 0x0000000000007918 */ /* 0x004fe20000000000 */
.L_x_14:
[----:B-1----:R-:W1:Y:S01]  /*0d50*/  LDCU UR4, c[0x0][0x36c] ;  /* 0x00006d80ff0477ac */ /* 0x002e620008000800 */
[----:B------:R-:W-:Y:S01]  /*0d60*/  ISETP.NE.OR P3, PT, R0, 0x2, !P3 ;  /* 0x000000020000780c */ /* 0x000fe20005f65670 */
[----:B------:R-:W-:Y:S01]  /*0d70*/  NOP ;  /* 0x0000000000007918 */ /* 0x000fe20000000000 */
[----:B------:R-:W-:Y:S01]  /*0d80*/  LOP3.LUT R0, R157, 0x1f, RZ, 0xc0, !PT ;  /* 0x0000001f9d007812 */ /* 0x000fe200078ec0ff */
[----:B------:R-:W-:Y:S02]  /*0d90*/  UISETP.NE.AND UP4, UPT, UR17, URZ, UPT ;  /* 0x000000ff1100728c */ /* 0x000fe4000bf85270 */
[----:B-1----:R-:W-:-:S09]  /*0da0*/  UISETP.EQ.U32.AND UP5, UPT, UR4, 0x1, UPT ;  /* 0x000000010400788c */ /* 0x002fd2000bfa2070 */
[----:B------:R-:W-:Y:S05]  /*0db0*/  BRA.U !UP5, `(.L_x_15) ;  /* 0x000000010d087547 */ /* 0x000fea000b800000 */
[----:B---34-:R-:W-:Y:S01]  /*0dc0*/  UCGABAR_ARV ;  /* 0x00000000000079c7 */ /* 0x018fe20008000000 */
[----:B------:R-:W-:Y:S05]  /*0dd0*/  BRA `(.L_x_16) ;  /* 0x0000000000047947 */ /* 0x000fea0003800000 */
.L_x_15:
[----:B---34-:R-:W-:Y:S01]  /*0de0*/  NOP ;  /* 0x0000000000007918 */ /* 0x018fe20000000000 */
.L_x_16:
[----:B------:R-:W1:Y:S01]  /*0df0*/  S2UR UR7, SR_CTAID.X ;  /* 0x00000000000779c3 */ /* 0x000e620000002500 */
[----:B------:R-:W-:-:S05]  /*0e00*/  CS2R.32 R145, SR_CgaSize ;  /* 0x0000000000917805 */ /* 0x000fca0000008a00 */
[----:B------:R-:W-:-:S05]  /*0e10*/  IMAD R145, R145, -0xa0, RZ ;  /* 0xffffff6091917824 */ /* 0x000fca00078e02ff */
[----:B------:R-:W-:-:S14]  /*0e20*/  R2UR UR5, R145 ;  /* 0x00000000910572ca */ /* 0x000fdc00000e0000 */
[----:B------:R-:W2:Y:S01]  /*0e30*/  LDCU UR5, c[0x0][UR5+0x2b0] ;  /* 0x00005600050577ac */ /* 0x000ea20008000800 */
[----:B------:R-:W-:-:S05]  /*0e40*/  CS2R.32 R145, SR_CgaSize ;  /* 0x0000000000917805 */ /* 0x000fca0000008a00 */
[----:B------:R-:W-:-:S05]  /*0e50*/  IMAD R145, R145, -0xa0, RZ ;  /* 0xffffff6091917824 */ /* 0x000fca00078e02ff */
[----:B------:R-:W-:-:S14]  /*0e60*/  R2UR UR4, R145 ;  /* 0x00000000910472ca */ /* 0x000fdc00000e0000 */
[----:B------:R-:W3:Y:S01]  /*0e70*/  LDCU UR4, c[0x0][UR4+0x2b4] ;  /* 0x00005680040477ac */ /* 0x000ee20008000800 */
[----:B------:R-:W4:Y:S01]  /*0e80*/  S2UR UR8, SR_CTAID.Y ;  /* 0x00000000000879c3 */ /* 0x000f220000002600 */
[----:B------:R-:W-:-:S05]  /*0e90*/  CS2R.32 R145, SR_CgaSize ;  /* 0x0000000000917805 */ /* 0x000fca0000008a00 */
[----:B------:R-:W-:-:S05]  /*0ea0*/  IMAD R145, R145, -0xa0, RZ ;  /* 0xffffff6091917824 */ /* 0x000fca00078e02ff */
[----:B------:R-:W-:-:S14]  /*0eb0*/  R2UR UR9, R145 ;  /* 0x00000000910972ca */ /* 0x000fdc00000e0000 */
[----:B------:R-:W3:Y:S01]  /*0ec0*/  LDCU UR9, c[0x0][UR9+0x2a0] ;  /* 0x00005400090977ac */ /* 0x000ee20008000800 */
[----:B------:R-:W-:-:S05]  /*0ed0*/  CS2R.32 R145, SR_CgaSize ;  /* 0x0000000000917805 */ /* 0x000fca0000008a00 */
[----:B------:R-:W-:-:S05]  /*0ee0*/  IMAD R145, R145, -0xa0, RZ ;  /* 0xffffff6091917824 */ /* 0x000fca00078e02ff */
[----:B------:R-:W-:-:S14]  /*0ef0*/  R2UR UR10, R145 ;  /* 0x00000000910a72ca */ /* 0x000fdc00000e0000 */
[----:B------:R-:W3:Y:S01]  /*0f00*/  LDCU UR10, c[0x0][UR10+0x2a4] ;  /* 0x000054800a0a77ac */ /* 0x000ee20008000800 */
[----:B------:R-:W3:Y:S01]  /*0f10*/  S2UR UR11, SR_CgaCtaId ;  /* 0x00000000000b79c3 */ /* 0x000ee20000008800 */
[----:B------:R-:W3:Y:S01]  /*0f20*/  LDCU UR21, c[0x0][0xb24] ;  /* 0x00016480ff1577ac */ /* 0x000ee20008000800 */
[----:B------:R-:W3:Y:S01]  /*0f30*/  LDCU UR42, c[0x0][0xb24] ;  /* 0x00016480ff2a77ac */ /* 0x000ee20008000800 */
[----:B-1----:R-:W-:-:S05]  /*0f40*/  I2FP.F32.U32 R3, UR7 ;  /* 0x0000000700037c45 */ /* 0x002fca0008201000 */
[----:B------:R-:W1:Y:S01]  /*0f50*/  S2UR UR36, SR_CTAID.Z ;  /* 0x00000000002479c3 */ /* 0x000e620000002700 */
[----:B------:R-:W1:Y:S01]  /*0f60*/  LDCU UR27, c[0x0][0xb30] ;  /* 0x00016600ff1b77ac */ /* 0x000e620008000800 */
[----:B--2---:R-:W-:Y:S01]  /*0f70*/  FMUL R3, R3, UR5 ;  /* 0x0000000503037c20 */ /* 0x004fe20008400000 */
[----:B------:R-:W-:Y:S01]  /*0f80*/  UMOV UR16, UR7 ;  /* 0x0000000700107c82 */ /* 0x000fe20008000000 */
[----:B----4-:R-:W-:Y:S01]  /*0f90*/  I2FP.F32.U32 R2, UR8 ;  /* 0x0000000800027c45 */ /* 0x010fe20008201000 */
[----:B------:R-:W-:-:S03]  /*0fa0*/  UMOV UR20, UR8 ;  /* 0x0000000800147c82 */ /* 0x000fc60008000000 */
[----:B------:R-:W2:Y:S01]  /*0fb0*/  F2I.U32.TRUNC.NTZ R3, R3 ;  /* 0x0000000300037305 */ /* 0x000ea2000020f000 */
[----:B---3--:R-:W-:Y:S01]  /*0fc0*/  UISETP.GE.AND UP2, UPT, UR21, 0x1, UPT ;  /* 0x000000011500788c */ /* 0x008fe2000bf46270 */
[----:B------:R-:W-:Y:S01]  /*0fd0*/  FMUL R2, R2, UR4 ;  /* 0x0000000402027c20 */ /* 0x000fe20008400000 */
[----:B------:R-:W-:-:S05]  /*0fe0*/  USHF.L.U32 UR28, UR11, 0xb, URZ ;  /* 0x0000000b0b1c7899 */ /* 0x000fca00080006ff */
[----:B------:R-:W3:Y:S01]  /*0ff0*/  F2I.U32.TRUNC.NTZ R2, R2 ;  /* 0x0000000200027305 */ /* 0x000ee2000020f000 */
[----:B--2---:R-:W-:Y:S02]  /*1000*/  R2UR UR4, R3 ;  /* 0x00000000030472ca */ /* 0x004fe400000e0000 */
[----:B---3--:R-:W-:Y:S02]  /*1010*/  R2UR UR6, R2 ;  /* 0x00000000020672ca */ /* 0x008fe400000e0000 */
[----:B------:R-:W-:-:S09]  /*1020*/  PRMT R2, RZ, 0x7610, R2 ;  /* 0x00007610ff027816 */ /* 0x000fd20000000002 */
[----:B------:R-:W-:-:S04]  /*1030*/  UIADD3 UR5, UPT, UPT, -UR4, URZ, URZ ;  /* 0x000000ff04057290 */ /* 0x000fc8000fffe1ff */
[----:B------:R-:W-:Y:S02]  /*1040*/  UIMAD UR5, UR9, UR5, UR7 ;  /* 0x00000005090572a4 */ /* 0x000fe4000f8e0207 */
[----:B------:R-:W-:-:S04]  /*1050*/  UIADD3 UR4, UPT, UPT, -UR6, URZ, URZ ;  /* 0x000000ff06047290 */ /* 0x000fc8000fffe1ff */
[----:B------:R-:W-:Y:S01]  /*1060*/  IMAD.U32 R145, RZ, RZ, UR5 ;  /* 0x00000005ff917e24 */ /* 0x000fe2000f8e00ff */
[----:B------:R-:W-:-:S06]  /*1070*/  UIMAD UR4, UR10, UR4, UR8 ;  /* 0x000000040a0472a4 */ /* 0x000fcc000f8e0208 */
[----:B------:R-:W-:Y:S01]  /*1080*/  IMAD.U32 R144, RZ, RZ, UR4 ;  /* 0x00000004ff907e24 */ /* 0x000fe2000f8e00ff */
[----:B-1----:R-:W-:Y:S06]  /*1090*/  BRA.U UP4, `(.L_x_17) ;  /* 0x00000001042c7547 */ /* 0x002fec000b800000 */
[----:B------:R-:W-:Y:S02]  /*10a0*/  R2UR UR5, R144 ;  /* 0x00000000900572ca */ /* 0x000fe400000e0000 */
[----:B------:R-:W-:-:S11]  /*10b0*/  R2UR UR4, R145 ;  /* 0x00000000910472ca */ /* 0x000fd600000e0000 */
[----:B------:R-:W-:Y:S02]  /*10c0*/  UISETP.NE.AND UP0, UPT, UR5, URZ, UPT ;  /* 0x000000ff0500728c */ /* 0x000fe4000bf05270 */
[----:B------:R-:W-:Y:S02]  /*10d0*/  UISETP.NE.AND UP1, UPT, UR5, 0x1, UPT ;  /* 0x000000010500788c */ /* 0x000fe4000bf25270 */
[----:B------:R-:W-:-:S04]  /*10e0*/  UISETP.EQ.OR UP0, UPT, UR4, URZ, !UP0 ;  /* 0x000000ff0400728c */ /* 0x000fc8000c702670 */
[----:B------:R-:W-:Y:S02]  /*10f0*/  USEL UR5, URZ, 0x1, !UP0 ;  /* 0x00000001ff057887 */ /* 0x000fe4000c000000 */
[----:B------:R-:W-:Y:S02]  /*1100*/  UISETP.NE.AND UP0, UPT, UR4, URZ, UPT ;  /* 0x000000ff0400728c */ /* 0x000fe4000bf05270 */
[----:B------:R-:W-:-:S04]  /*1110*/  USEL UR4, URZ, 0x2, UP1 ;  /* 0x00000002ff047887 */ /* 0x000fc80008800000 */
[----:B------:R-:W-:-:S04]  /*1120*/  USEL UR4, UR4, 0x2, UP0 ;  /* 0x0000000204047887 */ /* 0x000fc80008000000 */
[----:B------:R-:W-:-:S06]  /*1130*/  UIADD3 UR4, UPT, UPT, UR5, UR4, URZ ;  /* 0x0000000405047290 */ /* 0x000fcc000fffe0ff */
[----:B------:R-:W-:Y:S02]  /*1140*/  IMAD.U32 R2, RZ, RZ, UR4 ;  /* 0x00000004ff027e24 */ /* 0x000fe4000f8e00ff */
.L_x_17:
[----:B------:R-:W-:Y:S05]  /*1150*/  BRA.U !UP2, `(.L_x_18) ;  /* 0x000000010ad47547 */ /* 0x000fea000b800000 */
[----:B------:R-:W1:Y:S01]  /*1160*/  LDCU.128 UR12, c[0x0][0xb10] ;  /* 0x00016200ff0c77ac */ /* 0x000e620008000c00 */
[----:B------:R-:W2:Y:S01]  /*1170*/  LDCU UR6, c[0x0][0x370] ;  /* 0x00006e00ff0677ac */ /* 0x000ea20008000800 */
[----:B------:R-:W3:Y:S01]  /*1180*/  LDCU UR5, c[0x0][0x374] ;  /* 0x00006e80ff0577ac */ /* 0x000ee20008000800 */
[----:B------:R-:W4:Y:S01]  /*1190*/  LDCU UR26, c[0x0][0xb0c] ;  /* 0x00016180ff1a77ac */ /* 0x000f220008000800 */
[----:B------:R-:W4:Y:S01]  /*11a0*/  LDCU UR4, c[0x0][0xb20] ;  /* 0x00016400ff0477ac */ /* 0x000f220008000800 */
[----:B------:R-:W4:Y:S01]  /*11b0*/  LDCU.64 UR8, c[0x0][0xb28] ;  /* 0x00016500ff0877ac */ /* 0x000f220008000a00 */
[----:B-1----:R-:W-:Y:S02]  /*11c0*/  UISETP.NE.AND UP0, UPT, UR14, 0x1, UPT ;  /* 0x000000010e00788c */ /* 0x002fe4000bf05270 */
[----:B---3--:R-:W-:Y:S02]  /*11d0*/  UIMAD.WIDE.U32 UR10, UR5, UR15, URZ ;  /* 0x0000000f050a72a5 */ /* 0x008fe4000f8e00ff */
[----:B--2---:R-:W-:-:S02]  /*11e0*/  UIMAD.WIDE.U32 UR22, UR6, UR12, URZ ;  /* 0x0000000c061672a5 */ /* 0x004fc4000f8e00ff */
[----:B----4-:R-:W-:Y:S02]  /*11f0*/  UISETP.NE.AND UP1, UPT, UR26, 0x1, UPT ;  /* 0x000000011a00788c */ /* 0x010fe4000bf25270 */
[----:B------:R-:W-:Y:S01]  /*1200*/  UISETP.NE.AND UP2, UPT, UR21, 0x1, UPT ;  /* 0x000000011500788c */ /* 0x000fe2000bf45270 */
[----:B------:R-:W-:Y:S02]  /*1210*/  UMOV UR10, UR11 ;  /* 0x0000000b000a7c82 */ /* 0x000fe40008000000 */
[----:B------:R-:W-:Y:S01]  /*1220*/  UMOV UR22, UR23 ;  /* 0x0000001700167c82 */ /* 0x000fe20008000000 */
[----:B------:R-:W-:Y:S02]  /*1230*/  @UP0 USHF.R.U32.HI UR5, URZ, UR4, UR10 ;  /* 0x00000004ff050299 */ /* 0x000fe4000801160a */
[----:B------:R-:W-:Y:S02]  /*1240*/  UIMAD.WIDE.U32 UR24, UR20, UR15, URZ ;  /* 0x0000000f141872a5 */ /* 0x000fe4000f8e00ff */
[----:B------:R-:W-:-:S02]  /*1250*/  UIMAD.WIDE.U32 UR10, UR5, UR8, URZ ;  /* 0x00000008050a72a5 */ /* 0x000fc4000f8e00ff */
[----:B------:R-:W-:Y:S02]  /*1260*/  @UP1 USHF.R.U32.HI UR6, URZ, UR13, UR22 ;  /* 0x0000000dff061299 */ /* 0x000fe40008011616 */
[----:B------:R-:W-:Y:S02]  /*1270*/  UIMAD.WIDE.U32 UR18, UR16, UR12, URZ ;  /* 0x0000000c101272a5 */ /* 0x000fe4000f8e00ff */
[----:B------:R-:W-:Y:S01]  /*1280*/  UIMAD.WIDE.U32 UR22, UR6, UR8, URZ ;  /* 0x00000008061672a5 */ /* 0x000fe2000f8e00ff */
[----:B------:R-:W-:Y:S01]  /*1290*/  UMOV UR24, UR25 ;  /* 0x0000001900187c82 */ /* 0x000fe20008000000 */
[----:B------:R-:W-:Y:S01]  /*12a0*/  UMOV UR10, UR11 ;  /* 0x0000000b000a7c82 */ /* 0x000fe20008000000 */
[----:B------:R-:W-:Y:S02]  /*12b0*/  USHF.R.U32.HI UR24, URZ, UR4, UR24 ;  /* 0x00000004ff187299 */ /* 0x000fe40008011618 */
[----:B------:R-:W-:Y:S02]  /*12c0*/  @UP2 USHF.R.U32.HI UR5, URZ, UR9, UR10 ;  /* 0x00000009ff052299 */ /* 0x000fe4000801160a */
[----:B------:R-:W-:Y:S01]  /*12d0*/  UMOV UR7, UR23 ;  /* 0x0000001700077c82 */ /* 0x000fe20008000000 */
[----:B------:R-:W-:Y:S01]  /*12e0*/  UMOV UR18, UR19 ;  /* 0x0000001300127c82 */ /* 0x000fe20008000000 */
[----:B------:R-:W-:-:S02]  /*12f0*/  @UP2 USHF.R.U32.HI UR6, URZ, UR9, UR7 ;  /* 0x00000009ff062299 */ /* 0x000fc40008011607 */
[----:B------:R-:W-:Y:S02]  /*1300*/  USHF.R.U32.HI UR18, URZ, UR13, UR18 ;  /* 0x0000000dff127299 */ /* 0x000fe40008011612 */
[----:B------:R-:W-:Y:S02]  /*1310*/  USEL UR4, UR20, UR24, !UP0 ;  /* 0x0000001814047287 */ /* 0x000fe4000c000000 */
[----:B------:R-:W-:Y:S02]  /*1320*/  UIMAD UR7, UR5, UR21, URZ ;  /* 0x00000015050772a4 */ /* 0x000fe4000f8e02ff */
[----:B------:R-:W-:Y:S02]  /*1330*/  USEL UR5, UR16, UR18, !UP1 ;  /* 0x0000001210057287 */ /* 0x000fe4000c800000 */
[----:B------:R-:W-:Y:S02]  /*1340*/  UIMAD UR12, UR6, UR21, URZ ;  /* 0x00000015060c72a4 */ /* 0x000fe4000f8e02ff */
[----:B------:R-:W-:-:S02]  /*1350*/  UISETP.GE.AND UP0, UPT, UR4, UR7, UPT ;  /* 0x000000070400728c */ /* 0x000fc4000bf06270 */
[----:B------:R-:W-:Y:S02]  /*1360*/  UIMAD.WIDE.U32 UR10, UR4, UR8, URZ ;  /* 0x00000008040a72a5 */ /* 0x000fe4000f8e00ff */
[----:B------:R-:W-:Y:S02]  /*1370*/  UISETP.GE.OR UP0, UPT, UR5, UR12, UP0 ;  /* 0x0000000c0500728c */ /* 0x000fe40008706670 */
[----:B------:R-:W-:Y:S02]  /*1380*/  UIMAD.WIDE.U32 UR12, UR5, UR8, URZ ;  /* 0x00000008050c72a5 */ /* 0x000fe4000f8e00ff */
[----:B------:R-:W-:Y:S01]  /*1390*/  UIADD3 UR10, UPT, UPT, -UR4, URZ, URZ ;  /* 0x000000ff040a7290 */ /* 0x000fe2000fffe1ff */
[----:B------:R-:W-:Y:S01]  /*13a0*/  UMOV UR8, UR11 ;  /* 0x0000000b00087c82 */ /* 0x000fe20008000000 */
[----:B------:R-:W-:Y:S02]  /*13b0*/  UIADD3 UR11, UPT, UPT, -UR5, URZ, URZ ;  /* 0x000000ff050b7290 */ /* 0x000fe4000fffe1ff */
[----:B------:R-:W-:-:S03]  /*13c0*/  USHF.R.U32.HI UR8, URZ, UR9, UR8 ;  /* 0x00000009ff087299 */ /* 0x000fc60008011608 */
[----:B------:R-:W-:Y:S01]  /*13d0*/  @!UP0 UMOV UR7, UR13 ;  /* 0x0000000d00078c82 */ /* 0x000fe20008000000 */
[----:B------:R-:W-:Y:S02]  /*13e0*/  UIMAD UR20, UR14, UR10, UR20 ;  /* 0x0000000a0e1472a4 */ /* 0x000fe4000f8e0214 */
[----:B------:R-:W-:Y:S02]  /*13f0*/  USEL UR8, UR4, UR8, !UP2 ;  /* 0x0000000804087287 */ /* 0x000fe4000d000000 */
[----:B------:R-:W-:Y:S02]  /*1400*/  @!UP0 USHF.R.U32.HI UR7, URZ, UR9, UR7 ;  /* 0x00000009ff078299 */ /* 0x000fe40008011607 */
[----:B------:R-:W-:Y:S02]  /*1410*/  UIADD3 UR9, UPT, UPT, -UR8, URZ, URZ ;  /* 0x000000ff08097290 */ /* 0x000fe4000fffe1ff */
[----:B------:R-:W-:Y:S02]  /*1420*/  @!UP0 USEL UR7, UR5, UR7, !UP2 ;  /* 0x0000000705078287 */ /* 0x000fe4000d000000 */
[----:B------:R-:W-:-:S02]  /*1430*/  UIMAD UR9, UR21, UR9, UR4 ;  /* 0x00000009150972a4 */ /* 0x000fc4000f8e0204 */
[----:B------:R-:W-:Y:S02]  /*1440*/  @!UP0 UIADD3 UR8, UPT, UPT, UR8, -UR7, URZ ;  /* 0x8000000708088290 */ /* 0x000fe4000fffe0ff */
[----:B------:R-:W-:Y:S02]  /*1450*/  @!UP0 UIMAD UR6, UR9, UR6, UR7 ;  /* 0x00000006090682a4 */ /* 0x000fe4000f8e0207 */
[----:B------:R-:W-:Y:S02]  /*1460*/  @!UP0 UIMAD UR4, UR8, UR21, UR5 ;  /* 0x00000015080482a4 */ /* 0x000fe4000f8e0205 */
[----:B------:R-:W-:Y:S02]  /*1470*/  UIMAD UR16, UR26, UR11, UR16 ;  /* 0x0000000b1a1072a4 */ /* 0x000fe4000f8e0210 */
[----:B------:R-:W-:Y:S01]  /*1480*/  UIMAD UR20, UR4, UR14, UR20 ;  /* 0x0000000e041472a4 */ /* 0x000fe2000f8e0214 */
[----:B------:R-:W-:Y:S02]  /*1490*/  @!UP0 UMOV UR5, UR6 ;  /* 0x0000000600058c82 */ /* 0x000fe40008000000 */
[----:B------:R-:W-:-:S12]  /*14a0*/  UIMAD UR16, UR5, UR26, UR16 ;  /* 0x0000001a051072a4 */ /* 0x000fd8000f8e0210 */
.L_x_18:
[----:B------:R-:W-:Y:S02]  /*14b0*/  UISETP.NE.AND UP1, UPT, UR27, 0x1, UPT ;  /* 0x000000011b00788c */ /* 0x000fe4000bf25270 */
[----:B------:R-:W-:Y:S02]  /*14c0*/  UISETP.NE.AND UP0, UPT, UR17, 0x2, UPT ;  /* 0x000000021100788c */ /* 0x000fe4000bf05270 */
[----:B------:R-:W-:-:S05]  /*14d0*/  ULOP3.LUT UR28, UR28, 0x800, URZ, 0xc0, !UPT ;  /* 0x000008001c1c7892 */ /* 0x000fca000f8ec0ff */
[----:B------:R-:W-:Y:S07]  /*14e0*/  BRA.U UP1, `(.L_x_19) ;  /* 0x0000000101447547 */ /* 0x000fee000b800000 */
[----:B------:R-:W1:Y:S01]  /*14f0*/  LDCU.128 UR8, c[0x0][0xb10] ;  /* 0x00016200ff0877ac */ /* 0x000e620008000c00 */
[----:B------:R-:W2:Y:S01]  /*1500*/  LDCU UR12, c[0x0][0xb0c] ;  /* 0x00016180ff0c77ac */ /* 0x000ea20008000800 */
[----:B------:R-:W3:Y:S01]  /*1510*/  LDCU UR13, c[0x0][0xb20] ;  /* 0x00016400ff0d77ac */ /* 0x000ee20008000800 */
[----:B-1----:R-:W-:Y:S02]  /*1520*/  UIMAD.WIDE.U32 UR6, UR16, UR8, URZ ;  /* 0x00000008100672a5 */ /* 0x002fe4000f8e00ff */
[----:B------:R-:W-:Y:S02]  /*1530*/  UIMAD.WIDE.U32 UR4, UR20, UR11, URZ ;  /* 0x0000000b140472a5 */ /* 0x000fe4000f8e00ff */
[----:B--2---:R-:W-:Y:S02]  /*1540*/  UISETP.NE.AND UP2, UPT, UR12, 0x1, UPT ;  /* 0x000000010c00788c */ /* 0x004fe4000bf45270 */
[----:B------:R-:W-:Y:S01]  /*1550*/  UISETP.NE.AND UP1, UPT, UR10, 0x1, UPT ;  /* 0x000000010a00788c */ /* 0x000fe2000bf25270 */
[----:B------:R-:W-:-:S02]  /*1560*/  UMOV UR6, UR7 ;  /* 0x0000000700067c82 */ /* 0x000fc40008000000 */
[----:B------:R-:W-:Y:S01]  /*1570*/  UMOV UR4, UR5 ;  /* 0x0000000500047c82 */ /* 0x000fe20008000000 */
[----:B------:R-:W-:Y:S02]  /*1580*/  USHF.R.U32.HI UR6, URZ, UR9, UR6 ;  /* 0x00000009ff067299 */ /* 0x000fe40008011606 */
[----:B---3--:R-:W-:Y:S02]  /*1590*/  USHF.R.U32.HI UR4, URZ, UR13, UR4 ;  /* 0x0000000dff047299 */ /* 0x008fe40008011604 */
[----:B------:R-:W-:Y:S02]  /*15a0*/  USEL UR5, UR16, UR6, !UP2 ;  /* 0x0000000610057287 */ /* 0x000fe4000d000000 */
[----:B------:R-:W-:-:S04]  /*15b0*/  USEL UR4, UR20, UR4, !UP1 ;  /* 0x0000000414047287 */ /* 0x000fc8000c800000 */
[----:B------:R-:W-:Y:S02]  /*15c0*/  UIADD3 UR6, UPT, UPT, UR5, -UR4, URZ ;  /* 0x8000000405067290 */ /* 0x000fe4000fffe0ff */
[----:B------:R-:W-:Y:S02]  /*15d0*/  UIADD3 UR4, UPT, UPT, -UR5, UR4, URZ ;  /* 0x0000000405047290 */ /* 0x000fe4000fffe1ff */
[----:B------:R-:W-:Y:S02]  /*15e0*/  UIMAD UR20, UR6, UR10, UR20 ;  /* 0x0000000a061472a4 */ /* 0x000fe4000f8e0214 */
[----:B------:R-:W-:-:S12]  /*15f0*/  UIMAD UR16, UR4, UR12, UR16 ;  /* 0x0000000c041072a4 */ /* 0x000fd8000f8e0210 */
.L_x_19:
[----:B------:R-:W-:Y:S05]  /*1600*/  BRA.U !UP5, `(.L_x_20) ;  /* 0x000000010d0c7547 */ /* 0x000fea000b800000 */
[----:B------:R-:W-:Y:S01]  /*1610*/  UCGABAR_WAIT ;  /* 0x0000000000007dc7 */ /* 0x000fe20008000000 */
[----:B------:R-:W-:Y:S01]  /*1620*/  CCTL.IVALL ;  /* 0x00000000ff00798f */ /* 0x000fe20002000000 */
[----:B------:R-:W-:Y:S05]  /*1630*/  BRA `(.L_x_21) ;  /* 0x0000000000047947 */ /* 0x000fea0003800000 */
.L_x_20:
[----:B------:R-:W-:Y:S06]  /*1640*/  BAR.SYNC.DEFER_BLOCKING 0x0 ;  /* 0x0000000000007b1d */ /* 0x000fec0000010000 */
.L_x_21:
[----:B------:R-:W-:Y:S05]  /*1650*/  BRA.U UP0, `(.L_x_22) ;  /* 0x0000001100e87547 */ /* 0x000fea000b800000 */
[----:B------:R-:W1:Y:S01]  /*1660*/  LDCU UR6, c[0x0][0x38c] ;  /* 0x00007180ff0677ac */ /* 0x000e620008000800 */
[----:B------:R-:W2:Y:S01]  /*1670*/  S2UR UR8, SR_CgaCtaId ;  /* 0x00000000000879c3 */ /* 0x000ea20000008800 */
[----:B------:R-:W-:Y:S01]  /*1680*/  PLOP3.LUT P1, PT, PT, PT, UP3, 0x80, 0x8 ;  /* 0x000000000008781c */ /* 0x000fe20003f2f038 */
[----:B------:R-:W-:Y:S01]  /*1690*/  IMAD.MOV.U32 R12, RZ, RZ, 0x1 ;  /* 0x00000001ff0c7424 */ /* 0x000fe200078e00ff */
[----:B------:R-:W-:Y:S01]  /*16a0*/  UMOV UR7, 0x400 ;  /* 0x0000040000077882 */ /* 0x000fe20000000000 */
[----:B------:R-:W-:Y:S01]  /*16b0*/  UISETP.NE.AND UP1, UPT, UR17, URZ, UPT ;  /* 0x000000ff1100728c */ /* 0x000fe2000bf25270 */
[----:B------:R-:W-:Y:S02]  /*16c0*/  ISETP.EQ.OR P2, PT, R0, RZ, P3 ;  /* 0x000000ff0000720c */ /* 0x000fe40001f42670 */
[----:B------:R-:W-:Y:S02]  /*16d0*/  CS2R R10, SRZ ;  /* 0x00000000000a7805 */ /* 0x000fe4000001ff00 */
[----:B------:R-:W-:Y:S01]  /*16e0*/  PLOP3.LUT P1, PT, P1, PT, PT, 0x8, 0x80 ;  /* 0x000000000080781c */ /* 0x000fe20000f2e170 */
[----:B------:R-:W-:Y:S01]  /*16f0*/  IMAD.MOV.U32 R9, RZ, RZ, RZ ;  /* 0x000000ffff097224 */ /* 0x000fe200078e00ff */
[----:B------:R-:W3:Y:S01]  /*1700*/  LDCU UR40, c[0x0][0x370] ;  /* 0x00006e00ff2877ac */ /* 0x000ee20008000800 */
[----:B------:R-:W-:Y:S01]  /*1710*/  IMAD.MOV.U32 R8, RZ, RZ, 0x1 ;  /* 0x00000001ff087424 */ /* 0x000fe200078e00ff */
[----:B------:R-:W4:Y:S01]  /*1720*/  LDCU.64 UR26, c[0x0][0x348] ;  /* 0x00006900ff1a77ac */ /* 0x000f220008000a00 */
[----:B-1----:R-:W-:-:S02]  /*1730*/  UIADD3 UR5, UPT, UPT, UR6, 0x1f, URZ ;  /* 0x0000001f06057890 */ /* 0x002fc4000fffe0ff */
[----:B------:R-:W-:Y:S02]  /*1740*/  USHF.R.U32.HI UR45, URZ, 0x5, UR28 ;  /* 0x00000005ff2d7899 */ /* 0x000fe4000801161c */
[----:B------:R-:W-:Y:S02]  /*1750*/  USHF.R.S32.HI UR4, URZ, 0x1f, UR5 ;  /* 0x0000001fff047899 */ /* 0x000fe40008011405 */
[----:B------:R-:W-:Y:S02]  /*1760*/  UIADD3 UR46, UPT, UPT, UR6, 0x3e, URZ ;  /* 0x0000003e062e7890 */ /* 0x000fe4000fffe0ff */
[----:B------:R-:W-:Y:S02]  /*1770*/  ULEA.HI UR4, UR4, UR5, URZ, 0x5 ;  /* 0x0000000504047291 */ /* 0x000fe4000f8f28ff */
[----:B------:R-:W-:Y:S02]  /*1780*/  UIADD3 UR5, UPT, UPT, UR6, -0x1, URZ ;  /* 0xffffffff06057890 */ /* 0x000fe4000fffe0ff */
[----:B------:R-:W-:-:S02]  /*1790*/  USHF.R.S32.HI UR43, URZ, 0x5, UR4 ;  /* 0x00000005ff2b7899 */ /* 0x000fc40008011404 */
[----:B------:R-:W-:Y:S02]  /*17a0*/  UISETP.GE.U32.AND UP2, UPT, UR5, -0x3f, UPT ;  /* 0xffffffc10500788c */ /* 0x000fe4000bf46070 */
[----:B------:R-:W-:Y:S02]  /*17b0*/  UISETP.LT.U32.AND UP0, UPT, UR43, 0x5, UPT ;  /* 0x000000052b00788c */ /* 0x000fe4000bf01070 */
[----:B--2---:R-:W-:Y:S02]  /*17c0*/  ULEA UR7, UR8, UR7, 0x18 ;  /* 0x0000000708077291 */ /* 0x004fe4000f8ec0ff */
[----:B------:R-:W-:Y:S02]  /*17d0*/  USEL UR41, UR43, 0x5, UP0 ;  /* 0x000000052b297887 */ /* 0x000fe40008000000 */
[----:B------:R-:W-:Y:S02]  /*17e0*/  ULEA UR29, UR28, UR7, 0x1 ;  /* 0x000000071c1d7291 */ /* 0x000fe4000f8e08ff */
[----:B------:R-:W-:-:S02]  /*17f0*/  UIADD3 UR21, UPT, UPT, UR41, -0x1, URZ ;  /* 0xffffffff29157890 */ /* 0x000fc4000fffe0ff */
[----:B------:R-:W-:Y:S01]  /*1800*/  @UP2 UIADD3 UR21, UPT, UPT, UR41, URZ, URZ ;  /* 0x000000ff29152290 */ /* 0x000fe2000fffe0ff */
[----:B------:R-:W1:Y:S01]  /*1810*/  LDCU UR39, c[0x0][0x374] ;  /* 0x00006e80ff2777ac */ /* 0x000e620008000800 */
[----:B------:R-:W-:Y:S02]  /*1820*/  USEL UR24, UR48, 0x2, UP1 ;  /* 0x0000000230187887 */ /* 0x000fe40008800000 */
[----:B------:R-:W-:Y:S02]  /*1830*/  UIADD3 UR29, UPT, UPT, UR29, 0x10800, URZ ;  /* 0x000108001d1d7890 */ /* 0x000fe4000fffe0ff */
[----:B------:R-:W-:Y:S02]  /*1840*/  UIADD3 UR44, UPT, UPT, UR43, -UR41, URZ ;  /* 0x800000292b2c7290 */ /* 0x000fe4000fffe0ff */
[----:B------:R-:W-:Y:S01]  /*1850*/  UIADD3 UR21, UPT, UPT, UR21, 0x1, URZ ;  /* 0x0000000115157890 */ /* 0x000fe2000fffe0ff */
[----:B---34-:R-:W-:-:S11]  /*1860*/  UMOV UR5, URZ ;  /* 0x000000ff00057c82 */ /* 0x018fd60008000000 */
.L_x_42:
[----:B------:R-:W2:Y:S02]  /*1870*/  S2UR UR4, SR_CgaCtaId ;  /* 0x00000000000479c3 */ /* 0x000ea40000008800 */
[----:B--2---:R-:W-:-:S09]  /*1880*/  UISETP.NE.AND UP0, UPT, UR4, URZ, UPT ;  /* 0x000000ff0400728c */ /* 0x004fd2000bf05270 */
[----:B------:R-:W-:Y:S05]  /*1890*/  BRA.U UP0, `(.L_x_23) ;  /* 0x0000000100287547 */ /* 0x000fea000b800000 */
[----:B------:R-:W-:Y:S02]  /*18a0*/  LEA R0, R9, UR7, 0x3 ;  /* 0x0000000709007c11 */ /* 0x000fe4000f8e18ff */
[----:B------:R-:W-:-:S04]  /*18b0*/  SHF.L.U32 R2, R8, 0x1f, RZ ;  /* 0x0000001f08027819 */ /* 0x000fc800000006ff */
[----:B------:R-:W2:Y:S02]  /*18c0*/  SYNCS.PHASECHK.TRANS64.TRYWAIT P0, [R0+URZ+0xf0], R2 ;  /* 0x0000f002000075a7 */ /* 0x000ea400080011ff */
[----:B--2---:R-:W-:Y:S05]  /*18d0*/  @!P0 BRA `(.L_x_24) ;  /* 0x0000009800c48947 */ /* 0x004fea0003800000 */
.L_x_137:
[----:B------:R-:W-:Y:S01]  /*18e0*/  VIADD R9, R9, 0x1 ;  /* 0x0000000109097836 */ /* 0x000fe20000000000 */
[----:B------:R2:W-:Y:S04]  /*18f0*/  SYNCS.ARRIVE.TRANS64.A1T0 RZ, [R0+URZ+0xe0], RZ ;  /* 0x0000e0ff00ff79a7 */ /* 0x0005e800081000ff */
[----:B------:R-:W-:-:S04]  /*1900*/  ISETP.NE.AND P0, PT, R9, 0x2, PT ;  /* 0x000000020900780c */ /* 0x000fc80003f05270 */
[----:B------:R-:W-:Y:S02]  /*1910*/  SEL R9, R9, RZ, P0 ;  /* 0x000000ff09097207 */ /* 0x000fe40000000000 */
[----:B--2---:R-:W-:-:S04]  /*1920*/  SEL R0, RZ, 0x1, P0 ;  /* 0x00000001ff007807 */ /* 0x004fc80000000000 */
[----:B------:R-:W-:-:S07]  /*1930*/  LOP3.LUT R8, R8, R0, RZ, 0x3c, !PT ;  /* 0x0000000008087212 */ /* 0x000fce00078e3cff */
.L_x_23:
[----:B------:R-:W-:Y:S01]  /*1940*/  ULEA UR4, UR5, UR7, 0x3 ;  /* 0x0000000705047291 */ /* 0x000fe2000f8e18ff */
[----:B------:R-:W-:Y:S01]  /*1950*/  SHF.L.U32 R0, R12, 0x1f, RZ ;  /* 0x0000001f0c007819 */ /* 0x000fe200000006ff */
[----:B------:R-:W-:Y:S02]  /*1960*/  UISETP.GE.U32.AND UP0, UPT, UR46, 0x3f, UPT ;  /* 0x0000003f2e00788c */ /* 0x000fe4000bf06070 */
[----:B------:R-:W-:Y:S02]  /*1970*/  USHF.L.U32 UR11, UR20, 0x8, URZ ;  /* 0x00000008140b7899 */ /* 0x000fe400080006ff */
[----:B------:R-:W-:Y:S01]  /*1980*/  ULEA UR35, UR16, UR45, 0x7 ;  /* 0x0000002d10237291 */ /* 0x000fe2000f8e38ff */
[----:B------:R-:W-:Y:S02]  /*1990*/  UMOV UR13, URZ ;  /* 0x000000ff000d7c82 */ /* 0x000fe40008000000 */
[----:B------:R2:W3:Y:S02]  /*19a0*/  SYNCS.PHASECHK.TRANS64.TRYWAIT P0, [UR4+0x28], R0 ;  /* 0x00002800ff0075a7 */ /* 0x0004e40008001104 */
[----:B------:R-:W-:Y:S07]  /*19b0*/  BRA.U !UP0, `(.L_x_25) ;  /* 0x0000000108c07547 */ /* 0x000fee000b800000 */
[----:B------:R-:W-:Y:S01]  /*19c0*/  UMOV UR6, URZ ;  /* 0x000000ff00067c82 */ /* 0x000fe20008000000 */
[----:B------:R-:W-:-:S05]  /*19d0*/  UMOV UR4, UR5 ;  /* 0x0000000500047c82 */ /* 0x000fca0008000000 */
.L_x_31:
[----:B------:R-:W-:Y:S01]  /*19e0*/  ULEA UR33, UR4, UR7, 0x3 ;  /* 0x0000000704217291 */ /* 0x000fe2000f8e18ff */
[----:B---3--:R-:W-:Y:S01]  /*19f0*/  @!P3 MOV R2, 0x6000 ;  /* 0x000060000002b802 */ /* 0x008fe20000000f00 */
[----:B-1-3--:R-:W-:Y:S10]  /*1a00*/  @P0 BRA `(.L_x_26) ;  /* 0x00000000000c0947 */ /* 0x00aff40003800000 */
[----:B------:R-:W-:-:S04]  /*1a10*/  SHF.L.U32 R3, R12, 0x1f, RZ ;  /* 0x0000001f0c037819 */ /* 0x000fc800000006ff */
[----:B------:R-:W3:Y:S02]  /*1a20*/  SYNCS.PHASECHK.TRANS64.TRYWAIT P0, [UR33+0x28], R3 ;  /* 0x00002803ff0075a7 */ /* 0x000ee40008001121 */
[----:B---3--:R-:W-:Y:S05]  /*1a30*/  @!P0 BRA `(.L_x_27) ;  /* 0x0000009800808947 */ /* 0x008fea0003800000 */
.L_x_26:
[----:B------:R3:W-:Y:S01]  /*1a40*/  @!P3 SYNCS.ARRIVE.TRANS64 RZ, [UR33], R2 ;  /* 0x00000002ffffb9a7 */ /* 0x0007e20008000021 */
[----:B------:R-:W-:-:S04]  /*1a50*/  ULOP3.LUT UR5, UR24, 0x2, URZ, 0xfc, !UPT ;  /* 0x0000000218057892 */ /* 0x000fc8000f8efcff */
[----:B------:R-:W-:-:S09]  /*1a60*/  UISETP.NE.AND UP0, UPT, UR5, 0x2, UPT ;  /* 0x000000020500788c */ /* 0x000fd2000bf05270 */
[----:B------:R-:W-:Y:S05]  /*1a70*/  BRA.U UP0, `(.L_x_28) ;  /* 0x0000000100047547 */ /* 0x000fea000b800000 */
[----:B-1----:R-:W-:Y:S05]  /*1a80*/  BPT.TRAP 0x1 ;  /* 0x000000040000795c */ /* 0x002fea0000300000 */
.L_x_28:
[----:B------:R-:W-:Y:S04]  /*1a90*/  BSSY.RECONVERGENT B0, `(.L_x_29) ;  /* 0x0000003000007945 */ /* 0x000fe80003800200 */
[----:B------:R-:W-:Y:S05]  /*1aa0*/  @P2 BRA `(.L_x_30) ;  /* 0x0000000000042947 */ /* 0x000fea0003800000 */
[----:B-1----:R-:W-:Y:S05]  /*1ab0*/  BPT.TRAP 0x1 ;  /* 0x000000040000795c */ /* 0x002fea0000300000 */
.L_x_30:
[----:B-1----:R-:W-:Y:S05]  /*1ac0*/  BSYNC.RECONVERGENT B0 ;  /* 0x0000000000007941 */ /* 0x002fea0003800200 */
.L_x_29:
[----:B------:R-:W-:Y:S02]  /*1ad0*/  UIADD3 UR5, UPT, UPT, UR4, 0x1, URZ ;  /* 0x0000000104057890 */ /* 0x000fe4000fffe0ff */
[----:B------:R-:W-:Y:S02]  /*1ae0*/  UIADD3 UR16, UP1, UPT, UR26, 0x80, URZ ;  /* 0x000000801a107890 */ /* 0x000fe4000ff3e0ff */
[----:B------:R-:W-:Y:S02]  /*1af0*/  UISETP.NE.AND UP0, UPT, UR5, 0x5, UPT ;  /* 0x000000050500788c */ /* 0x000fe4000bf05270 */
[----:B------:R-:W-:Y:S02]  /*1b00*/  USHF.L.U32 UR34, UR6, 0x5, URZ ;  /* 0x0000000506227899 */ /* 0x000fe400080006ff */
[----:B------:R-:W-:Y:S02]  /*1b10*/  USEL UR9, URZ, 0x1, UP0 ;  /* 0x00000001ff097887 */ /* 0x000fe40008000000 */
[----:B------:R-:W-:-:S02]  /*1b20*/  USEL UR5, UR5, URZ, UP0 ;  /* 0x000000ff05057287 */ /* 0x000fc40008000000 */
[----:B------:R-:W-:Y:S02]  /*1b30*/  UIADD3 UR14, UP0, UPT, UR26, 0x180, URZ ;  /* 0x000001801a0e7890 */ /* 0x000fe4000ff1e0ff */
[----:B------:R-:W-:Y:S01]  /*1b40*/  ULEA UR8, UR5, UR7, 0x3 ;  /* 0x0000000705087291 */ /* 0x000fe2000f8e18ff */
[----:B------:R-:W-:Y:S01]  /*1b50*/  LOP3.LUT R12, R12, UR9, RZ, 0x3c, !PT ;  /* 0x000000090c0c7c12 */ /* 0x000fe2000f8e3cff */
[----:B------:R-:W-:Y:S02]  /*1b60*/  ULEA UR9, UR4, UR28, 0xc ;  /* 0x0000001c04097291 */ /* 0x000fe4000f8e60ff */
[----:B------:R-:W-:Y:S01]  /*1b70*/  UIADD3.X UR17, UPT, UPT, URZ, UR27, URZ, UP1, !UPT ;  /* 0x0000001bff117290 */ /* 0x000fe20008ffe4ff */
[----:B--2---:R-:W-:Y:S01]  /*1b80*/  SHF.L.U32 R0, R12, 0x1f, RZ ;  /* 0x0000001f0c007819 */ /* 0x004fe200000006ff */
[----:B------:R-:W-:Y:S02]  /*1b90*/  ULEA UR9, UR9, UR7, 0x1 ;  /* 0x0000000709097291 */ /* 0x000fe4000f8e08ff */
[----:B------:R-:W-:Y:S01]  /*1ba0*/  UIADD3.X UR15, UPT, UPT, URZ, UR27, URZ, UP0, !UPT ;  /* 0x0000001bff0f7290 */ /* 0x000fe200087fe4ff */
[----:B------:R4:W1:Y:S01]  /*1bb0*/  SYNCS.PHASECHK.TRANS64.TRYWAIT P0, [UR8+0x28], R0 ;  /* 0x00002800ff0075a7 */ /* 0x0008620008001108 */
[----:B------:R-:W-:-:S02]  /*1bc0*/  ULEA UR8, UR4, UR7, 0xe ;  /* 0x0000000704087291 */ /* 0x000fc4000f8e70ff */
[----:B------:R-:W-:Y:S02]  /*1bd0*/  UIADD3 UR32, UPT, UPT, UR9, 0x10800, URZ ;  /* 0x0001080009207890 */ /* 0x000fe4000fffe0ff */
[----:B------:R-:W-:Y:S01]  /*1be0*/  UIADD3 UR8, UPT, UPT, UR8, 0x1a800, URZ ;  /* 0x0001a80008087890 */ /* 0x000fe2000fffe0ff */
[----:B------:R-:W-:Y:S01]  /*1bf0*/  UMOV UR13, 0x30000 ;  /* 0x00030000000d7882 */ /* 0x000fe20000000000 */
[----:B------:R-:W-:Y:S01]  /*1c00*/  UMOV UR18, 0x0 ;  /* 0x0000000000127882 */ /* 0x000fe20000000000 */
[----:B------:R-:W-:Y:S01]  /*1c10*/  UMOV UR19, 0x10000000 ;  /* 0x1000000000137882 */ /* 0x000fe20000000000 */
[----:B------:R-:W-:Y:S01]  /*1c20*/  UMOV UR12, UR36 ;  /* 0x00000024000c7c82 */ /* 0x000fe20008000000 */
[----:B------:R-:W-:Y:S01]  /*1c30*/  UMOV UR9, UR33 ;  /* 0x0000002100097c82 */ /* 0x000fe20008000000 */
[----:B------:R-:W-:Y:S01]  /*1c40*/  UMOV UR10, UR34 ;  /* 0x00000022000a7c82 */ /* 0x000fe20008000000 */
[----:B------:R2:W-:Y:S01]  /*1c50*/  UTMALDG.3D.MULTICAST [UR32], [UR16], UR13, desc[UR18] ;  /* 0x00001220100073b4 */ /* 0x0005e2000801180d */
[----:B------:R-:W-:Y:S01]  /*1c60*/  UIADD3 UR6, UPT, UPT, UR6, 0x1, URZ ;  /* 0x0000000106067890 */ /* 0x000fe2000fffe0ff */
[----:B------:R-:W-:-:S03]  /*1c70*/  UMOV UR4, UR5 ;  /* 0x0000000500047c82 */ /* 0x000fc60008000000 */
[----:B------:R-:W-:Y:S01]  /*1c80*/  UISETP.NE.AND UP0, UPT, UR6, UR21, UPT ;  /* 0x000000150600728c */ /* 0x000fe2000bf05270 */
[----:B------:R4:W-:Y:S01]  /*1c90*/  UTMALDG.3D [UR8], [UR14], desc[UR18] ;  /* 0x000012080e0075b4 */ /* 0x0009e20008011000 */
[----:B--2---:R-:W-:-:S07]  /*1ca0*/  UMOV UR13, UR21 ;  /* 0x00000015000d7c82 */ /* 0x004fce0008000000 */
[----:B----4-:R-:W-:Y:S05]  /*1cb0*/  BRA.U UP0, `(.L_x_31) ;  /* 0xfffffffd00487547 */ /* 0x010fea000b83ffff */
.L_x_25:
[----:B------:R-:W-:Y:S01]  /*1cc0*/  ULEA UR4, UR5, UR7, 0x3 ;  /* 0x0000000705047291 */ /* 0x000fe2000f8e18ff */
[----:B--2---:R-:W-:Y:S01]  /*1cd0*/  SHF.L.U32 R0, R12, 0x1f, RZ ;  /* 0x0000001f0c007819 */ /* 0x004fe200000006ff */
[----:B------:R-:W-:Y:S01]  /*1ce0*/  @!P1 SYNCS.ARRIVE.TRANS64.A1T0 RZ, [UR7+0x98], RZ ;  /* 0x000098ffffff99a7 */ /* 0x000fe20008100007 */
[----:B------:R-:W-:-:S06]  /*1cf0*/  UISETP.GT.AND UP0, UPT, UR43, UR41, UPT ;  /* 0x000000292b00728c */ /* 0x000fcc000bf04270 */
[----:B-1-3--:R1:W2:Y:S03]  /*1d00*/  SYNCS.PHASECHK.TRANS64.TRYWAIT P0, [UR4+0x28], R0 ;  /* 0x00002800ff0075a7 */ /* 0x00a2a60008001104 */
[----:B------:R-:W-:Y:S05]  /*1d10*/  BRA.U !UP0, `(.L_x_32) ;  /* 0x0000000108bc7547 */ /* 0x000fea000b800000 */
[----:B------:R-:W-:Y:S01]  /*1d20*/  UIADD3 UR25, UPT, UPT, UR44, UR13, URZ ;  /* 0x0000000d2c197290 */ /* 0x000fe2000fffe0ff */
[----:B------:R-:W-:-:S11]  /*1d30*/  UMOV UR4, UR5 ;  /* 0x0000000500047c82 */ /* 0x000fd60008000000 */
.L_x_38:
[----:B------:R-:W-:Y:S01]  /*1d40*/  ULEA UR17, UR4, UR7, 0x3 ;  /* 0x0000000704117291 */ /* 0x000fe2000f8e18ff */
[----:B--2---:R-:W-:Y:S01]  /*1d50*/  @!P3 MOV R2, 0x6000 ;  /* 0x000060000002b802 */ /* 0x004fe20000000f00 */
[----:B--2-4-:R-:W-:Y:S10]  /*1d60*/  @P0 BRA `(.L_x_33) ;  /* 0x00000000000c0947 */ /* 0x014ff40003800000 */
[----:B------:R-:W-:-:S04]  /*1d70*/  SHF.L.U32 R3, R12, 0x1f, RZ ;  /* 0x0000001f0c037819 */ /* 0x000fc800000006ff */
[----:B------:R-:W2:Y:S02]  /*1d80*/  SYNCS.PHASECHK.TRANS64.TRYWAIT P0, [UR17+0x28], R3 ;  /* 0x00002803ff0075a7 */ /* 0x000ea40008001111 */
[----:B--2---:R-:W-:Y:S05]  /*1d90*/  @!P0 BRA `(.L_x_34) ;  /* 0x0000009400c08947 */ /* 0x004fea0003800000 */
.L_x_33:
[----:B------:R2:W-:Y:S01]  /*1da0*/  @!P3 SYNCS.ARRIVE.TRANS64 RZ, [UR17], R2 ;  /* 0x00000002ffffb9a7 */ /* 0x0005e20008000011 */
[----:B------:R-:W-:-:S04]  /*1db0*/  ULOP3.LUT UR5, UR24, 0x2, URZ, 0xfc, !UPT ;  /* 0x0000000218057892 */ /* 0x000fc8000f8efcff */
[----:B------:R-:W-:-:S09]  /*1dc0*/  UISETP.NE.AND UP0, UPT, UR5, 0x2, UPT ;  /* 0x000000020500788c */ /* 0x000fd2000bf05270 */
[----:B------:R-:W-:Y:S05]  /*1dd0*/  BRA.U UP0, `(.L_x_35) ;  /* 0x0000000100047547 */ /* 0x000fea000b800000 */
[----:B------:R-:W-:Y:S05]  /*1de0*/  BPT.TRAP 0x1 ;  /* 0x000000040000795c */ /* 0x000fea0000300000 */
.L_x_35:
[----:B------:R-:W-:Y:S04]  /*1df0*/  BSSY.RECONVERGENT B0, `(.L_x_36) ;  /* 0x0000003000007945 */ /* 0x000fe80003800200 */
[----:B------:R-:W-:Y:S05]  /*1e00*/  @P2 BRA `(.L_x_37) ;  /* 0x0000000000042947 */ /* 0x000fea0003800000 */
[----:B------:R-:W-:Y:S05]  /*1e10*/  BPT.TRAP 0x1 ;  /* 0x000000040000795c */ /* 0x000fea0000300000 */
.L_x_37:
[----:B------:R-:W-:Y:S05]  /*1e20*/  BSYNC.RECONVERGENT B0 ;  /* 0x0000000000007941 */ /* 0x000fea0003800200 */
.L_x_36:
[----:B------:R-:W-:Y:S02]  /*1e30*/  UIADD3 UR5, UPT, UPT, UR4, 0x1, URZ ;  /* 0x0000000104057890 */ /* 0x000fe4000fffe0ff */
[----:B------:R-:W-:Y:S02]  /*1e40*/  UIADD3 UR14, UP1, UPT, UR26, 0x80, URZ ;  /* 0x000000801a0e7890 */ /* 0x000fe4000ff3e0ff */
[----:B------:R-:W-:Y:S02]  /*1e50*/  UISETP.NE.AND UP0, UPT, UR5, 0x5, UPT ;  /* 0x000000050500788c */ /* 0x000fe4000bf05270 */
[----:B------:R-:W-:Y:S02]  /*1e60*/  USHF.L.U32 UR18, UR13, 0x5, URZ ;  /* 0x000000050d127899 */ /* 0x000fe400080006ff */
[----:B------:R-:W-:Y:S02]  /*1e70*/  USEL UR8, URZ, 0x1, UP0 ;  /* 0x00000001ff087887 */ /* 0x000fe40008000000 */
[----:B------:R-:W-:-:S02]  /*1e80*/  USEL UR5, UR5, URZ, UP0 ;  /* 0x000000ff05057287 */ /* 0x000fc40008000000 */
[----:B------:R-:W-:Y:S02]  /*1e90*/  UIADD3 UR22, UP0, UPT, UR26, 0x180, URZ ;  /* 0x000001801a167890 */ /* 0x000fe4000ff1e0ff */
[----:B------:R-:W-:Y:S01]  /*1ea0*/  LOP3.LUT R12, R12, UR8, RZ, 0x3c, !PT ;  /* 0x000000080c0c7c12 */ /* 0x000fe2000f8e3cff */
[----:B------:R-:W-:Y:S02]  /*1eb0*/  ULEA UR6, UR5, UR7, 0x3 ;  /* 0x0000000705067291 */ /* 0x000fe4000f8e18ff */
[----:B------:R-:W-:Y:S01]  /*1ec0*/  ULEA UR8, UR4, UR7, 0xe ;  /* 0x0000000704087291 */ /* 0x000fe2000f8e70ff */
[----:B-1----:R-:W-:Y:S01]  /*1ed0*/  SHF.L.U32 R0, R12, 0x1f, RZ ;  /* 0x0000001f0c007819 */ /* 0x002fe200000006ff */
[----:B------:R-:W-:Y:S02]  /*1ee0*/  ULEA UR16, UR4, UR29, 0xd ;  /* 0x0000001d04107291 */ /* 0x000fe4000f8e68ff */
[----:B------:R-:W-:Y:S02]  /*1ef0*/  UIADD3.X UR15, UPT, UPT, URZ, UR27, URZ, UP1, !UPT ;  /* 0x0000001bff0f7290 */ /* 0x000fe40008ffe4ff */
[----:B------:R-:W-:Y:S01]  /*1f00*/  UIADD3 UR8, UPT, UPT, UR8, 0x1a800, URZ ;  /* 0x0001a80008087890 */ /* 0x000fe2000fffe0ff */
[----:B------:R3:W4:Y:S01]  /*1f10*/  SYNCS.PHASECHK.TRANS64.TRYWAIT P0, [UR6+0x28], R0 ;  /* 0x00002800ff0075a7 */ /* 0x0007220008001106 */
[----:B------:R-:W-:Y:S01]  /*1f20*/  UIADD3.X UR23, UPT, UPT, URZ, UR27, URZ, UP0, !UPT ;  /* 0x0000001bff177290 */ /* 0x000fe200087fe4ff */
[----:B------:R-:W-:Y:S01]  /*1f30*/  UMOV UR6, 0x30000 ;  /* 0x0003000000067882 */ /* 0x000fe20000000000 */
[----:B------:R-:W-:Y:S01]  /*1f40*/  UMOV UR30, 0x0 ;  /* 0x00000000001e7882 */ /* 0x000fe20000000000 */
[----:B------:R-:W-:Y:S01]  /*1f50*/  UMOV UR31, 0x10000000 ;  /* 0x10000000001f7882 */ /* 0x000fe20000000000 */
[----:B------:R-:W-:Y:S01]  /*1f60*/  UMOV UR19, UR35 ;  /* 0x0000002300137c82 */ /* 0x000fe20008000000 */
[----:B------:R-:W-:Y:S01]  /*1f70*/  UMOV UR20, UR36 ;  /* 0x0000002400147c82 */ /* 0x000fe20008000000 */
[----:B------:R-:W-:Y:S01]  /*1f80*/  UMOV UR12, UR36 ;  /* 0x00000024000c7c82 */ /* 0x000fe20008000000 */
[----:B------:R-:W-:Y:S01]  /*1f90*/  UMOV UR9, UR17 ;  /* 0x0000001100097c82 */ /* 0x000fe20008000000 */
[----:B------:R-:W-:Y:S01]  /*1fa0*/  UMOV UR10, UR18 ;  /* 0x00000012000a7c82 */ /* 0x000fe20008000000 */
[----:B------:R3:W-:Y:S01]  /*1fb0*/  UTMALDG.3D.MULTICAST [UR16], [UR14], UR6, desc[UR30] ;  /* 0x00001e100e0073b4 */ /* 0x0007e20008011806 */
[----:B------:R-:W-:Y:S01]  /*1fc0*/  UIADD3 UR13, UPT, UPT, UR13, 0x1, URZ ;  /* 0x000000010d0d7890 */ /* 0x000fe2000fffe0ff */
[----:B------:R-:W-:-:S03]  /*1fd0*/  UMOV UR4, UR5 ;  /* 0x0000000500047c82 */ /* 0x000fc60008000000 */
[----:B------:R-:W-:Y:S01]  /*1fe0*/  UISETP.NE.AND UP0, UPT, UR13, UR25, UPT ;  /* 0x000000190d00728c */ /* 0x000fe2000bf05270 */
[----:B------:R3:W-:Y:S08]  /*1ff0*/  UTMALDG.3D [UR8], [UR22], desc[UR30] ;  /* 0x00001e08160075b4 */ /* 0x0007f00008011000 */
[----:B---3--:R-:W-:Y:S05]  /*2000*/  BRA.U UP0, `(.L_x_38) ;  /* 0xfffffffd004c7547 */ /* 0x008fea000b83ffff */
.L_x_32:
[C---:B------:R-:W-:Y:S01]  /*2010*/  LEA R3, R11.reuse, UR7, 0x3 ;  /* 0x000000070b037c11 */ /* 0x040fe2000f8e18ff */
[----:B------:R-:W-:Y:S01]  /*2020*/  NOP ;  /* 0x0000000000007918 */ /* 0x000fe20000000000 */
[----:B-1----:R-:W-:Y:S02]  /*2030*/  SHF.L.U32 R0, R10, 0x1f, RZ ;  /* 0x0000001f0a007819 */ /* 0x002fe400000006ff */
[----:B------:R-:W-:Y:S02]  /*2040*/  LEA R4, R11, UR7, 0x4 ;  /* 0x000000070b047c11 */ /* 0x000fe4000f8e20ff */
[----:B--2-4-:R-:W1:Y:S02]  /*2050*/  SYNCS.PHASECHK.TRANS64.TRYWAIT P0, [R3+URZ+0xa0], R0 ;  /* 0x0000a000030075a7 */ /* 0x014e6400080011ff */
[----:B-1----:R-:W-:Y:S05]  /*2060*/  @!P0 BRA `(.L_x_39) ;  /* 0x0000009400248947 */ /* 0x002fea0003800000 */
.L_x_140:
[----:B------:R-:W2:Y:S01]  /*2070*/  LDS.128 R4, [R4+0x110] ;  /* 0x0001100004047984 */ /* 0x000ea20000000c00 */
[----:B------:R-:W-:Y:S01]  /*2080*/  UISETP.GE.AND UP0, UPT, UR42, 0x1, UPT ;  /* 0x000000012a00788c */ /* 0x000fe2000bf06270 */
[----:B------:R-:W-:Y:S01]  /*2090*/  @!PT LDS RZ, [RZ] ;  /* 0x00000000fffff984 */ /* 0x000fe20000000800 */
[----:B------:R-:W-:Y:S01]  /*20a0*/  @!PT LDS RZ, [RZ] ;  /* 0x00000000fffff984 */ /* 0x000fe20000000800 */
[----:B------:R-:W-:Y:S01]  /*20b0*/  @!PT LDS RZ, [RZ] ;  /* 0x00000000fffff984 */ /* 0x000fe20000000800 */
[----:B------:R-:W-:Y:S01]  /*20c0*/  @!PT LDS RZ, [RZ] ;  /* 0x00000000fffff984 */ /* 0x000fe20000000800 */
[----:B------:R3:W-:Y:S06]  /*20d0*/  MEMBAR.ALL.CTA ;  /* 0x0000000000007992 */ /* 0x0007ec0000008000 */
[----:B---3--:R-:W3:Y:S01]  /*20e0*/  FENCE.VIEW.ASYNC.S ;  /* 0x00000000000073c6 */ /* 0x008ee20000000000 */
[----:B--2---:R-:W-:-:S13]  /*20f0*/  LOP3.LUT P0, RZ, R6, 0x1, RZ, 0xc0, !PT ;  /* 0x0000000106ff7812 */ /* 0x004fda000780c0ff */
[----:B---3--:R-:W-:Y:S01]  /*2100*/  VOTEU.ANY UP1, P0 ;  /* 0x0000000000ff7886 */ /* 0x008fe20000020100 */
[----:B------:R-:W-:-:S13]  /*2110*/  PLOP3.LUT P0, PT, PT, PT, UP1, 0x80, 0x8 ;  /* 0x000000000008781c */ /* 0x000fda0003f0f018 */
[----:B-1----:R-:W-:Y:S02]  /*2120*/  @P0 LOP3.LUT R0, R5, 0xffff, RZ, 0xc0, !PT ;  /* 0x0000ffff05000812 */ /* 0x002fe400078ec0ff */
[----:B------:R-:W-:Y:S02]  /*2130*/  @P0 MOV R2, R4 ;  /* 0x0000000400020202 */ /* 0x000fe40000000f00 */
[----:B------:R-:W-:Y:S01]  /*2140*/  @P0 R2UR UR6, R0 ;  /* 0x00000000000602ca */ /* 0x000fe200000e0000 */
[----:B------:R-:W-:Y:S01]  /*2150*/  VIADD R0, R3, 0xb0 ;  /* 0x000000b003007836 */ /* 0x000fe20000000000 */
[----:B------:R-:W-:Y:S02]  /*2160*/  @P0 SHF.R.U32.HI R4, RZ, 0x10, R5 ;  /* 0x00000010ff040819 */ /* 0x000fe40000011605 */
[----:B------:R-:W-:Y:S02]  /*2170*/  @P0 R2UR UR8, R2 ;  /* 0x00000000020802ca */ /* 0x000fe400000e0000 */
[----:B------:R-:W-:-:S02]  /*2180*/  PRMT R0, RZ, 0x654, R0 ;  /* 0x00000654ff007816 */ /* 0x000fc40000000000 */
[----:B------:R-:W-:Y:S02]  /*2190*/  @P0 R2UR UR4, R4 ;  /* 0x00000000040402ca */ /* 0x000fe400000e0000 */
[----:B------:R1:W-:Y:S03]  /*21a0*/  SYNCS.ARRIVE.TRANS64.RED.A1T0 RZ, [R0+URZ], RZ ;  /* 0x000000ff00ff79a7 */ /* 0x0003e600081004ff */
[----:B------:R-:W-:-:S04]  /*21b0*/  @UP1 UMOV UR37, UR6 ;  /* 0x0000000600251c82 */ /* 0x000fc80008000000 */
[----:B------:R-:W-:-:S04]  /*21c0*/  @UP1 UMOV UR38, UR8 ;  /* 0x0000000800261c82 */ /* 0x000fc80008000000 */
[----:B------:R-:W-:Y:S01]  /*21d0*/  @UP1 UMOV UR36, UR4 ;  /* 0x0000000400241c82 */ /* 0x000fe20008000000 */
[----:B------:R-:W-:Y:S05]  /*21e0*/  BRA.U !UP0, `(.L_x_40) ;  /* 0x0000000108d47547 */ /* 0x000fea000b800000 */
[----:B------:R-:W2:Y:S01]  /*21f0*/  LDCU.128 UR12, c[0x0][0xb10] ;  /* 0x00016200ff0c77ac */ /* 0x000ea20008000c00 */
[----:B------:R-:W3:Y:S01]  /*2200*/  LDCU UR25, c[0x0][0xb20] ;  /* 0x00016400ff1977ac */ /* 0x000ee20008000800 */
[----:B------:R-:W4:Y:S01]  /*2210*/  LDCU UR20, c[0x0][0xb0c] ;  /* 0x00016180ff1477ac */ /* 0x000f220008000800 */
[----:B------:R-:W1:Y:S01]  /*2220*/  LDCU.64 UR10, c[0x0][0xb28] ;  /* 0x00016500ff0a77ac */ /* 0x000e620008000a00 */
[----:B------:R-:W-:Y:S02]  /*2230*/  UISETP.NE.AND UP3, UPT, UR42, 0x1, UPT ;  /* 0x000000012a00788c */ /* 0x000fe4000bf65270 */
[----:B--2---:R-:W-:Y:S02]  /*2240*/  UIMAD.WIDE.U32 UR16, UR39, UR15, URZ ;  /* 0x0000000f271072a5 */ /* 0x004fe4000f8e00ff */
[----:B------:R-:W-:Y:S02]  /*2250*/  UIMAD.WIDE.U32 UR8, UR40, UR12, URZ ;  /* 0x0000000c280872a5 */ /* 0x000fe4000f8e00ff */
[----:B------:R-:W-:-:S02]  /*2260*/  UISETP.NE.AND UP0, UPT, UR14, 0x1, UPT ;  /* 0x000000010e00788c */ /* 0x000fc4000bf05270 */
[----:B------:R-:W-:Y:S01]  /*2270*/  UIMAD.WIDE.U32 UR22, UR37, UR15, URZ ;  /* 0x0000000f251672a5 */ /* 0x000fe2000f8e00ff */
[----:B------:R-:W-:Y:S02]  /*2280*/  UMOV UR16, UR17 ;  /* 0x0000001100107c82 */ /* 0x000fe40008000000 */
[----:B------:R-:W-:Y:S01]  /*2290*/  UMOV UR8, UR9 ;  /* 0x0000000900087c82 */ /* 0x000fe20008000000 */
[----:B---3--:R-:W-:Y:S02]  /*22a0*/  USHF.R.U32.HI UR16, URZ, UR25, UR16 ;  /* 0x00000019ff107299 */ /* 0x008fe40008011610 */
[----:B----4-:R-:W-:Y:S02]  /*22b0*/  UISETP.NE.AND UP2, UPT, UR20, 0x1, UPT ;  /* 0x000000011400788c */ /* 0x010fe4000bf45270 */
[----:B------:R-:W-:Y:S02]  /*22c0*/  USHF.R.U32.HI UR8, URZ, UR13, UR8 ;  /* 0x0000000dff087299 */ /* 0x000fe40008011608 */
[----:B------:R-:W-:-:S02]  /*22d0*/  USEL UR6, UR39, UR16, !UP0 ;  /* 0x0000001027067287 */ /* 0x000fc4000c000000 */
[----:B------:R-:W-:Y:S02]  /*22e0*/  USEL UR8, UR40, UR8, !UP2 ;  /* 0x0000000828087287 */ /* 0x000fe4000d000000 */
[----:B-1----:R-:W-:Y:S01]  /*22f0*/  UIMAD.WIDE.U32 UR16, UR6, UR10, URZ ;  /* 0x0000000a061072a5 */ /* 0x002fe2000f8e00ff */
[----:B------:R-:W-:Y:S01]  /*2300*/  UMOV UR4, UR23 ;  /* 0x0000001700047c82 */ /* 0x000fe20008000000 */
[----:B------:R-:W-:Y:S02]  /*2310*/  UIMAD.WIDE.U32 UR18, UR38, UR12, URZ ;  /* 0x0000000c261272a5 */ /* 0x000fe4000f8e00ff */
[----:B------:R-:W-:-:S03]  /*2320*/  UIMAD.WIDE.U32 UR22, UR8, UR10, URZ ;  /* 0x0000000a081672a5 */ /* 0x000fc6000f8e00ff */
[----:B------:R-:W-:Y:S01]  /*2330*/  UMOV UR16, UR17 ;  /* 0x0000001100107c82 */ /* 0x000fe20008000000 */
[----:B------:R-:W-:Y:S02]  /*2340*/  USHF.R.U32.HI UR4, URZ, UR25, UR4 ;  /* 0x00000019ff047299 */ /* 0x000fe40008011604 */
[----:B------:R-:W-:Y:S01]  /*2350*/  @UP3 USHF.R.U32.HI UR6, URZ, UR11, UR16 ;  /* 0x0000000bff063299 */ /* 0x000fe20008011610 */
[----:B------:R-:W-:Y:S01]  /*2360*/  UMOV UR18, UR19 ;  /* 0x0000001300127c82 */ /* 0x000fe20008000000 */
[----:B------:R-:W-:Y:S01]  /*2370*/  UMOV UR22, UR23 ;  /* 0x0000001700167c82 */ /* 0x000fe20008000000 */
[----:B------:R-:W-:Y:S02]  /*2380*/  USHF.R.U32.HI UR13, URZ, UR13, UR18 ;  /* 0x0000000dff0d7299 */ /* 0x000fe40008011612 */
[----:B------:R-:W-:Y:S02]  /*2390*/  USEL UR4, UR37, UR4, !UP0 ;  /* 0x0000000425047287 */ /* 0x000fe4000c000000 */
[----:B------:R-:W-:-:S02]  /*23a0*/  @UP3 USHF.R.U32.HI UR8, URZ, UR11, UR22 ;  /* 0x0000000bff083299 */ /* 0x000fc40008011616 */
[----:B------:R-:W-:Y:S02]  /*23b0*/  UIMAD UR9, UR42, UR6, URZ ;  /* 0x000000062a0972a4 */ /* 0x000fe4000f8e02ff */
[----:B------:R-:W-:Y:S02]  /*23c0*/  USEL UR6, UR38, UR13, !UP2 ;  /* 0x0000000d26067287 */ /* 0x000fe4000d000000 */
[----:B------:R-:W-:Y:S02]  /*23d0*/  UIMAD UR12, UR42, UR8, URZ ;  /* 0x000000082a0c72a4 */ /* 0x000fe4000f8e02ff */
[----:B------:R-:W-:Y:S02]  /*23e0*/  UISETP.GE.AND UP0, UPT, UR4, UR9, UPT ;  /* 0x000000090400728c */ /* 0x000fe4000bf06270 */
[----:B------:R-:W-:Y:S02]  /*23f0*/  UIMAD.WIDE.U32 UR16, UR4, UR10, URZ ;  /* 0x0000000a041072a5 */ /* 0x000fe4000f8e00ff */
[----:B------:R-:W-:-:S02]  /*2400*/  UISETP.GE.OR UP0, UPT, UR6, UR12, UP0 ;  /* 0x0000000c0600728c */ /* 0x000fc40008706670 */
        /* <DEDUP_REMOVED lines=19> */
.L_x_40:
[----:B------:R-:W2:Y:S02]  /*2540*/  LDCU UR4, c[0x0][0xb30] ;  /* 0x00016600ff0477ac */ /* 0x000ea40008000800 */
[----:B--2---:R-:W-:-:S09]  /*2550*/  UISETP.NE.AND UP0, UPT, UR4, 0x1, UPT ;  /* 0x000000010400788c */ /* 0x004fd2000bf05270 */
[----:B------:R-:W-:Y:S05]  /*2560*/  BRA.U UP0, `(.L_x_41) ;  /* 0x0000000100447547 */ /* 0x000fea000b800000 */
[----:B------:R-:W2:Y:S01]  /*2570*/  LDCU.128 UR12, c[0x0][0xb10] ;  /* 0x00016200ff0c77ac */ /* 0x000ea20008000c00 */
[----:B------:R-:W3:Y:S01]  /*2580*/  LDCU UR16, c[0x0][0xb0c] ;  /* 0x00016180ff1077ac */ /* 0x000ee20008000800 */
[----:B------:R-:W4:Y:S01]  /*2590*/  LDCU UR17, c[0x0][0xb20] ;  /* 0x00016400ff1177ac */ /* 0x000f220008000800 */
[----:B--2---:R-:W-:Y:S02]  /*25a0*/  UIMAD.WIDE.U32 UR10, UR38, UR12, URZ ;  /* 0x0000000c260a72a5 */ /* 0x004fe4000f8e00ff */
[----:B------:R-:W-:Y:S02]  /*25b0*/  UIMAD.WIDE.U32 UR8, UR37, UR15, URZ ;  /* 0x0000000f250872a5 */ /* 0x000fe4000f8e00ff */
[----:B---3--:R-:W-:Y:S02]  /*25c0*/  UISETP.NE.AND UP2, UPT, UR16, 0x1, UPT ;  /* 0x000000011000788c */ /* 0x008fe4000bf45270 */
[----:B------:R-:W-:Y:S01]  /*25d0*/  UISETP.NE.AND UP0, UPT, UR14, 0x1, UPT ;  /* 0x000000010e00788c */ /* 0x000fe2000bf05270 */
[----:B------:R-:W-:-:S02]  /*25e0*/  UMOV UR6, UR11 ;  /* 0x0000000b00067c82 */ /* 0x000fc40008000000 */
[----:B------:R-:W-:Y:S01]  /*25f0*/  UMOV UR4, UR9 ;  /* 0x0000000900047c82 */ /* 0x000fe20008000000 */
[----:B------:R-:W-:Y:S02]  /*2600*/  USHF.R.U32.HI UR6, URZ, UR13, UR6 ;  /* 0x0000000dff067299 */ /* 0x000fe40008011606 */
[----:B----4-:R-:W-:Y:S02]  /*2610*/  USHF.R.U32.HI UR4, URZ, UR17, UR4 ;  /* 0x00000011ff047299 */ /* 0x010fe40008011604 */
[----:B------:R-:W-:Y:S02]  /*2620*/  USEL UR6, UR38, UR6, !UP2 ;  /* 0x0000000626067287 */ /* 0x000fe4000d000000 */
[----:B------:R-:W-:-:S04]  /*2630*/  USEL UR4, UR37, UR4, !UP0 ;  /* 0x0000000425047287 */ /* 0x000fc8000c000000 */
[----:B------:R-:W-:Y:S02]  /*2640*/  UIADD3 UR8, UPT, UPT, UR6, -UR4, URZ ;  /* 0x8000000406087290 */ /* 0x000fe4000fffe0ff */
[----:B------:R-:W-:Y:S02]  /*2650*/  UIADD3 UR4, UPT, UPT, -UR6, UR4, URZ ;  /* 0x0000000406047290 */ /* 0x000fe4000fffe1ff */
[----:B------:R-:W-:Y:S02]  /*2660*/  UIMAD UR37, UR8, UR14, UR37 ;  /* 0x0000000e082572a4 */ /* 0x000fe4000f8e0225 */
[----:B------:R-:W-:-:S12]  /*2670*/  UIMAD UR38, UR4, UR16, UR38 ;  /* 0x00000010042672a4 */ /* 0x000fd8000f8e0226 */
.L_x_41:
[----:B------:R-:W-:Y:S01]  /*2680*/  VIADD R11, R11, 0x1 ;  /* 0x000000010b0b7836 */ /* 0x000fe20000000000 */
[----:B------:R-:W-:Y:S02]  /*2690*/  R2UR UR6, R145 ;  /* 0x00000000910672ca */ /* 0x000fe400000e0000 */
[----:B------:R-:W-:Y:S02]  /*26a0*/  R2UR UR4, R144 ;  /* 0x00000000900472ca */ /* 0x000fe400000e0000 */
[C---:B------:R-:W-:Y:S02]  /*26b0*/  ISETP.NE.AND P0, PT, R11.reuse, 0x2, PT ;  /* 0x000000020b00780c */ /* 0x040fe40003f05270 */
[----:B------:R-:W-:Y:S02]  /*26c0*/  PLOP3.LUT P1, PT, PT, PT, PT, 0x80, 0x8 ;  /* 0x000000000008781c */ /* 0x000fe40003f2f070 */
[----:B-1----:R-:W-:Y:S02]  /*26d0*/  SEL R0, RZ, 0x1, P0 ;  /* 0x00000001ff007807 */ /* 0x002fe40000000000 */
[----:B------:R-:W-:-:S02]  /*26e0*/  SEL R11, R11, RZ, P0 ;  /* 0x000000ff0b0b7207 */ /* 0x000fc40000000000 */
[----:B------:R-:W-:Y:S01]  /*26f0*/  LOP3.LUT R10, R10, R0, RZ, 0x3c, !PT ;  /* 0x000000000a0a7212 */ /* 0x000fe200078e3cff */
[----:B------:R-:W-:Y:S02]  /*2700*/  UIADD3 UR16, UPT, UPT, UR38, UR6, URZ ;  /* 0x0000000626107290 */ /* 0x000fe4000fffe0ff */
[----:B------:R-:W-:Y:S01]  /*2710*/  UIADD3 UR20, UPT, UPT, UR37, UR4, URZ ;  /* 0x0000000425147290 */ /* 0x000fe2000fffe0ff */
[----:B------:R-:W-:Y:S11]  /*2720*/  BRA.U UP1, `(.L_x_42) ;  /* 0xfffffff101507547 */ /* 0x000ff6000b83ffff */
[----:B------:R-:W-:Y:S01]  /*2730*/  UIADD3 UR7, UPT, UPT, UR7, 0x28, URZ ;  /* 0x0000002807077890 */ /* 0x000fe2000fffe0ff */
[----:B------:R-:W-:-:S03]  /*2740*/  SHF.L.U32 R2, R12, 0x1f, RZ ;  /* 0x0000001f0c027819 */ /* 0x000fc600000006ff */
[----:B------:R-:W-:-:S09]  /*2750*/  ULEA UR4, UR5, UR7, 0x3 ;  /* 0x0000000705047291 */ /* 0x000fd2000f8e18ff */
[----:B------:R-:W1:Y:S02]  /*2760*/  SYNCS.PHASECHK.TRANS64.TRYWAIT P0, [UR4], R2 ;  /* 0x00000002ff0075a7 */ /* 0x000e640008001104 */
[----:B-1----:R-:W-:Y:S05]  /*2770*/  @!P0 BRA `(.L_x_43) ;  /* 0x0000008c00748947 */ /* 0x002fea0003800000 */
.L_x_142:
[----:B------:R-:W-:-:S04]  /*2780*/  UIADD3 UR4, UPT, UPT, UR5, 0x1, URZ ;  /* 0x0000000105047890 */ /* 0x000fc8000fffe0ff */
[----:B------:R-:W-:-:S04]  /*2790*/  UISETP.NE.AND UP0, UPT, UR4, 0x5, UPT ;  /* 0x000000050400788c */ /* 0x000fc8000bf05270 */
[----:B------:R-:W-:Y:S02]  /*27a0*/  USEL UR6, URZ, 0x1, UP0 ;  /* 0x00000001ff067887 */ /* 0x000fe40008000000 */
[----:B------:R-:W-:-:S04]  /*27b0*/  USEL UR4, UR4, URZ, UP0 ;  /* 0x000000ff04047287 */ /* 0x000fc80008000000 */
[----:B------:R-:W-:Y:S01]  /*27c0*/  ULEA UR5, UR4, UR7, 0x3 ;  /* 0x0000000704057291 */ /* 0x000fe2000f8e18ff */
[----:B-1----:R-:W-:-:S04]  /*27d0*/  LOP3.LUT R2, R12, UR6, RZ, 0x3c, !PT ;  /* 0x000000060c027c12 */ /* 0x002fc8000f8e3cff */
[----:B------:R-:W-:-:S04]  /*27e0*/  SHF.L.U32 R3, R2, 0x1f, RZ ;  /* 0x0000001f02037819 */ /* 0x000fc800000006ff */
[----:B------:R-:W1:Y:S02]  /*27f0*/  SYNCS.PHASECHK.TRANS64.TRYWAIT P0, [UR5], R3 ;  /* 0x00000003ff0075a7 */ /* 0x000e640008001105 */
[----:B-1----:R-:W-:Y:S05]  /*2800*/  @!P0 BRA `(.L_x_44) ;  /* 0x0000008c00688947 */ /* 0x002fea0003800000 */
.L_x_144:
[----:B------:R-:W-:-:S04]  /*2810*/  UIADD3 UR4, UPT, UPT, UR4, 0x1, URZ ;  /* 0x0000000104047890 */ /* 0x000fc8000fffe0ff */
[----:B------:R-:W-:-:S04]  /*2820*/  UISETP.NE.AND UP0, UPT, UR4, 0x5, UPT ;  /* 0x000000050400788c */ /* 0x000fc8000bf05270 */
[----:B------:R-:W-:Y:S02]  /*2830*/  USEL UR6, URZ, 0x1, UP0 ;  /* 0x00000001ff067887 */ /* 0x000fe40008000000 */
[----:B------:R-:W-:-:S04]  /*2840*/  USEL UR4, UR4, URZ, UP0 ;  /* 0x000000ff04047287 */ /* 0x000fc80008000000 */
[----:B------:R-:W-:Y:S01]  /*2850*/  ULEA UR5, UR4, UR7, 0x3 ;  /* 0x0000000704057291 */ /* 0x000fe2000f8e18ff */
[----:B------:R-:W-:-:S04]  /*2860*/  LOP3.LUT R2, R2, UR6, RZ, 0x3c, !PT ;  /* 0x0000000602027c12 */ /* 0x000fc8000f8e3cff */
[----:B-1----:R-:W-:-:S04]  /*2870*/  SHF.L.U32 R3, R2, 0x1f, RZ ;  /* 0x0000001f02037819 */ /* 0x002fc800000006ff */
[----:B------:R-:W1:Y:S02]  /*2880*/  SYNCS.PHASECHK.TRANS64.TRYWAIT P0, [UR5], R3 ;  /* 0x00000003ff0075a7 */ /* 0x000e640008001105 */
[----:B-1----:R-:W-:Y:S05]  /*2890*/  @!P0 BRA `(.L_x_45) ;  /* 0x0000008c005c8947 */ /* 0x002fea0003800000 */
.L_x_146:
        /* <DEDUP_REMOVED lines=9> */
.L_x_148:
[----:B------:R-:W-:-:S04]  /*2930*/  UIADD3 UR4, UPT, UPT, UR4, 0x1, URZ ;  /* 0x0000000104047890 */ /* 0x000fc8000fffe0ff */
[----:B------:R-:W-:-:S04]  /*2940*/  UISETP.NE.AND UP0, UPT, UR4, 0x5, UPT ;  /* 0x000000050400788c */ /* 0x000fc8000bf05270 */
[----:B------:R-:W-:Y:S02]  /*2950*/  USEL UR5, URZ, 0x1, UP0 ;  /* 0x00000001ff057887 */ /* 0x000fe40008000000 */
[----:B------:R-:W-:-:S04]  /*2960*/  USEL UR4, UR4, URZ, UP0 ;  /* 0x000000ff04047287 */ /* 0x000fc80008000000 */
[----:B------:R-:W-:Y:S01]  /*2970*/  ULEA UR4, UR4, UR7, 0x3 ;  /* 0x0000000704047291 */ /* 0x000fe2000f8e18ff */
[----:B------:R-:W-:-:S04]  /*2980*/  LOP3.LUT R2, R2, UR5, RZ, 0x3c, !PT ;  /* 0x0000000502027c12 */ /* 0x000fc8000f8e3cff */
[----:B------:R-:W-:Y:S01]  /*2990*/  SHF.L.U32 R2, R2, 0x1f, RZ ;  /* 0x0000001f02027819 */ /* 0x000fe200000006ff */
[----:B-1----:R-:W-:-:S07]  /*29a0*/  IMAD.U32 R0, RZ, RZ, UR4 ;  /* 0x00000004ff007e24 */ /* 0x002fce000f8e00ff */
.L_x_47:
[----:B-1----:R1:W2:Y:S02]  /*29b0*/  SYNCS.PHASECHK.TRANS64.TRYWAIT P0, [R0+URZ], R2 ;  /* 0x00000002000075a7 */ /* 0x0022a400080011ff */
[----:B--2---:R-:W-:Y:S05]  /*29c0*/  @!P0 NANOSLEEP.SYNCS 0x989680 ;  /* 0x009896800000895d */ /* 0x004fea0003900000 */
[----:B------:R-:W2:Y:S02]  /*29d0*/  @!P0 SYNCS.PHASECHK.TRANS64 P0, [R0+URZ], R2 ;  /* 0x00000002000085a7 */ /* 0x000ea400080010ff */
[----:B--2---:R-:W-:Y:S05]  /*29e0*/  @P0 EXIT ;  /* 0x000000000000094d */ /* 0x004fea0003800000 */
[----:B------:R-:W-:Y:S05]  /*29f0*/  BRA `(.L_x_47) ;  /* 0xfffffffc00ec7947 */ /* 0x000fea000383ffff */
.L_x_22:
[----:B------:R-:W1:Y:S02]  /*2a00*/  S2UR UR4, SR_CgaCtaId ;  /* 0x00000000000479c3 */ /* 0x000e640000008800 */
[----:B-1----:R-:W-:-:S04]  /*2a10*/  UISETP.NE.AND UP0, UPT, UR4, URZ, UPT ;  /* 0x000000ff0400728c */ /* 0x002fc8000bf05270 */
[----:B------:R-:W-:-:S09]  /*2a20*/  UISETP.NE.OR UP0, UPT, UR17, 0x1, UP0 ;  /* 0x000000011100788c */ /* 0x000fd20008705670 */
[----:B------:R-:W-:Y:S05]  /*2a30*/  BRA.U UP0, `(.L_x_48) ;  /* 0x00000005004c7547 */ /* 0x000fea000b800000 */
[----:B------:R-:W1:Y:S01]  /*2a40*/  S2UR UR5, SR_CgaCtaId ;  /* 0x00000000000579c3 */ /* 0x000e620000008800 */
[----:B------:R-:W-:Y:S01]  /*2a50*/  UMOV UR4, 0x400 ;  /* 0x0000040000047882 */ /* 0x000fe20000000000 */
[----:B------:R-:W-:Y:S01]  /*2a60*/  ISETP.GE.U32.AND P2, PT, R0, 0x2, PT ;  /* 0x000000020000780c */ /* 0x000fe20003f46070 */
[----:B------:R-:W-:Y:S01]  /*2a70*/  IMAD.MOV.U32 R12, RZ, RZ, 0x1 ;  /* 0x00000001ff0c7424 */ /* 0x000fe200078e00ff */
[----:B------:R-:W-:Y:S02]  /*2a80*/  CS2R R10, SRZ ;  /* 0x00000000000a7805 */ /* 0x000fe4000001ff00 */
[----:B------:R-:W-:Y:S01]  /*2a90*/  CS2R R8, SRZ ;  /* 0x0000000000087805 */ /* 0x000fe2000001ff00 */
[----:B-1----:R-:W-:-:S03]  /*2aa0*/  ULEA UR6, UR5, UR4, 0x18 ;  /* 0x0000000405067291 */ /* 0x002fc6000f8ec0ff */
[----:B------:R-:W-:-:S09]  /*2ab0*/  UMOV UR5, URZ ;  /* 0x000000ff00057c82 */ /* 0x000fd20008000000 */
.L_x_52:
[----:B------:R-:W-:Y:S02]  /*2ac0*/  LEA R2, R8, UR6, 0x3 ;  /* 0x0000000608027c11 */ /* 0x000fe4000f8e18ff */
[----:B------:R-:W-:-:S03]  /*2ad0*/  SHF.L.U32 R4, R9, 0x1f, RZ ;  /* 0x0000001f09047819 */ /* 0x000fc600000006ff */
[----:B------:R-:W-:Y:S01]  /*2ae0*/  VIADD R5, R2, 0xf0 ;  /* 0x000000f002057836 */ /* 0x000fe20000000000 */
[----:B------:R-:W1:Y:S02]  /*2af0*/  SYNCS.PHASECHK.TRANS64.TRYWAIT P0, [R2+URZ+0xe0], R4 ;  /* 0x0000e004020075a7 */ /* 0x000e6400080011ff */
[----:B-1----:R-:W-:Y:S05]  /*2b00*/  @!P0 BRA `(.L_x_49) ;  /* 0x0000008800f08947 */ /* 0x002fea0003800000 */
.L_x_149:
[----:B------:R-:W-:Y:S01]  /*2b10*/  ULEA UR4, UR5, UR6, 0x3 ;  /* 0x0000000605047291 */ /* 0x000fe2000f8e18ff */
[----:B-1----:R-:W-:Y:S01]  /*2b20*/  PRMT R2, RZ, 0x654, R5 ;  /* 0x00000654ff027816 */ /* 0x002fe20000000005 */
[----:B------:R-:W-:Y:S01]  /*2b30*/  @!P2 IMAD.MOV.U32 R4, RZ, RZ, 0x10 ;  /* 0x00000010ff04a424 */ /* 0x000fe200078e00ff */
[----:B------:R-:W-:Y:S01]  /*2b40*/  SHF.L.U32 R5, R12, 0x1f, RZ ;  /* 0x0000001f0c057819 */ /* 0x000fe200000006ff */
[----:B------:R-:W-:Y:S01]  /*2b50*/  UIADD3 UR7, UPT, UPT, UR4, 0xa0, URZ ;  /* 0x000000a004077890 */ /* 0x000fe2000fffe0ff */
[----:B------:R1:W-:Y:S05]  /*2b60*/  SYNCS.ARRIVE.TRANS64.RED.A1T0 RZ, [R2+URZ], RZ ;  /* 0x000000ff02ff79a7 */ /* 0x0003ea00081004ff */
[----:B------:R-:W-:Y:S01]  /*2b70*/  IMAD.U32 R6, RZ, RZ, UR7 ;  /* 0x00000007ff067e24 */ /* 0x000fe2000f8e00ff */
[----:B------:R-:W2:Y:S04]  /*2b80*/  SYNCS.PHASECHK.TRANS64.TRYWAIT P0, [UR4+0xb0], R5 ;  /* 0x0000b005ff0075a7 */ /* 0x000ea80008001104 */
[----:B------:R-:W-:Y:S01]  /*2b90*/  PRMT R6, R0, 0x654, R6 ;  /* 0x0000065400067816 */ /* 0x000fe20000000006 */
[----:B-12---:R-:W-:Y:S06]  /*2ba0*/  @!P0 BRA `(.L_x_50) ;  /* 0x0000008800dc8947 */ /* 0x006fec0003800000 */
.L_x_151:
[----:B------:R-:W-:Y:S01]  /*2bb0*/  ULEA UR8, UR5, UR6, 0x4 ;  /* 0x0000000605087291 */ /* 0x000fe2000f8e20ff */
[----:B------:R-:W-:Y:S01]  /*2bc0*/  SEL R3, R6, R3, !P2 ;  /* 0x0000000306037207 */ /* 0x000fe20005000000 */
[----:B------:R-:W-:Y:S01]  /*2bd0*/  UIADD3 UR9, UPT, UPT, UR4, 0xa0, URZ ;  /* 0x000000a004097890 */ /* 0x000fe2000fffe0ff */
[----:B-1----:R-:W-:Y:S01]  /*2be0*/  LEA R2, R11, UR6, 0x3 ;  /* 0x000000060b027c11 */ /* 0x002fe2000f8e18ff */
[----:B------:R-:W-:Y:S01]  /*2bf0*/  UIADD3 UR8, UPT, UPT, UR8, 0x110, URZ ;  /* 0x0000011008087890 */ /* 0x000fe2000fffe0ff */
[----:B------:R1:W-:Y:S01]  /*2c00*/  @!P2 SYNCS.ARRIVE.TRANS64.RED RZ, [R3+URZ], R4 ;  /* 0x0000000403ffa9a7 */ /* 0x0003e200080004ff */
[----:B------:R-:W-:Y:S01]  /*2c10*/  UIADD3 UR4, UPT, UPT, UR5, 0x1, URZ ;  /* 0x0000000105047890 */ /* 0x000fe2000fffe0ff */
[----:B------:R-:W-:-:S03]  /*2c20*/  VIADD R8, R8, 0x1 ;  /* 0x0000000108087836 */ /* 0x000fc60000000000 */
[----:B------:R-:W-:Y:S02]  /*2c30*/  UISETP.NE.AND UP0, UPT, UR4, 0x2, UPT ;  /* 0x000000020400788c */ /* 0x000fe4000bf05270 */
[----:B------:R-:W-:Y:S01]  /*2c40*/  ISETP.NE.AND P0, PT, R8, 0x2, PT ;  /* 0x000000020800780c */ /* 0x000fe20003f05270 */
[----:B------:R-:W-:Y:S06]  /*2c50*/  UGETNEXTWORKID.BROADCAST [UR8], [UR9] ;  /* 0x00000000080073ca */ /* 0x000fec0008000100 */
[----:B------:R-:W-:Y:S02]  /*2c60*/  USEL UR7, URZ, 0x1, UP0 ;  /* 0x00000001ff077887 */ /* 0x000fe40008000000 */
[----:B------:R-:W-:-:S04]  /*2c70*/  USEL UR5, UR4, URZ, UP0 ;  /* 0x000000ff04057287 */ /* 0x000fc80008000000 */
[----:B------:R-:W-:Y:S02]  /*2c80*/  LOP3.LUT R12, R12, UR7, RZ, 0x3c, !PT ;  /* 0x000000070c0c7c12 */ /* 0x000fe4000f8e3cff */
[----:B-1----:R-:W-:-:S04]  /*2c90*/  SHF.L.U32 R4, R10, 0x1f, RZ ;  /* 0x0000001f0a047819 */ /* 0x002fc800000006ff */
[----:B------:R-:W1:Y:S02]  /*2ca0*/  SYNCS.PHASECHK.TRANS64.TRYWAIT P1, [R2+URZ+0xa0], R4 ;  /* 0x0000a004020075a7 */ /* 0x000e6400080211ff */
[----:B-1----:R-:W-:Y:S05]  /*2cb0*/  @!P1 BRA `(.L_x_51) ;  /* 0x0000008800b09947 */ /* 0x002fea0003800000 */
.L_x_152:
[C---:B-1----:R-:W-:Y:S01]  /*2cc0*/  LEA R4, R11.reuse, UR6, 0x4 ;  /* 0x000000060b047c11 */ /* 0x042fe2000f8e20ff */
[----:B------:R-:W-:Y:S01]  /*2cd0*/  VIADD R2, R2, 0xb0 ;  /* 0x000000b002027836 */ /* 0x000fe20000000000 */
[----:B------:R-:W-:Y:S01]  /*2ce0*/  SEL R8, R8, RZ, P0 ;  /* 0x000000ff08087207 */ /* 0x000fe20000000000 */
[----:B------:R-:W-:-:S03]  /*2cf0*/  VIADD R11, R11, 0x1 ;  /* 0x000000010b0b7836 */ /* 0x000fc60000000000 */
[----:B------:R-:W1:Y:S01]  /*2d00*/  LDS.128 R4, [R4+0x110] ;  /* 0x0001100004047984 */ /* 0x000e620000000c00 */
[----:B------:R-:W-:Y:S02]  /*2d10*/  PRMT R2, RZ, 0x654, R2 ;  /* 0x00000654ff027816 */ /* 0x000fe40000000002 */
[C---:B------:R-:W-:Y:S01]  /*2d20*/  ISETP.NE.AND P1, PT, R11.reuse, 0x2, PT ;  /* 0x000000020b00780c */ /* 0x040fe20003f25270 */
[----:B------:R-:W-:Y:S01]  /*2d30*/  @!PT LDS RZ, [RZ] ;  /* 0x00000000fffff984 */ /* 0x000fe20000000800 */
[----:B------:R-:W-:Y:S01]  /*2d40*/  @!PT LDS RZ, [RZ] ;  /* 0x00000000fffff984 */ /* 0x000fe20000000800 */
[----:B------:R-:W-:Y:S01]  /*2d50*/  @!PT LDS RZ, [RZ] ;  /* 0x00000000fffff984 */ /* 0x000fe20000000800 */
[----:B------:R-:W-:Y:S01]  /*2d60*/  @!PT LDS RZ, [RZ] ;  /* 0x00000000fffff984 */ /* 0x000fe20000000800 */
[----:B------:R2:W-:Y:S06]  /*2d70*/  MEMBAR.ALL.CTA ;  /* 0x0000000000007992 */ /* 0x0005ec0000008000 */
[----:B--2---:R-:W2:Y:S01]  /*2d80*/  FENCE.VIEW.ASYNC.S ;  /* 0x00000000000073c6 */ /* 0x004ea20000000000 */
[----:B------:R-:W-:Y:S01]  /*2d90*/  SEL R11, R11, RZ, P1 ;  /* 0x000000ff0b0b7207 */ /* 0x000fe20000800000 */
[----:B--2---:R2:W-:Y:S01]  /*2da0*/  SYNCS.ARRIVE.TRANS64.RED.A1T0 RZ, [R2+URZ], RZ ;  /* 0x000000ff02ff79a7 */ /* 0x0045e200081004ff */
[----:B-1----:R-:W-:-:S02]  /*2db0*/  LOP3.LUT P3, RZ, R6, 0x1, RZ, 0xc0, !PT ;  /* 0x0000000106ff7812 */ /* 0x002fc4000786c0ff */
[----:B------:R-:W-:-:S04]  /*2dc0*/  SEL R4, RZ, 0x1, P1 ;  /* 0x00000001ff047807 */ /* 0x000fc80000800000 */
[----:B------:R-:W-:Y:S02]  /*2dd0*/  LOP3.LUT R10, R10, R4, RZ, 0x3c, !PT ;  /* 0x000000040a0a7212 */ /* 0x000fe400078e3cff */
[----:B--2---:R-:W-:-:S04]  /*2de0*/  SEL R2, RZ, 0x1, P0 ;  /* 0x00000001ff027807 */ /* 0x004fc80000000000 */
[----:B------:R-:W-:Y:S01]  /*2df0*/  LOP3.LUT R9, R9, R2, RZ, 0x3c, !PT ;  /* 0x0000000209097212 */ /* 0x000fe200078e3cff */
[----:B------:R-:W-:Y:S06]  /*2e00*/  @P3 BRA `(.L_x_52) ;  /* 0xfffffffc002c3947 */ /* 0x000fec000383ffff */
[----:B------:R-:W-:Y:S01]  /*2e10*/  ULEA UR4, UR5, UR6, 0x3 ;  /* 0x0000000605047291 */ /* 0x000fe2000f8e18ff */
[----:B------:R-:W-:-:S08]  /*2e20*/  SHF.L.U32 R2, R12, 0x1f, RZ ;  /* 0x0000001f0c027819 */ /* 0x000fd000000006ff */
[----:B------:R-:W1:Y:S02]  /*2e30*/  SYNCS.PHASECHK.TRANS64 P0, [UR4+0xb0], R2 ;  /* 0x0000b002ff0075a7 */ /* 0x000e640008001004 */
[----:B-1----:R-:W-:Y:S05]  /*2e40*/  @P0 BRA `(.L_x_53) ;  /* 0x0000000000080947 */ /* 0x002fea0003800000 */
[----:B------:R-:W1:Y:S02]  /*2e50*/  SYNCS.PHASECHK.TRANS64.TRYWAIT P0, [UR4+0xb0], R2 ;  /* 0x0000b002ff0075a7 */ /* 0x000e640008001104 */
[----:B-1----:R-:W-:Y:S05]  /*2e60*/  @!P0 BRA `(.L_x_54) ;  /* 0x0000008800588947 */ /* 0x002fea0003800000 */
.L_x_53:
[----:B------:R-:W-:-:S04]  /*2e70*/  UIADD3 UR7, UPT, UPT, UR5, 0x1, URZ ;  /* 0x0000000105077890 */ /* 0x000fc8000fffe0ff */
[----:B------:R-:W-:-:S04]  /*2e80*/  UISETP.NE.AND UP0, UPT, UR7, 0x2, UPT ;  /* 0x000000020700788c */ /* 0x000fc8000bf05270 */
[----:B------:R-:W-:Y:S02]  /*2e90*/  USEL UR8, URZ, 0x1, UP0 ;  /* 0x00000001ff087887 */ /* 0x000fe40008000000 */
[----:B------:R-:W-:-:S04]  /*2ea0*/  USEL UR7, UR7, URZ, UP0 ;  /* 0x000000ff07077287 */ /* 0x000fc80008000000 */
[----:B------:R-:W-:Y:S01]  /*2eb0*/  ULEA UR7, UR7, UR6, 0x3 ;  /* 0x0000000607077291 */ /* 0x000fe2000f8e18ff */
[----:B-1----:R-:W-:-:S04]  /*2ec0*/  LOP3.LUT R2, R12, UR8, RZ, 0x3c, !PT ;  /* 0x000000080c027c12 */ /* 0x002fc8000f8e3cff */
[----:B------:R-:W-:-:S04]  /*2ed0*/  SHF.L.U32 R0, R2, 0x1f, RZ ;  /* 0x0000001f02007819 */ /* 0x000fc800000006ff */
[----:B------:R-:W1:Y:S02]  /*2ee0*/  SYNCS.PHASECHK.TRANS64 P0, [UR7+0xb0], R0 ;  /* 0x0000b000ff0075a7 */ /* 0x000e640008001007 */
[----:B-1----:R-:W-:Y:S05]  /*2ef0*/  @P0 EXIT ;  /* 0x000000000000094d */ /* 0x002fea0003800000 */
[----:B------:R-:W-:Y:S02]  /*2f00*/  SHF.L.U32 R2, R2, 0x1f, RZ ;  /* 0x0000001f02027819 */ /* 0x000fe400000006ff */
[----:B------:R-:W-:-:S07]  /*2f10*/  MOV R0, UR7 ;  /* 0x0000000700007c02 */ /* 0x000fce0008000f00 */
.L_x_55:
[----:B-1----:R1:W2:Y:S02]  /*2f20*/  SYNCS.PHASECHK.TRANS64.TRYWAIT P0, [R0+URZ+0xb0], R2 ;  /* 0x0000b002000075a7 */ /* 0x0022a400080011ff */
[----:B--2---:R-:W-:Y:S05]  /*2f30*/  @!P0 NANOSLEEP.SYNCS 0x989680 ;  /* 0x009896800000895d */ /* 0x004fea0003900000 */
[----:B------:R-:W2:Y:S02]  /*2f40*/  @!P0 SYNCS.PHASECHK.TRANS64 P0, [R0+URZ+0xb0], R2 ;  /* 0x0000b002000085a7 */ /* 0x000ea400080010ff */
[----:B--2---:R-:W-:Y:S05]  /*2f50*/  @P0 EXIT ;  /* 0x000000000000094d */ /* 0x004fea0003800000 */
[----:B------:R-:W-:Y:S05]  /*2f60*/  BRA `(.L_x_55) ;  /* 0xfffffffc00ec7947 */ /* 0x000fea000383ffff */
.L_x_48:
[----:B------:R-:W-:Y:S05]  /*2f70*/  BRA.U UP4, `(.L_x_56) ;  /* 0x0000000d04407547 */ /* 0x000fea000b800000 */
[----:B------:R-:W1:Y:S01]  /*2f80*/  S2UR UR7, SR_CgaCtaId ;  /* 0x00000000000779c3 */ /* 0x000e620000008800 */
[----:B------:R-:W-:Y:S01]  /*2f90*/  UMOV UR4, 0x40 ;  /* 0x0000004000047882 */ /* 0x000fe20000000000 */
[----:B------:R-:W-:Y:S01]  /*2fa0*/  NOP ;  /* 0x0000000000007918 */ /* 0x000fe20000000000 */
[----:B------:R-:W-:Y:S01]  /*2fb0*/  UMOV UR6, 0x400 ;  /* 0x0000040000067882 */ /* 0x000fe20000000000 */
[----:B-1----:R-:W-:Y:S02]  /*2fc0*/  ULEA UR5, UR7, UR4, 0x18 ;  /* 0x0000000407057291 */ /* 0x002fe4000f8ec0ff */
[----:B------:R-:W-:-:S07]  /*2fd0*/  ULEA UR6, UR7, UR6, 0x18 ;  /* 0x0000000607067291 */ /* 0x000fce000f8ec0ff */
[----:B------:R-:W1:Y:S02]  /*2fe0*/  LDS.U8 R0, [UR5+0x1c] ;  /* 0x00001c05ff007984 */ /* 0x000e640008000000 */
[----:B-1----:R-:W-:-:S13]  /*2ff0*/  ISETP.NE.AND P0, PT, R0, RZ, PT ;  /* 0x000000ff0000720c */ /* 0x002fda0003f05270 */
[----:B------:R-:W-:Y:S05]  /*3000*/  @P0 BRA `(.L_x_57) ;  /* 0x0000000000580947 */ /* 0x000fea0003800000 */
[----:B------:R-:W-:-:S13]  /*3010*/  ELECT P0, URZ, PT ;  /* 0x0000000000ff782f */ /* 0x000fda0003800000 */
[----:B------:R-:W-:Y:S05]  /*3020*/  @!P0 BRA `(.L_x_58) ;  /* 0x0000000000608947 */ /* 0x000fea0003800000 */
[----:B------:R-:W-:Y:S01]  /*3030*/  UMOV UR4, 0x10 ;  /* 0x0000001000047882 */ /* 0x000fe20000000000 */
[----:B------:R-:W-:Y:S01]  /*3040*/  HFMA2 R0, -RZ, RZ, 0, 5.9604644775390625e-08 ;  /* 0x00000001ff007431 */ /* 0x000fe200000001ff */
[----:B------:R-:W-:-:S03]  /*3050*/  MOV R3, 0xffff ;  /* 0x0000ffff00037802 */ /* 0x000fc60000000f00 */
[----:B------:R-:W-:Y:S04]  /*3060*/  DEPBAR.LE SB1, 0x36 ;  /* 0x00009d800000791a */ /* 0x000fe80000000000 */
[----:B------:R-:W1:Y:S02]  /*3070*/  UTCATOMSWS.FIND_AND_SET.ALIGN UP0, UR4, UR4 ;  /* 0x00000004000475e3 */ /* 0x000e640008000800 */
[----:B-1----:R-:W-:Y:S01]  /*3080*/  MOV R4, UR4 ;  /* 0x0000000400047c02 */ /* 0x002fe20008000f00 */
[----:B------:R-:W-:Y:S06]  /*3090*/  BRA.U UP0, `(.L_x_59) ;  /* 0x0000000100187547 */ /* 0x000fec000b800000 */
.L_x_60:
[----:B------:R-:W-:Y:S05]  /*30a0*/  NANOSLEEP 0x64 ;  /* 0x000000640000795d */ /* 0x000fea0003800000 */
[----:B------:R-:W-:-:S05]  /*30b0*/  UMOV UR4, 0x10 ;  /* 0x0000001000047882 */ /* 0x000fca0000000000 */
[----:B------:R-:W-:Y:S04]  /*30c0*/  DEPBAR.LE SB1, 0x36 ;  /* 0x00009d800000791a */ /* 0x000fe80000000000 */
[----:B------:R-:W1:Y:S02]  /*30d0*/  UTCATOMSWS.FIND_AND_SET.ALIGN UP0, UR4, UR4 ;  /* 0x00000004000475e3 */ /* 0x000e640008000800 */
[----:B-1----:R-:W-:Y:S01]  /*30e0*/  MOV R4, UR4 ;  /* 0x0000000400047c02 */ /* 0x002fe20008000f00 */
[----:B------:R-:W-:Y:S05]  /*30f0*/  BRA.U !UP0, `(.L_x_60) ;  /* 0xfffffffd08e87547 */ /* 0x000fea000b83ffff */
.L_x_59:
[-C--:B------:R-:W-:Y:S02]  /*3100*/  SHF.L.U32 R3, R3, R4.reuse, RZ ;  /* 0x0000000403037219 */ /* 0x080fe400000006ff */
[----:B------:R-:W-:Y:S01]  /*3110*/  SHF.L.U32 R0, R0, R4, RZ ;  /* 0x0000000400007219 */ /* 0x000fe200000006ff */
[----:B------:R-:W-:Y:S02]  /*3120*/  IMAD.SHL.U32 R4, R4, 0x20, RZ ;  /* 0x0000002004047824 */ /* 0x000fe400078e00ff */
[----:B------:R1:W-:Y:S04]  /*3130*/  ATOMS.OR RZ, [UR5+0x14], R3 ;  /* 0x00001403ffff798c */ /* 0x0003e8000b000005 */
[----:B------:R1:W-:Y:S04]  /*3140*/  ATOMS.OR RZ, [UR5+0x18], R0 ;  /* 0x00001800ffff798c */ /* 0x0003e8000b000005 */
[----:B------:R1:W-:Y:S01]  /*3150*/  STS [UR6+0x130], R4 ;  /* 0x00013004ff007988 */ /* 0x0003e20008000806 */
[----:B------:R-:W-:Y:S05]  /*3160*/  BRA `(.L_x_58) ;  /* 0x0000000000107947 */ /* 0x000fea0003800000 */
.L_x_57:
[----:B------:R-:W-:Y:S02]  /*3170*/  MOV R0, 0xffffffff ;  /* 0xffffffff00007802 */ /* 0x000fe40000000f00 */
[----:B------:R-:W-:-:S03]  /*3180*/  MOV R4, 0x31b0 ;  /* 0x000031b000047802 */ /* 0x000fc60000000f00 */
[----:B------:R1:W-:Y:S04]  /*3190*/  STS [UR6+0x130], R0 ;  /* 0x00013000ff007988 */ /* 0x0003e80008000806 */
[----:B-1---5:R-:W-:Y:S05]  /*31a0*/  CALL.REL.NOINC `($__internal_1_$__cuda_sm10x_tcgen05_guardrail_trap_phase_invalid_during_alloc) ;  /* 0x0000008c00707944 */ /* 0x022fea0003c00000 */
.L_x_58:
[----:B------:R-:W-:Y:S05]  /*31b0*/  WARPSYNC.ALL ;  /* 0x0000000000007948 */ /* 0x000fea0003800000 */
[----:B------:R-:W2:Y:S01]  /*31c0*/  S2UR UR4, SR_CgaCtaId ;  /* 0x00000000000479c3 */ /* 0x000ea20000008800 */
[----:B------:R-:W-:Y:S01]  /*31d0*/  UMOV UR17, 0x400 ;  /* 0x0000040000117882 */ /* 0x000fe20000000000 */
[----:B------:R-:W-:-:S06]  /*31e0*/  NOP ;  /* 0x0000000000007918 */ /* 0x000fcc0000000000 */
[----:B------:R-:W-:Y:S06]  /*31f0*/  BAR.ARV 0x6, 0xa0 ;  /* 0x0182800000007b1d */ /* 0x000fec0000002000 */
[----:B------:R-:W3:Y:S01]  /*3200*/  LDCU UR5, c[0x0][0x38c] ;  /* 0x00007180ff0577ac */ /* 0x000ee20008000800 */
[----:B------:R-:W-:Y:S01]  /*3210*/  LOP3.LUT R2, R2, 0xffff, RZ, 0xc0, !PT ;  /* 0x0000ffff02027812 */ /* 0x000fe200078ec0ff */
[----:B------:R-:W-:Y:S01]  /*3220*/  IMAD.MOV.U32 R11, RZ, RZ, 0x1 ;  /* 0x00000001ff0b7424 */ /* 0x000fe200078e00ff */
[----:B------:R-:W-:Y:S01]  /*3230*/  CS2R R8, SRZ ;  /* 0x0000000000087805 */ /* 0x000fe2000001ff00 */
[----:B------:R-:W4:Y:S01]  /*3240*/  LDCU UR8, c[0x0][0x38c] ;  /* 0x00007180ff0877ac */ /* 0x000f220008000800 */
[----:B------:R-:W-:Y:S01]  /*3250*/  R2UR UR19, R2 ;  /* 0x00000000021372ca */ /* 0x000fe200000e0000 */
[----:B------:R-:W-:Y:S01]  /*3260*/  IMAD.MOV.U32 R10, RZ, RZ, RZ ;  /* 0x000000ffff0a7224 */ /* 0x000fe200078e00ff */
[----:B------:R-:W-:Y:S01]  /*3270*/  UMOV UR23, URZ ;  /* 0x000000ff00177c82 */ /* 0x000fe20008000000 */
[----:B------:R-:W-:Y:S01]  /*3280*/  UMOV UR14, URZ ;  /* 0x000000ff000e7c82 */ /* 0x000fe20008000000 */
[----:B--2---:R-:W-:Y:S01]  /*3290*/  ULEA UR17, UR4, UR17, 0x18 ;  /* 0x0000001104117291 */ /* 0x004fe2000f8ec0ff */
[----:B------:R-:W-:Y:S01]  /*32a0*/  UMOV UR26, 0x0 ;  /* 0x00000000001a7882 */ /* 0x000fe20000000000 */
[----:B------:R-:W-:-:S02]  /*32b0*/  UMOV UR27, 0x8400010 ;  /* 0x08400010001b7882 */ /* 0x000fc40000000000 */
[----:B------:R-:W-:Y:S02]  /*32c0*/  UIADD3 UR6, UPT, UPT, UR17, 0x10800, URZ ;  /* 0x0001080011067890 */ /* 0x000fe4000fffe0ff */
[----:B------:R-:W-:Y:S02]  /*32d0*/  UIADD3 UR7, UPT, UPT, UR17, 0x1a800, URZ ;  /* 0x0001a80011077890 */ /* 0x000fe4000fffe0ff */
[----:B---3--:R-:W-:Y:S01]  /*32e0*/  UIADD3 UR5, UPT, UPT, UR5, 0x1f, URZ ;  /* 0x0000001f05057890 */ /* 0x008fe2000fffe0ff */
[----:B-1----:R-:W1:Y:S01]  /*32f0*/  LDS R0, [UR17+0x130] ;  /* 0x00013011ff007984 */ /* 0x002e620008000800 */
[----:B------:R-:W-:Y:S02]  /*3300*/  USHF.R.U32.HI UR6, URZ, 0x4, UR6 ;  /* 0x00000004ff067899 */ /* 0x000fe40008011606 */
[----:B------:R-:W-:Y:S02]  /*3310*/  USHF.R.S32.HI UR4, URZ, 0x1f, UR5 ;  /* 0x0000001fff047899 */ /* 0x000fe40008011405 */
[----:B------:R-:W-:-:S02]  /*3320*/  ULOP3.LUT UR6, UR6, 0x3fff, URZ, 0xc0, !UPT ;  /* 0x00003fff06067892 */ /* 0x000fc4000f8ec0ff */
[----:B------:R-:W-:Y:S02]  /*3330*/  ULEA.HI UR4, UR4, UR5, URZ, 0x5 ;  /* 0x0000000504047291 */ /* 0x000fe4000f8f28ff */
[----:B------:R-:W-:Y:S02]  /*3340*/  USHF.R.U32.HI UR5, URZ, 0x4, UR7 ;  /* 0x00000004ff057899 */ /* 0x000fe40008011607 */
[----:B------:R-:W-:Y:S02]  /*3350*/  USHF.R.S32.HI UR28, URZ, 0x5, UR4 ;  /* 0x00000005ff1c7899 */ /* 0x000fe40008011404 */
[----:B------:R-:W-:Y:S02]  /*3360*/  ULOP3.LUT UR5, UR5, 0x3fff, URZ, 0xc0, !UPT ;  /* 0x00003fff05057892 */ /* 0x000fe4000f8ec0ff */
[----:B------:R-:W-:Y:S02]  /*3370*/  UISETP.LT.AND UP0, UPT, UR28, 0x1, UPT ;  /* 0x000000011c00788c */ /* 0x000fe4000bf01270 */
[----:B------:R-:W-:-:S02]  /*3380*/  ULOP3.LUT UR20, UR6, 0x10000, URZ, 0xfc, !UPT ;  /* 0x0001000006147892 */ /* 0x000fc4000f8efcff */
[----:B------:R-:W-:Y:S02]  /*3390*/  USEL UR29, UR28, 0x1, !UP0 ;  /* 0x000000011c1d7887 */ /* 0x000fe4000c000000 */
[----:B------:R-:W-:Y:S02]  /*33a0*/  ULOP3.LUT UR21, UR5, 0x10000, URZ, 0xfc, !UPT ;  /* 0x0001000005157892 */ /* 0x000fe4000f8efcff */
[----:B------:R-:W-:Y:S02]  /*33b0*/  UIADD3 UR29, UPT, UPT, -UR29, URZ, URZ ;  /* 0x000000ff1d1d7290 */ /* 0x000fe4000fffe1ff */
[----:B----4-:R-:W-:Y:S01]  /*33c0*/  UISETP.GE.AND UP4, UPT, UR8, 0x1, UPT ;  /* 0x000000010800788c */ /* 0x010fe2000bf86270 */
[----:B------:R-:W-:Y:S01]  /*33d0*/  UMOV UR24, 0x0 ;  /* 0x0000000000187882 */ /* 0x000fe20000000000 */
[----:B------:R-:W-:Y:S01]  /*33e0*/  UMOV UR25, 0x8400010 ;  /* 0x0840001000197882 */ /* 0x000fe20000000000 */
[----:B-1----:R-:W-:-:S15]  /*33f0*/  R2UR UR30, R0 ;  /* 0x00000000001e72ca */ /* 0x002fde00000e0000 */
.L_x_67:
[----:B------:R-:W-:Y:S02]  /*3400*/  LEA R0, R10, UR17, 0x3 ;  /* 0x000000110a007c11 */ /* 0x000fe4000f8e18ff */
[----:B------:R-:W-:Y:S02]  /*3410*/  SHF.L.U32 R2, R9, 0x1f, RZ ;  /* 0x0000001f09027819 */ /* 0x000fe400000006ff */
[----:B------:R-:W-:Y:S01]  /*3420*/  PLOP3.LUT P0, PT, PT, PT, UP4, 0x80, 0x8 ;  /* 0x000000000008781c */ /* 0x000fe20003f0f048 */
[----:B------:R-:W-:Y:S01]  /*3430*/  VIADD R3, R0, 0xb0 ;  /* 0x000000b000037836 */ /* 0x000fe20000000000 */
[----:B-1----:R-:W1:Y:S02]  /*3440*/  SYNCS.PHASECHK.TRANS64.TRYWAIT P1, [R0+URZ+0xa0], R2 ;  /* 0x0000a002000075a7 */ /* 0x002e6400080211ff */
[----:B-1-3--:R-:W-:Y:S09]  /*3450*/  @!P1 BRA `(.L_x_61) ;  /* 0x0000008000f49947 */ /* 0x00aff20003800000 */
.L_x_154:
[----:B------:R-:W-:Y:S01]  /*3460*/  LEA R4, R10, UR17, 0x4 ;  /* 0x000000110a047c11 */ /* 0x000fe2000f8e20ff */
[----:B------:R-:W-:Y:S01]  /*3470*/  @UP4 ULEA UR4, UR14, UR17, 0x3 ;  /* 0x000000110e044291 */ /* 0x000fe2000f8e18ff */
[----:B------:R-:W-:Y:S01]  /*3480*/  PLOP3.LUT P2, PT, PT, PT, PT, 0x80, 0x8 ;  /* 0x000000000008781c */ /* 0x000fe20003f4f070 */
[----:B------:R-:W-:Y:S01]  /*3490*/  ULEA UR22, UR23, UR17, 0x3 ;  /* 0x0000001117167291 */ /* 0x000fe2000f8e18ff */
[----:B------:R-:W-:Y:S01]  /*34a0*/  PRMT R3, RZ, 0x654, R3 ;  /* 0x00000654ff037816 */ /* 0x000fe20000000003 */
[----:B------:R-:W-:Y:S01]  /*34b0*/  ULEA UR18, UR23, UR30, 0x8 ;  /* 0x0000001e17127291 */ /* 0x000fe2000f8e40ff */
[----:B------:R-:W2:Y:S01]  /*34c0*/  LDS.128 R4, [R4+0x110] ;  /* 0x0001100004047984 */ /* 0x000ea20000000c00 */
[----:B-1----:R-:W-:Y:S02]  /*34d0*/  @P0 SHF.L.U32 R2, R8, 0x1f, RZ ;  /* 0x0000001f08020819 */ /* 0x002fe400000006ff */
[----:B------:R-:W-:Y:S01]  /*34e0*/  SHF.L.U32 R0, R11, 0x1f, RZ ;  /* 0x0000001f0b007819 */ /* 0x000fe200000006ff */
[----:B------:R-:W-:Y:S01]  /*34f0*/  @!PT LDS RZ, [RZ] ;  /* 0x00000000fffff984 */ /* 0x000fe20000000800 */
[----:B------:R-:W-:Y:S01]  /*3500*/  @!PT LDS RZ, [RZ] ;  /* 0x00000000fffff984 */ /* 0x000fe20000000800 */
[----:B------:R-:W-:Y:S01]  /*3510*/  @!PT LDS RZ, [RZ] ;  /* 0x00000000fffff984 */ /* 0x000fe20000000800 */
[----:B------:R-:W-:Y:S01]  /*3520*/  @!PT LDS RZ, [RZ] ;  /* 0x00000000fffff984 */ /* 0x000fe20000000800 */
[----:B------:R1:W-:Y:S06]  /*3530*/  MEMBAR.ALL.CTA ;  /* 0x0000000000007992 */ /* 0x0003ec0000008000 */
[----:B-1----:R-:W1:Y:S02]  /*3540*/  FENCE.VIEW.ASYNC.S ;  /* 0x00000000000073c6 */ /* 0x002e640000000000 */
[----:B-1----:R1:W-:Y:S01]  /*3550*/  SYNCS.ARRIVE.TRANS64.RED.A1T0 RZ, [R3+URZ], RZ ;  /* 0x000000ff03ff79a7 */ /* 0x0023e200081004ff */
[----:B------:R1:W3:Y:S01]  /*3560*/  @P0 SYNCS.PHASECHK.TRANS64.TRYWAIT P2, [UR4], R2 ;  /* 0x00000002ff0005a7 */ /* 0x0002e20008041104 */
[----:B--2---:R-:W-:Y:S01]  /*3570*/  LOP3.LUT P1, RZ, R6, 0x1, RZ, 0xc0, !PT ;  /* 0x0000000106ff7812 */ /* 0x004fe2000782c0ff */
[----:B------:R-:W2:Y:S02]  /*3580*/  SYNCS.PHASECHK.TRANS64.TRYWAIT P0, [UR22+0xd0], R0 ;  /* 0x0000d000ff0075a7 */ /* 0x000ea40008001116 */
[----:B-123--:R-:W-:Y:S10]  /*3590*/  @!P0 BRA `(.L_x_62) ;  /* 0x0000008000b88947 */ /* 0x00eff40003800000 */
.L_x_156:
[----:B------:R-:W-:Y:S01]  /*35a0*/  IADD3 R10, PT, PT, R10, 0x1, RZ ;  /* 0x000000010a0a7810 */ /* 0x000fe20007ffe0ff */
[----:B------:R-:W-:Y:S06]  /*35b0*/  BRA.U !UP4, `(.L_x_63) ;  /* 0x000000010c987547 */ /* 0x000fec000b800000 */
[----:B------:R-:W-:Y:S01]  /*35c0*/  UPLOP3.LUT UP2, UPT, UPT, UPT, UPT, 0x40, 0x4 ;  /* 0x000000000004789c */ /* 0x000fe20003f4e870 */
[----:B------:R-:W-:Y:S01]  /*35d0*/  UMOV UR16, UR29 ;  /* 0x0000001d00107c82 */ /* 0x000fe20008000000 */
[----:B------:R-:W-:Y:S01]  /*35e0*/  UMOV UR15, UR28 ;  /* 0x0000001c000f7c82 */ /* 0x000fe20008000000 */
[----:B------:R-:W-:-:S08]  /*35f0*/  UMOV UR6, UR14 ;  /* 0x0000000e00067c82 */ /* 0x000fd00008000000 */
.L_x_66:
[----:B------:R-:W-:Y:S02]  /*3600*/  UIADD3 UR16, UPT, UPT, UR16, 0x1, URZ ;  /* 0x0000000110107890 */ /* 0x000fe4000fffe0ff */
[----:B--2---:R-:W-:Y:S02]  /*3610*/  ULEA UR5, UR6, UR17, 0x3 ;  /* 0x0000001106057291 */ /* 0x004fe4000f8e18ff */
[----:B------:R-:W-:Y:S01]  /*3620*/  UISETP.NE.AND UP3, UPT, UR16, URZ, UPT ;  /* 0x000000ff1000728c */ /* 0x000fe2000bf65270 */
[----:B---3--:R-:W-:Y:S10]  /*3630*/  @P2 BRA `(.L_x_64) ;  /* 0x00000000000c2947 */ /* 0x008ff40003800000 */
[----:B-1----:R-:W-:Y:S04]  /*3640*/  SHF.L.U32 R2, R8, 0x1f, RZ ;  /* 0x0000001f08027819 */ /* 0x002fe800000006ff */
[----:B------:R-:W1:Y:S02]  /*3650*/  SYNCS.PHASECHK.TRANS64.TRYWAIT P0, [UR5], R2 ;  /* 0x00000002ff0075a7 */ /* 0x000e640008001105 */
[----:B-1----:R-:W-:Y:S05]  /*3660*/  @!P0 BRA `(.L_x_65) ;  /* 0x00000080009c8947 */ /* 0x002fea0003800000 */
.L_x_64:
[----:B------:R-:W-:Y:S01]  /*3670*/  UISETP.NE.AND UP0, UPT, UR15, 0x1, UPT ;  /* 0x000000010f00788c */ /* 0x000fe2000bf05270 */
[----:B------:R-:W-:Y:S01]  /*3680*/  PLOP3.LUT P2, PT, PT, PT, PT, 0x80, 0x8 ;  /* 0x000000000008781c */ /* 0x000fe20003f4f070 */
[----:B------:R-:W-:Y:S02]  /*3690*/  UIADD3 UR4, UPT, UPT, UR6, 0x1, URZ ;  /* 0x0000000106047890 */ /* 0x000fe4000fffe0ff */
[----:B------:R-:W-:Y:S02]  /*36a0*/  ULEA UR12, UR6, UR21, 0xa ;  /* 0x00000015060c7291 */ /* 0x000fe4000f8e50ff */
[----:B------:R-:W-:Y:S01]  /*36b0*/  UISETP.NE.AND UP1, UPT, UR4, 0x5, UPT ;  /* 0x000000050400788c */ /* 0x000fe2000bf25270 */
[----:B------:R-:W-:Y:S01]  /*36c0*/  PLOP3.LUT P0, PT, PT, PT, UP0, 0x80, 0x8 ;  /* 0x000000000008781c */ /* 0x000fe20003f0f008 */
[----:B------:R-:W-:Y:S02]  /*36d0*/  UIADD3 UR10, UPT, UPT, UR12, 0x2, URZ ;  /* 0x000000020c0a7890 */ /* 0x000fe4000fffe0ff */
[----:B------:R-:W-:Y:S02]  /*36e0*/  USEL UR7, URZ, 0x1, UP1 ;  /* 0x00000001ff077887 */ /* 0x000fe40008800000 */
[----:B------:R-:W-:Y:S02]  /*36f0*/  USEL UR14, UR4, URZ, UP1 ;  /* 0x000000ff040e7287 */ /* 0x000fe40008800000 */
[----:B------:R-:W-:Y:S02]  /*3700*/  UIADD3 UR15, UPT, UPT, UR15, -0x1, URZ ;  /* 0xffffffff0f0f7890 */ /* 0x000fe4000fffe0ff */
[----:B------:R-:W-:Y:S01]  /*3710*/  @UP0 ULEA UR4, UR14, UR17, 0x3 ;  /* 0x000000110e040291 */ /* 0x000fe2000f8e18ff */
[----:B------:R-:W-:Y:S01]  /*3720*/  LOP3.LUT R8, R8, UR7, RZ, 0x3c, !PT ;  /* 0x0000000708087c12 */ /* 0x000fe2000f8e3cff */
[----:B------:R-:W-:Y:S01]  /*3730*/  UIADD3 UR7, UPT, UPT, UR5, 0x28, URZ ;  /* 0x0000002805077890 */ /* 0x000fe2000fffe0ff */
[----:B------:R-:W-:Y:S02]  /*3740*/  UMOV UR13, 0x80004020 ;  /* 0x80004020000d7882 */ /* 0x000fe40000000000 */
[----:B-1----:R-:W-:Y:S01]  /*3750*/  @P0 SHF.L.U32 R0, R8, 0x1f, RZ ;  /* 0x0000001f08000819 */ /* 0x002fe200000006ff */
[----:B------:R-:W-:Y:S01]  /*3760*/  UMOV UR5, 0x80004020 ;  /* 0x8000402000057882 */ /* 0x000fe20000000000 */
[----:B------:R-:W-:Y:S01]  /*3770*/  UMOV UR11, 0x80004020 ;  /* 0x80004020000b7882 */ /* 0x000fe20000000000 */
[----:B------:R-:W-:Y:S01]  /*3780*/  UMOV UR9, 0x80004020 ;  /* 0x8000402000097882 */ /* 0x000fe20000000000 */
[----:B------:R2:W3:Y:S01]  /*3790*/  @P0 SYNCS.PHASECHK.TRANS64.TRYWAIT P2, [UR4], R0 ;  /* 0x00000000ff0005a7 */ /* 0x0004e20008041104 */
[----:B------:R-:W-:Y:S03]  /*37a0*/  ULEA UR4, UR6, UR20, 0x9 ;  /* 0x0000001406047291 */ /* 0x000fe6000f8e48ff */
[----:B------:R-:W-:Y:S01]  /*37b0*/  UMOV UR6, UR14 ;  /* 0x0000000e00067c82 */ /* 0x000fe20008000000 */
[----:B------:R-:W-:Y:S05]  /*37c0*/  UIADD3 UR8, UPT, UPT, UR4, 0x2, URZ ;  /* 0x0000000204087890 */ /* 0x000fea000fffe0ff */
[----:B------:R2:W-:Y:S01]  /*37d0*/  UTCHMMA gdesc[UR4], gdesc[UR12], tmem[UR18], tmem[UR26], idesc[UR27], UP2 ;  /* 0x00ff1a0c040075ea */ /* 0x0005e20009000012 */
[----:B------:R-:W-:Y:S03]  /*37e0*/  UPLOP3.LUT UP2, UPT, UPT, UPT, UPT, 0x80, 0x8 ;  /* 0x000000000008789c */ /* 0x000fe60003f4f070 */
[----:B------:R2:W-:Y:S01]  /*37f0*/  UTCHMMA gdesc[UR8], gdesc[UR10], tmem[UR18], tmem[UR24], idesc[UR25], UPT ;  /* 0x00ff180a080075ea */ /* 0x0005e2000b800012 */
[----:B------:R2:W-:Y:S01]  /*3800*/  UTCBAR.MULTICAST [UR7], URZ, UR19 ;  /* 0x000000ff070073e9 */ /* 0x0005e20008000813 */
[----:B------:R-:W-:Y:S06]  /*3810*/  BRA.U UP3, `(.L_x_66) ;  /* 0xfffffffd03787547 */ /* 0x000fec000b83ffff */
.L_x_63:
[----:B--2---:R-:W-:Y:S01]  /*3820*/  UIADD3 UR4, UPT, UPT, UR23, 0x1, URZ ;  /* 0x0000000117047890 */ /* 0x004fe2000fffe0ff */
[C---:B------:R-:W-:Y:S01]  /*3830*/  ISETP.NE.AND P0, PT, R10.reuse, 0x2, PT ;  /* 0x000000020a00780c */ /* 0x040fe20003f05270 */
[----:B------:R-:W-:Y:S02]  /*3840*/  UIADD3 UR5, UPT, UPT, UR22, 0xc0, URZ ;  /* 0x000000c016057890 */ /* 0x000fe4000fffe0ff */
[----:B------:R-:W-:Y:S01]  /*3850*/  UISETP.NE.AND UP0, UPT, UR4, 0x2, UPT ;  /* 0x000000020400788c */ /* 0x000fe2000bf05270 */
[----:B-1----:R-:W-:Y:S02]  /*3860*/  SEL R0, RZ, 0x1, P0 ;  /* 0x00000001ff007807 */ /* 0x002fe40000000000 */
[----:B------:R-:W-:Y:S01]  /*3870*/  SEL R10, R10, RZ, P0 ;  /* 0x000000ff0a0a7207 */ /* 0x000fe20000000000 */
[----:B------:R-:W-:Y:S01]  /*3880*/  USEL UR6, URZ, 0x1, UP0 ;  /* 0x00000001ff067887 */ /* 0x000fe20008000000 */
[----:B------:R-:W-:Y:S01]  /*3890*/  LOP3.LUT R9, R9, R0, RZ, 0x3c, !PT ;  /* 0x0000000009097212 */ /* 0x000fe200078e3cff */
[----:B------:R-:W-:Y:S01]  /*38a0*/  USEL UR23, UR4, URZ, UP0 ;  /* 0x000000ff04177287 */ /* 0x000fe20008000000 */
[----:B------:R1:W-:Y:S03]  /*38b0*/  UTCBAR [UR5], URZ ;  /* 0x000000ff050073e9 */ /* 0x0003e600080000ff */
[----:B------:R-:W-:Y:S01]  /*38c0*/  LOP3.LUT R11, R11, UR6, RZ, 0x3c, !PT ;  /* 0x000000060b0b7c12 */ /* 0x000fe2000f8e3cff */
[----:B------:R-:W-:Y:S07]  /*38d0*/  @P1 BRA `(.L_x_67) ;  /* 0xfffffff800c81947 */ /* 0x000fee000383ffff */
[----:B------:R-:W2:Y:S01]  /*38e0*/  S2UR UR7, SR_CgaCtaId ;  /* 0x00000000000779c3 */ /* 0x000ea20000008800 */
[----:B------:R-:W-:Y:S01]  /*38f0*/  ELECT P0, URZ, PT ;  /* 0x0000000000ff782f */ /* 0x000fe20003800000 */
[----:B------:R-:W-:Y:S01]  /*3900*/  IMAD.MOV.U32 R0, RZ, RZ, 0x1 ;  /* 0x00000001ff007424 */ /* 0x000fe200078e00ff */
[----:B------:R-:W-:Y:S01]  /*3910*/  UIADD3 UR17, UPT, UPT, UR17, 0xd0, URZ ;  /* 0x000000d011117890 */ /* 0x000fe2000fffe0ff */
[----:B------:R-:W-:Y:S01]  /*3920*/  SHF.L.U32 R2, R11, 0x1f, RZ ;  /* 0x0000001f0b027819 */ /* 0x000fe200000006ff */
[----:B------:R-:W-:-:S03]  /*3930*/  UMOV UR4, 0x40 ;  /* 0x0000004000047882 */ /* 0x000fc60000000000 */
[----:B------:R-:W-:Y:S01]  /*3940*/  UVIRTCOUNT.DEALLOC.SMPOOL 0x80 ;  /* 0x000000800000784c */ /* 0x000fe20000000000 */
[----:B--2---:R-:W-:Y:S02]  /*3950*/  ULEA UR7, UR7, UR4, 0x18 ;  /* 0x0000000407077291 */ /* 0x004fe4000f8ec0ff */
[----:B------:R-:W-:-:S07]  /*3960*/  ULEA UR4, UR23, UR17, 0x3 ;  /* 0x0000001117047291 */ /* 0x000fce000f8e18ff */
[----:B------:R2:W-:Y:S02]  /*3970*/  @P0 STS.U8 [UR7+0x1c], R0 ;  /* 0x00001c00ff000988 */ /* 0x0005e40008000007 */
[----:B------:R-:W4:Y:S02]  /*3980*/  SYNCS.PHASECHK.TRANS64.TRYWAIT P0, [UR4], R2 ;  /* 0x00000002ff0075a7 */ /* 0x000f240008001104 */
[----:B--2-4-:R-:W-:Y:S05]  /*3990*/  @!P0 BRA `(.L_x_68) ;  /* 0x0000007c00e88947 */ /* 0x014fea0003800000 */
.L_x_159:
[----:B------:R-:W-:-:S04]  /*39a0*/  UIADD3 UR4, UPT, UPT, UR23, 0x1, URZ ;  /* 0x0000000117047890 */ /* 0x000fc8000fffe0ff */
[----:B------:R-:W-:-:S04]  /*39b0*/  UISETP.NE.AND UP0, UPT, UR4, 0x2, UPT ;  /* 0x000000020400788c */ /* 0x000fc8000bf05270 */
[----:B-1----:R-:W-:Y:S02]  /*39c0*/  USEL UR5, URZ, 0x1, UP0 ;  /* 0x00000001ff057887 */ /* 0x002fe40008000000 */
[----:B------:R-:W-:-:S04]  /*39d0*/  USEL UR4, UR4, URZ, UP0 ;  /* 0x000000ff04047287 */ /* 0x000fc80008000000 */
[----:B------:R-:W-:Y:S01]  /*39e0*/  ULEA UR4, UR4, UR17, 0x3 ;  /* 0x0000001104047291 */ /* 0x000fe2000f8e18ff */
[----:B--2---:R-:W-:-:S04]  /*39f0*/  LOP3.LUT R2, R11, UR5, RZ, 0x3c, !PT ;  /* 0x000000050b027c12 */ /* 0x004fc8000f8e3cff */
[----:B------:R-:W-:-:S04]  /*3a00*/  SHF.L.U32 R2, R2, 0x1f, RZ ;  /* 0x0000001f02027819 */ /* 0x000fc800000006ff */
[----:B------:R-:W1:Y:S02]  /*3a10*/  SYNCS.PHASECHK.TRANS64.TRYWAIT P0, [UR4], R2 ;  /* 0x00000002ff0075a7 */ /* 0x000e640008001104 */
[----:B-1----:R-:W-:Y:S05]  /*3a20*/  @!P0 BRA `(.L_x_69) ;  /* 0x0000007c00dc8947 */ /* 0x002fea0003800000 */
.L_x_161:
[----:B------:R-:W-:Y:S01]  /*3a30*/  NOP ;  /* 0x0000000000007918 */ /* 0x000fe20000000000 */
[----:B-1----:R-:W1:Y:S01]  /*3a40*/  LDS R0, [UR7+0x14] ;  /* 0x00001407ff007984 */ /* 0x002e620008000800 */
[----:B------:R-:W-:Y:S01]  /*3a50*/  ULOP3.LUT UR4, UR30, 0xffff, URZ, 0xc0, !UPT ;  /* 0x0000ffff1e047892 */ /* 0x000fe2000f8ec0ff */
[----:B------:R-:W-:Y:S01]  /*3a60*/  UMOV UR5, 0xffff ;  /* 0x0000ffff00057882 */ /* 0x000fe20000000000 */
[----:B------:R-:W-:Y:S02]  /*3a70*/  UMOV UR6, 0x1 ;  /* 0x0000000100067882 */ /* 0x000fe40000000000 */
[----:B------:R-:W-:-:S04]  /*3a80*/  USHF.R.U32.HI UR4, URZ, 0x5, UR4 ;  /* 0x00000005ff047899 */ /* 0x000fc80008011604 */
[----:B------:R-:W-:Y:S02]  /*3a90*/  USHF.L.U32 UR5, UR5, UR4, URZ ;  /* 0x0000000405057299 */ /* 0x000fe400080006ff */
[----:B------:R-:W-:-:S04]  /*3aa0*/  USHF.L.U32 UR4, UR6, UR4, URZ ;  /* 0x0000000406047299 */ /* 0x000fc800080006ff */
[----:B-1----:R-:W-:-:S04]  /*3ab0*/  LOP3.LUT R0, R0, UR5, RZ, 0xc0, !PT ;  /* 0x0000000500007c12 */ /* 0x002fc8000f8ec0ff */
[----:B------:R-:W-:-:S13]  /*3ac0*/  ISETP.NE.AND P0, PT, R0, UR5, PT ;  /* 0x0000000500007c0c */ /* 0x000fda000bf05270 */
[----:B------:R-:W-:Y:S05]  /*3ad0*/  @P0 BRA `(.L_x_70) ;  /* 0x0000000000580947 */ /* 0x000fea0003800000 */
[----:B------:R-:W1:Y:S02]  /*3ae0*/  LDS R0, [UR7+0x18] ;  /* 0x00001807ff007984 */ /* 0x000e640008000800 */
[----:B-1----:R-:W-:-:S04]  /*3af0*/  LOP3.LUT R0, R0, UR4, RZ, 0xc0, !PT ;  /* 0x0000000400007c12 */ /* 0x002fc8000f8ec0ff */
[----:B------:R-:W-:-:S13]  /*3b00*/  ISETP.NE.AND P0, PT, R0, UR4, PT ;  /* 0x0000000400007c0c */ /* 0x000fda000bf05270 */
[----:B------:R-:W-:Y:S05]  /*3b10*/  @P0 BRA `(.L_x_71) ;  /* 0x00000000003c0947 */ /* 0x000fea0003800000 */
[----:B------:R-:W1:Y:S01]  /*3b20*/  S2R R2, SR_LANEID ;  /* 0x0000000000027919 */ /* 0x000e620000000000 */
[----:B------:R-:W-:-:S06]  /*3b30*/  ULOP3.LUT UR5, URZ, UR5, URZ, 0x33, !UPT ;  /* 0x00000005ff057292 */ /* 0x000fcc000f8e33ff */
[----:B------:R-:W-:-:S04]  /*3b40*/  IMAD.U32 R0, RZ, RZ, UR5 ;  /* 0x00000005ff007e24 */ /* 0x000fc8000f8e00ff */
[----:B------:R2:W4:Y:S02]  /*3b50*/  REDUX UR8, R0 ;  /* 0x00000000000873c4 */ /* 0x0005240000000000 */
[----:B------:R1:W-:Y:S01]  /*3b60*/  UTCATOMSWS.AND URZ, UR5 ;  /* 0x0000000500ff79e3 */ /* 0x0003e20008000000 */
[----:B--2---:R-:W-:Y:S01]  /*3b70*/  LOP3.LUT R0, RZ, UR4, RZ, 0x33, !PT ;  /* 0x00000004ff007c12 */ /* 0x004fe2000f8e33ff */
[----:B------:R-:W-:Y:S02]  /*3b80*/  VOTEU.ANY UR4, UPT, PT ;  /* 0x0000000000047886 */ /* 0x000fe400038e0100 */
[----:B------:R-:W-:Y:S02]  /*3b90*/  UFLO.U32 UR4, UR4 ;  /* 0x00000004000472bd */ /* 0x000fe400080e0000 */
[----:B------:R-:W2:Y:S04]  /*3ba0*/  REDUX UR6, R0 ;  /* 0x00000000000673c4 */ /* 0x000ea80000000000 */
[----:B-1----:R-:W-:-:S02]  /*3bb0*/  ISETP.EQ.U32.AND P0, PT, R2, UR4, PT ;  /* 0x0000000402007c0c */ /* 0x002fc4000bf02070 */
[----:B----4-:R-:W-:-:S11]  /*3bc0*/  MOV R2, UR8 ;  /* 0x0000000800027c02 */ /* 0x010fd60008000f00 */
[----:B------:R1:W-:Y:S01]  /*3bd0*/  @P0 ATOMS.AND RZ, [UR7+0x14], R2 ;  /* 0x00001402ffff098c */ /* 0x0003e2000a800007 */
[----:B--2---:R-:W-:-:S05]  /*3be0*/  IMAD.U32 R0, RZ, RZ, UR6 ;  /* 0x00000006ff007e24 */ /* 0x004fca000f8e00ff */
[----:B------:R1:W-:Y:S01]  /*3bf0*/  @P0 ATOMS.AND RZ, [UR7+0x18], R0 ;  /* 0x00001800ffff098c */ /* 0x0003e2000a800007 */
[----:B------:R-:W-:Y:S05]  /*3c00*/  BRA `(.L_x_72) ;  /* 0x0000000000147947 */ /* 0x000fea0003800000 */
.L_x_71:
[----:B------:R-:W-:Y:S02]  /*3c10*/  MOV R2, 0x3c30 ;  /* 0x00003c3000027802 */ /* 0x000fe40000000f00 */
[----:B---3-5:R-:W-:Y:S05]  /*3c20*/  CALL.REL.NOINC `($__internal_0_$__cuda_sm10x_tcgen05_guardrail_trap_col_being_dealloced_not_returned_by_alloc) ;  /* 0x0000008000c47944 */ /* 0x028fea0003c00000 */
[----:B------:R-:W-:Y:S05]  /*3c30*/  BRA `(.L_x_72) ;  /* 0x0000000000087947 */ /* 0x000fea0003800000 */
.L_x_70:
[----:B------:R-:W-:Y:S02]  /*3c40*/  MOV R2, 0x3c60 ;  /* 0x00003c6000027802 */ /* 0x000fe40000000f00 */
[----:B---3-5:R-:W-:Y:S05]  /*3c50*/  CALL.REL.NOINC `($__internal_2_$__cuda_sm10x_tcgen05_guardrail_trap_unallocated_columns_being_dealloced) ;  /* 0x0000008000d07944 */ /* 0x028fea0003c00000 */
.L_x_72:
[----:B------:R-:W-:Y:S01]  /*3c60*/  NOP ;  /* 0x0000000000007918 */ /* 0x000fe20000000000 */
[----:B------:R-:W-:Y:S05]  /*3c70*/  EXIT ;  /* 0x000000000000794d */ /* 0x000fea0003800000 */
.L_x_56:
[----:B------:R-:W-:-:S09]  /*3c80*/  UISETP.NE.OR UP0, UPT, UR17, 0x3, !UP3 ;  /* 0x000000031100788c */ /* 0x000fd2000df05670 */
[----:B------:R-:W-:Y:S05]  /*3c90*/  BRA.U UP0, `(.L_x_73) ;  /* 0x00000011005c7547 */ /* 0x000fea000b800000 */
[----:B------:R-:W1:Y:S01]  /*3ca0*/  S2UR UR10, SR_CgaCtaId ;  /* 0x00000000000a79c3 */ /* 0x000e620000008800 */
[----:B------:R-:W2:Y:S01]  /*3cb0*/  LDCU UR31, c[0x0][0x370] ;  /* 0x00006e00ff1f77ac */ /* 0x000ea20008000800 */
[----:B------:R-:W-:Y:S02]  /*3cc0*/  HFMA2 R13, -RZ, RZ, 0, 0 ;  /* 0x00000000ff0d7431 */ /* 0x000fe400000001ff */
[----:B------:R-:W-:Y:S01]  /*3cd0*/  IMAD.MOV.U32 R15, RZ, RZ, 0x1 ;  /* 0x00000001ff0f7424 */ /* 0x000fe200078e00ff */
[----:B------:R-:W-:Y:S01]  /*3ce0*/  MOV R7, 0x4000 ;  /* 0x0000400000077802 */ /* 0x000fe20000000f00 */
[----:B------:R-:W2:Y:S01]  /*3cf0*/  LDCU.128 UR44, c[0x0][0xb10] ;  /* 0x00016200ff2c77ac */ /* 0x000ea20008000c00 */
[----:B------:R-:W-:Y:S01]  /*3d00*/  IMAD.MOV.U32 R14, RZ, RZ, RZ ;  /* 0x000000ffff0e7224 */ /* 0x000fe200078e00ff */
[----:B------:R-:W3:Y:S01]  /*3d10*/  LDC.64 R16, c[0x0][0x348] ;  /* 0x0000d200ff107b82 */ /* 0x000ee20000000a00 */
[----:B------:R-:W4:Y:S01]  /*3d20*/  LDCU UR30, c[0x0][0x374] ;  /* 0x00006e80ff1e77ac */ /* 0x000f220008000800 */
[----:B------:R-:W1:Y:S06]  /*3d30*/  LDCU UR15, c[0x0][0xb0c] ;  /* 0x00016180ff0f77ac */ /* 0x000e6c0008000800 */
[----:B------:R-:W3:Y:S01]  /*3d40*/  LDC.64 R2, c[0x0][0x888] ;  /* 0x00022200ff027b82 */ /* 0x000ee20000000a00 */
[----:B------:R-:W3:Y:S01]  /*3d50*/  LDCU UR49, c[0x0][0xb20] ;  /* 0x00016400ff3177ac */ /* 0x000ee20008000800 */
[----:B------:R-:W3:Y:S06]  /*3d60*/  LDCU UR4, c[0x0][0xb30] ;  /* 0x00016600ff0477ac */ /* 0x000eec0008000800 */
[----:B------:R-:W3:Y:S01]  /*3d70*/  LDC.64 R4, c[0x0][0x890] ;  /* 0x00022400ff047b82 */ /* 0x000ee20000000a00 */
[----:B------:R-:W-:Y:S01]  /*3d80*/  UMOV UR21, 0x400 ;  /* 0x0000040000157882 */ /* 0x000fe20000000000 */
[----:B--2---:R-:W-:-:S02]  /*3d90*/  UIMAD.WIDE.U32 UR6, UR31, UR44, URZ ;  /* 0x0000002c1f0672a5 */ /* 0x004fc4000f8e00ff */
[----:B----4-:R-:W-:Y:S02]  /*3da0*/  UIMAD.WIDE.U32 UR8, UR30, UR47, URZ ;  /* 0x0000002f1e0872a5 */ /* 0x010fe4000f8e00ff */
[----:B-1----:R-:W-:Y:S02]  /*3db0*/  ULEA UR21, UR10, UR21, 0x18 ;  /* 0x000000150a157291 */ /* 0x002fe4000f8ec0ff */
[----:B------:R-:W-:Y:S02]  /*3dc0*/  UPLOP3.LUT UP3, UPT, UPT, UPT, UPT, 0x40, 0x4 ;  /* 0x000000000004789c */ /* 0x000fe40003f6e870 */
[----:B------:R-:W-:Y:S02]  /*3dd0*/  UIADD3 UR37, UPT, UPT, UR21, 0x68, URZ ;  /* 0x0000006815257890 */ /* 0x000fe4000fffe0ff */
[----:B------:R-:W-:Y:S02]  /*3de0*/  UIADD3 UR33, UPT, UPT, UR21, 0x50, URZ ;  /* 0x0000005015217890 */ /* 0x000fe4000fffe0ff */
[----:B------:R-:W-:-:S02]  /*3df0*/  UIADD3 UR25, UPT, UPT, UR21, 0x58, URZ ;  /* 0x0000005815197890 */ /* 0x000fc4000fffe0ff */
[----:B------:R-:W-:Y:S01]  /*3e00*/  UIADD3 UR17, UPT, UPT, UR21, 0x60, URZ ;  /* 0x0000006015117890 */ /* 0x000fe2000fffe0ff */
[----:B------:R-:W-:Y:S01]  /*3e10*/  UMOV UR6, UR7 ;  /* 0x0000000700067c82 */ /* 0x000fe20008000000 */
[----:B------:R-:W-:Y:S01]  /*3e20*/  UMOV UR41, UR9 ;  /* 0x0000000900297c82 */ /* 0x000fe20008000000 */
[----:B------:R-:W-:Y:S02]  /*3e30*/  UISETP.GE.AND UP0, UPT, UR42, 0x1, UPT ;  /* 0x000000012a00788c */ /* 0x000fe4000bf06270 */
[----:B------:R-:W-:Y:S01]  /*3e40*/  UISETP.NE.AND UP4, UPT, UR42, 0x1, UPT ;  /* 0x000000012a00788c */ /* 0x000fe2000bf85270 */
[----:B------:R-:W1:Y:S01]  /*3e50*/  LDCU.64 UR22, c[0x0][0xb28] ;  /* 0x00016500ff1677ac */ /* 0x000e620008000a00 */
[----:B------:R-:W-:Y:S02]  /*3e60*/  UISETP.NE.AND UP6, UPT, UR15, 0x1, UPT ;  /* 0x000000010f00788c */ /* 0x000fe4000bfc5270 */
[----:B------:R-:W-:Y:S02]  /*3e70*/  UISETP.NE.AND UP5, UPT, UR46, 0x1, UPT ;  /* 0x000000012e00788c */ /* 0x000fe4000bfa5270 */
[----:B------:R-:W-:-:S02]  /*3e80*/  UPRMT UR37, UR10, 0x654, UR37 ;  /* 0x000006540a257896 */ /* 0x000fc40008000025 */
[----:B------:R-:W-:Y:S02]  /*3e90*/  USHF.R.U32.HI UR43, URZ, UR45, UR6 ;  /* 0x0000002dff2b7299 */ /* 0x000fe40008011606 */
[----:B------:R-:W-:Y:S02]  /*3ea0*/  UPRMT UR40, UR10, 0x654, UR33 ;  /* 0x000006540a287896 */ /* 0x000fe40008000021 */
[----:B------:R-:W-:Y:S02]  /*3eb0*/  UPRMT UR39, UR10, 0x654, UR25 ;  /* 0x000006540a277896 */ /* 0x000fe40008000019 */
[----:B------:R-:W-:Y:S02]  /*3ec0*/  UPRMT UR38, UR10, 0x654, UR17 ;  /* 0x000006540a267896 */ /* 0x000fe40008000011 */
[----:B---3--:R-:W-:Y:S02]  /*3ed0*/  USHF.R.U32.HI UR41, URZ, UR49, UR41 ;  /* 0x00000031ff297299 */ /* 0x008fe40008011629 */
[----:B------:R-:W-:-:S11]  /*3ee0*/  UISETP.NE.AND UP2, UPT, UR4, 0x1, UPT ;  /* 0x000000010400788c */ /* 0x000fd6000bf45270 */
.L_x_84:
[C---:B------:R-:W-:Y:S02]  /*3ef0*/  LEA R12, R14.reuse, UR21, 0x3 ;  /* 0x000000150e0c7c11 */ /* 0x040fe4000f8e18ff */
[----:B------:R-:W-:Y:S02]  /*3f00*/  SHF.L.U32 R0, R13, 0x1f, RZ ;  /* 0x0000001f0d007819 */ /* 0x000fe400000006ff */
[----:B------:R-:W-:Y:S02]  /*3f10*/  LEA R8, R14, UR21, 0x4 ;  /* 0x000000150e087c11 */ /* 0x000fe4000f8e20ff */
[----:B--2---:R-:W2:Y:S02]  /*3f20*/  SYNCS.PHASECHK.TRANS64.TRYWAIT P0, [R12+URZ+0xa0], R0 ;  /* 0x0000a0000c0075a7 */ /* 0x004ea400080011ff */
[----:B--2---:R-:W-:Y:S05]  /*3f30*/  @!P0 BRA `(.L_x_74) ;  /* 0x0000007800b08947 */ /* 0x004fea0003800000 */
.L_x_162:
[----:B------:R-:W3:Y:S01]  /*3f40*/  LDS.128 R8, [R8+0x110] ;  /* 0x0001100008087984 */ /* 0x000ee20000000c00 */
[----:B------:R-:W-:Y:S01]  /*3f50*/  UISETP.GE.AND UP0, UPT, UR42, 0x1, UPT ;  /* 0x000000012a00788c */ /* 0x000fe2000bf06270 */
[----:B------:R-:W-:Y:S01]  /*3f60*/  @!PT LDS RZ, [RZ] ;  /* 0x00000000fffff984 */ /* 0x000fe20000000800 */
[----:B------:R-:W-:Y:S01]  /*3f70*/  @!PT LDS RZ, [RZ] ;  /* 0x00000000fffff984 */ /* 0x000fe20000000800 */
[----:B------:R-:W-:Y:S01]  /*3f80*/  @!PT LDS RZ, [RZ] ;  /* 0x00000000fffff984 */ /* 0x000fe20000000800 */
[----:B------:R-:W-:Y:S01]  /*3f90*/  @!PT LDS RZ, [RZ] ;  /* 0x00000000fffff984 */ /* 0x000fe20000000800 */
[----:B------:R4:W-:Y:S06]  /*3fa0*/  MEMBAR.ALL.CTA ;  /* 0x0000000000007992 */ /* 0x0009ec0000008000 */
[----:B----4-:R-:W4:Y:S01]  /*3fb0*/  FENCE.VIEW.ASYNC.S ;  /* 0x00000000000073c6 */ /* 0x010f220000000000 */
[----:B---3--:R-:W-:Y:S11]  /*3fc0*/  LOP3.LUT P0, RZ, R10, 0x1, RZ, 0xc0, !PT ;  /* 0x000000010aff7812 */ /* 0x008ff6000780c0ff */
[----:B------:R-:W-:Y:S02]  /*3fd0*/  @!UPT UIADD3 URZ, UPT, UPT, URZ, URZ, URZ ;  /* 0x000000fffffff290 */ /* 0x000fe4000fffe0ff */
[----:B----4-:R-:W-:Y:S01]  /*3fe0*/  VOTEU.ANY UP1, P0 ;  /* 0x0000000000ff7886 */ /* 0x010fe20000020100 */
[----:B------:R-:W-:Y:S11]  /*3ff0*/  PLOP3.LUT P0, PT, PT, PT, UP1, 0x80, 0x8 ;  /* 0x000000000008781c */ /* 0x000ff60003f0f018 */
[----:B------:R-:W-:Y:S02]  /*4000*/  @!UPT UIADD3 URZ, UPT, UPT, URZ, URZ, URZ ;  /* 0x000000fffffff290 */ /* 0x000fe4000fffe0ff */
[----:B--2---:R-:W-:Y:S02]  /*4010*/  @P0 SHF.R.U32.HI R0, RZ, 0x10, R9 ;  /* 0x00000010ff000819 */ /* 0x004fe40000011609 */
[----:B------:R-:W-:Y:S02]  /*4020*/  @P0 MOV R6, R8 ;  /* 0x0000000800060202 */ /* 0x000fe40000000f00 */
[----:B------:R-:W-:Y:S01]  /*4030*/  @P0 R2UR UR4, R0 ;  /* 0x00000000000402ca */ /* 0x000fe200000e0000 */
[----:B------:R-:W-:Y:S01]  /*4040*/  VIADD R0, R12, 0xb0 ;  /* 0x000000b00c007836 */ /* 0x000fe20000000000 */
[----:B------:R-:W-:Y:S02]  /*4050*/  @P0 LOP3.LUT R8, R9, 0xffff, RZ, 0xc0, !PT ;  /* 0x0000ffff09080812 */ /* 0x000fe400078ec0ff */
[----:B------:R-:W-:Y:S02]  /*4060*/  @P0 R2UR UR6, R6 ;  /* 0x00000000060602ca */ /* 0x000fe400000e0000 */
[----:B------:R-:W-:Y:S02]  /*4070*/  PRMT R0, RZ, 0x654, R0 ;  /* 0x00000654ff007816 */ /* 0x000fe40000000000 */
[----:B------:R-:W-:Y:S02]  /*4080*/  @P0 R2UR UR5, R8 ;  /* 0x00000000080502ca */ /* 0x000fe400000e0000 */
[----:B------:R2:W-:Y:S03]  /*4090*/  SYNCS.ARRIVE.TRANS64.RED.A1T0 RZ, [R0+URZ], RZ ;  /* 0x000000ff00ff79a7 */ /* 0x0005e600081004ff */
[----:B------:R-:W-:Y:S04]  /*40a0*/  @UP1 UMOV UR29, UR4 ;  /* 0x00000004001d1c82 */ /* 0x000fe80008000000 */
[----:B------:R-:W-:Y:S04]  /*40b0*/  @UP1 UMOV UR14, UR6 ;  /* 0x00000006000e1c82 */ /* 0x000fe80008000000 */
[----:B------:R-:W-:Y:S01]  /*40c0*/  @UP1 UMOV UR13, UR5 ;  /* 0x00000005000d1c82 */ /* 0x000fe20008000000 */
[----:B------:R-:W-:Y:S05]  /*40d0*/  BRA.U !UP0, `(.L_x_75) ;  /* 0x0000000108a47547 */ /* 0x000fea000b800000 */
[----:B------:R-:W-:Y:S02]  /*40e0*/  UIMAD.WIDE.U32 UR18, UR13, UR47, URZ ;  /* 0x0000002f0d1272a5 */ /* 0x000fe4000f8e00ff */
[----:B------:R-:W-:Y:S02]  /*40f0*/  UIMAD.WIDE.U32 UR26, UR14, UR44, URZ ;  /* 0x0000002c0e1a72a5 */ /* 0x000fe4000f8e00ff */
[----:B------:R-:W-:Y:S02]  /*4100*/  USEL UR4, UR30, UR41, !UP5 ;  /* 0x000000291e047287 */ /* 0x000fe4000e800000 */
[----:B------:R-:W-:Y:S02]  /*4110*/  USEL UR7, UR31, UR43, !UP6 ;  /* 0x0000002b1f077287 */ /* 0x000fe4000f000000 */
[----:B-1----:R-:W-:Y:S02]  /*4120*/  UIMAD.WIDE.U32 UR8, UR4, UR22, URZ ;  /* 0x00000016040872a5 */ /* 0x002fe4000f8e00ff */
[----:B------:R-:W-:Y:S01]  /*4130*/  UIMAD.WIDE.U32 UR10, UR7, UR22, URZ ;  /* 0x00000016070a72a5 */ /* 0x000fe2000f8e00ff */
[----:B------:R-:W-:Y:S02]  /*4140*/  UMOV UR5, UR19 ;  /* 0x0000001300057c82 */ /* 0x000fe40008000000 */
[----:B------:R-:W-:Y:S03]  /*4150*/  USHF.R.U32.HI UR6, URZ, UR49, UR5 ;  /* 0x00000031ff067299 */ /* 0x000fe60008011605 */
[----:B------:R-:W-:Y:S01]  /*4160*/  UMOV UR5, UR27 ;  /* 0x0000001b00057c82 */ /* 0x000fe20008000000 */
[----:B------:R-:W-:Y:S02]  /*4170*/  USEL UR6, UR13, UR6, !UP5 ;  /* 0x000000060d067287 */ /* 0x000fe4000e800000 */
[----:B------:R-:W-:Y:S03]  /*4180*/  USHF.R.U32.HI UR12, URZ, UR45, UR5 ;  /* 0x0000002dff0c7299 */ /* 0x000fe60008011605 */
[----:B------:R-:W-:Y:S02]  /*4190*/  UMOV UR5, UR9 ;  /* 0x0000000900057c82 */ /* 0x000fe40008000000 */
[----:B------:R-:W-:Y:S03]  /*41a0*/  @UP4 USHF.R.U32.HI UR4, URZ, UR23, UR5 ;  /* 0x00000017ff044299 */ /* 0x000fe60008011605 */
[----:B------:R-:W-:Y:S01]  /*41b0*/  UMOV UR5, UR11 ;  /* 0x0000000b00057c82 */ /* 0x000fe20008000000 */
[----:B------:R-:W-:Y:S02]  /*41c0*/  UIMAD UR4, UR42, UR4, URZ ;  /* 0x000000042a0472a4 */ /* 0x000fe4000f8e02ff */
[----:B------:R-:W-:Y:S02]  /*41d0*/  @UP4 USHF.R.U32.HI UR7, URZ, UR23, UR5 ;  /* 0x00000017ff074299 */ /* 0x000fe40008011605 */
[----:B------:R-:W-:Y:S02]  /*41e0*/  UIMAD.WIDE.U32 UR10, UR6, UR22, URZ ;  /* 0x00000016060a72a5 */ /* 0x000fe4000f8e00ff */
[----:B------:R-:W-:Y:S02]  /*41f0*/  USEL UR5, UR14, UR12, !UP6 ;  /* 0x0000000c0e057287 */ /* 0x000fe4000f000000 */
[----:B------:R-:W-:Y:S02]  /*4200*/  UIMAD UR8, UR42, UR7, URZ ;  /* 0x000000072a0872a4 */ /* 0x000fe4000f8e02ff */
[----:B------:R-:W-:Y:S03]  /*4210*/  UISETP.GE.AND UP0, UPT, UR6, UR4, UPT ;  /* 0x000000040600728c */ /* 0x000fe6000bf06270 */
[----:B------:R-:W-:Y:S01]  /*4220*/  UMOV UR4, UR11 ;  /* 0x0000000b00047c82 */ /* 0x000fe20008000000 */
[----:B------:R-:W-:Y:S02]  /*4230*/  UISETP.GE.OR UP0, UPT, UR5, UR8, UP0 ;  /* 0x000000080500728c */ /* 0x000fe40008706670 */
[----:B------:R-:W-:Y:S02]  /*4240*/  USHF.R.U32.HI UR4, URZ, UR23, UR4 ;  /* 0x00000017ff047299 */ /* 0x000fe40008011604 */
[----:B------:R-:W-:Y:S02]  /*4250*/  UIMAD.WIDE.U32 UR8, UR5, UR22, URZ ;  /* 0x00000016050872a5 */ /* 0x000fe4000f8e00ff */
[----:B------:R-:W-:Y:S04]  /*4260*/  USEL UR10, UR6, UR4, !UP4 ;  /* 0x00000004060a7287 */ /* 0x000fe8000e000000 */
[----:B------:R-:W-:Y:S01]  /*4270*/  UIADD3 UR11, UPT, UPT, -UR10, URZ, URZ ;  /* 0x000000ff0a0b7290 */ /* 0x000fe2000fffe1ff */
[----:B------:R-:W-:Y:S02]  /*4280*/  @!UP0 UMOV UR4, UR9 ;  /* 0x0000000900048c82 */ /* 0x000fe40008000000 */
[----:B------:R-:W-:Y:S02]  /*4290*/  @!UP0 USHF.R.U32.HI UR4, URZ, UR23, UR4 ;  /* 0x00000017ff048299 */ /* 0x000fe40008011604 */
[----:B------:R-:W-:Y:S02]  /*42a0*/  UIMAD UR8, UR42, UR11, UR6 ;  /* 0x0000000b2a0872a4 */ /* 0x000fe4000f8e0206 */
[----:B------:R-:W-:Y:S04]  /*42b0*/  @!UP0 USEL UR4, UR5, UR4, !UP4 ;  /* 0x0000000405048287 */ /* 0x000fe8000e000000 */
[----:B------:R-:W-:Y:S02]  /*42c0*/  @!UP0 UIMAD UR8, UR7, UR8, UR4 ;  /* 0x00000008070882a4 */ /* 0x000fe4000f8e0204 */
[----:B------:R-:W-:Y:S02]  /*42d0*/  @!UP0 UIADD3 UR9, UPT, UPT, UR10, -UR4, URZ ;  /* 0x800000040a098290 */ /* 0x000fe4000fffe0ff */
[----:B------:R-:W-:Y:S02]  /*42e0*/  UIADD3 UR4, UPT, UPT, -UR5, URZ, URZ ;  /* 0x000000ff05047290 */ /* 0x000fe4000fffe1ff */
[----:B------:R-:W-:Y:S02]  /*42f0*/  UIADD3 UR7, UPT, UPT, -UR6, URZ, URZ ;  /* 0x000000ff06077290 */ /* 0x000fe4000fffe1ff */
[----:B------:R-:W-:Y:S02]  /*4300*/  @!UP0 UIMAD UR6, UR9, UR42, UR5 ;  /* 0x0000002a090682a4 */ /* 0x000fe4000f8e0205 */
[----:B------:R-:W-:Y:S02]  /*4310*/  UIMAD UR14, UR15, UR4, UR14 ;  /* 0x000000040f0e72a4 */ /* 0x000fe4000f8e020e */
[----:B------:R-:W-:Y:S01]  /*4320*/  UIMAD UR13, UR46, UR7, UR13 ;  /* 0x000000072e0d72a4 */ /* 0x000fe2000f8e020d */
[----:B------:R-:W-:Y:S02]  /*4330*/  @!UP0 UMOV UR5, UR8 ;  /* 0x0000000800058c82 */ /* 0x000fe40008000000 */
[----:B------:R-:W-:Y:S02]  /*4340*/  UIMAD UR14, UR5, UR15, UR14 ;  /* 0x0000000f050e72a4 */ /* 0x000fe4000f8e020e */
[----:B------:R-:W-:Y:S11]  /*4350*/  UIMAD UR13, UR6, UR46, UR13 ;  /* 0x0000002e060d72a4 */ /* 0x000ff6000f8e020d */
[----:B------:R-:W-:Y:S01]  /*4360*/  @!UPT UIADD3 URZ, UPT, UPT, URZ, URZ, URZ ;  /* 0x000000fffffff290 */ /* 0x000fe2000fffe0ff */
.L_x_75:
[----:B------:R-:W3:Y:S01]  /*4370*/  @!UP2 LDCU.128 UR8, c[0x0][0xb10] ;  /* 0x00016200ff08a7ac */ /* 0x000ee20008000c00 */
[C---:B------:R-:W-:Y:S02]  /*4380*/  ISETP.NE.U32.AND P1, PT, R4.reuse, RZ, PT ;  /* 0x000000ff0400720c */ /* 0x040fe40003f25070 */
[----:B------:R-:W-:Y:S02]  /*4390*/  ISETP.NE.U32.AND P0, PT, R4, RZ, PT ;  /* 0x000000ff0400720c */ /* 0x000fe40003f05070 */
[C---:B------:R-:W-:Y:S02]  /*43a0*/  ISETP.NE.AND.EX P1, PT, R5.reuse, RZ, PT, P1 ;  /* 0x000000ff0500720c */ /* 0x040fe40003f25310 */
[----:B------:R-:W-:Y:S01]  /*43b0*/  ISETP.NE.AND.EX P0, PT, R5, RZ, PT, P0 ;  /* 0x000000ff0500720c */ /* 0x000fe20003f05300 */
[----:B------:R-:W4:Y:S01]  /*43c0*/  @!UP2 LDCU UR5, c[0x0][0xb0c] ;  /* 0x00016180ff05a7ac */ /* 0x000f220008000800 */
[----:B------:R-:W-:Y:S01]  /*43d0*/  SHF.L.U32 R9, R15, 0x1f, RZ ;  /* 0x0000001f0f097819 */ /* 0x000fe200000006ff */
[----:B------:R-:W-:Y:S02]  /*43e0*/  USHF.L.U32 UR35, UR16, 0x7, URZ ;  /* 0x0000000710237899 */ /* 0x000fe400080006ff */
[----:B------:R-:W-:Y:S02]  /*43f0*/  USHF.L.U32 UR34, UR20, 0x8, URZ ;  /* 0x0000000814227899 */ /* 0x000fe400080006ff */
[----:B---3--:R-:W-:Y:S07]  /*4400*/  UIMAD.WIDE.U32 UR6, UR14, UR8, URZ ;  /* 0x000000080e0672a5 */ /* 0x008fee000f8e00ff */
[----:B------:R-:W-:Y:S01]  /*4410*/  @!UP2 UMOV UR4, UR7 ;  /* 0x000000070004ac82 */ /* 0x000fe20008000000 */
[----:B----4-:R-:W-:Y:S02]  /*4420*/  @!UP2 UISETP.NE.AND UP0, UPT, UR5, 0x1, UPT ;  /* 0x000000010500a88c */ /* 0x010fe4000bf05270 */
[----:B------:R-:W-:Y:S02]  /*4430*/  @!UP2 USHF.R.U32.HI UR4, URZ, UR9, UR4 ;  /* 0x00000009ff04a299 */ /* 0x000fe40008011604 */
[----:B------:R-:W-:Y:S02]  /*4440*/  UIMAD.WIDE.U32 UR6, UR13, UR11, URZ ;  /* 0x0000000b0d0672a5 */ /* 0x000fe4000f8e00ff */
[----:B------:R-:W-:Y:S02]  /*4450*/  @!UP2 USEL UR8, UR14, UR4, !UP0 ;  /* 0x000000040e08a287 */ /* 0x000fe4000c000000 */
[----:B------:R-:W-:Y:S03]  /*4460*/  @!UP2 UISETP.NE.AND UP0, UPT, UR10, 0x1, UPT ;  /* 0x000000010a00a88c */ /* 0x000fe6000bf05270 */
[----:B------:R-:W-:Y:S02]  /*4470*/  @!UP2 UMOV UR6, UR7 ;  /* 0x000000070006ac82 */ /* 0x000fe40008000000 */
[----:B------:R-:W3:Y:S02]  /*4480*/  @!UP2 LDCU UR4, c[0x0][0xb20] ;  /* 0x00016400ff04a7ac */ /* 0x000ee40008000800 */
[----:B---3--:R-:W-:Y:S04]  /*4490*/  @!UP2 USHF.R.U32.HI UR6, URZ, UR4, UR6 ;  /* 0x00000004ff06a299 */ /* 0x008fe80008011606 */
[----:B------:R-:W-:Y:S04]  /*44a0*/  @!UP2 USEL UR6, UR13, UR6, !UP0 ;  /* 0x000000060d06a287 */ /* 0x000fe8000c000000 */
[----:B------:R-:W-:Y:S02]  /*44b0*/  @!UP2 UIADD3 UR4, UPT, UPT, -UR8, UR6, URZ ;  /* 0x000000060804a290 */ /* 0x000fe4000fffe1ff */
[----:B------:R-:W-:Y:S02]  /*44c0*/  @!UP2 UIADD3 UR6, UPT, UPT, UR8, -UR6, URZ ;  /* 0x800000060806a290 */ /* 0x000fe4000fffe0ff */
[----:B------:R-:W-:Y:S02]  /*44d0*/  @!UP2 UIMAD UR14, UR4, UR5, UR14 ;  /* 0x00000005040ea2a4 */ /* 0x000fe4000f8e020e */
[----:B------:R-:W-:Y:S01]  /*44e0*/  @!UP2 UIMAD UR13, UR6, UR10, UR13 ;  /* 0x0000000a060da2a4 */ /* 0x000fe2000f8e020d */
[----:B------:R-:W-:Y:S11]  /*44f0*/  BRA.U UP3, `(.L_x_76) ;  /* 0x0000000103107547 */ /* 0x000ff6000b800000 */
[----:B------:R-:W-:Y:S04]  /*4500*/  MOV R6, UR48 ;  /* 0x0000003000067c02 */ /* 0x000fe80008000f00 */
[----:B------:R-:W-:Y:S04]  /*4510*/  SHF.L.U32 R6, R6, 0x1f, RZ ;  /* 0x0000001f06067819 */ /* 0x000fe800000006ff */
[----:B------:R-:W3:Y:S02]  /*4520*/  SYNCS.PHASECHK.TRANS64.TRYWAIT P2, [UR21+0x98], R6 ;  /* 0x00009806ff0075a7 */ /* 0x000ee40008041115 */
[----:B---3--:R-:W-:Y:S05]  /*4530*/  @!P2 BRA `(.L_x_77) ;  /* 0x000000740044a947 */ /* 0x008fea0003800000 */
.L_x_76:
[----:B------:R-:W-:Y:S05]  /*4540*/  @!P1 BRA `(.L_x_78) ;  /* 0x0000000000309947 */ /* 0x000fea0003800000 */
[----:B------:R-:W-:Y:S01]  /*4550*/  ISETP.NE.U32.AND P1, PT, R2, RZ, PT ;  /* 0x000000ff0200720c */ /* 0x000fe20003f25070 */
[----:B------:R-:W3:Y:S01]  /*4560*/  LDCU.64 UR4, c[0x0][0x358] ;  /* 0x00006b00ff0477ac */ /* 0x000ee20008000a00 */
[----:B------:R-:W-:Y:S02]  /*4570*/  IMAD.MOV.U32 R142, RZ, RZ, 0x1 ;  /* 0x00000001ff8e7424 */ /* 0x000fe400078e00ff */
[----:B------:R-:W-:Y:S11]  /*4580*/  ISETP.NE.AND.EX P1, PT, R3, RZ, PT, P1 ;  /* 0x000000ff0300720c */ /* 0x000ff60003f25310 */
[----:B------:R-:W-:Y:S02]  /*4590*/  @!UPT UIADD3 URZ, UPT, UPT, URZ, URZ, URZ ;  /* 0x000000fffffff290 */ /* 0x000fe4000fffe0ff */
[----:B------:R-:W4:Y:S01]  /*45a0*/  @P1 LDC.64 R10, c[0x0][0x888] ;  /* 0x00022200ff0a1b82 */ /* 0x000f220000000a00 */
[----:B--2---:R-:W-:Y:S04]  /*45b0*/  @P1 IMAD R0, R4, UR36, RZ ;  /* 0x0000002404001c24 */ /* 0x004fe8000f8e02ff */
[----:B----4-:R-:W-:Y:S04]  /*45c0*/  @P1 IMAD.WIDE R10, R0, 0x4, R10 ;  /* 0x00000004000a1825 */ /* 0x010fe800078e020a */
[----:B------:R-:W-:Y:S01]  /*45d0*/  HFMA2 R0, -RZ, RZ, 0, 5.9604644775390625e-08 ;  /* 0x00000001ff007431 */ /* 0x000fe200000001ff */
[----:B---3-5:R3:W5:Y:S04]  /*45e0*/  @P1 LDG.E R73, desc[UR4][R10.64] ;  /* 0x000000040a491981 */ /* 0x028768000c1e1900 */
[----:B------:R-:W-:Y:S01]  /*45f0*/  @!P1 PRMT R142, R0, 0x7610, R142 ;  /* 0x00007610008e9816 */ /* 0x000fe2000000008e */
[----:B---3--:R-:W4:Y:S06]  /*4600*/  @!P1 LDC R73, c[0x0][0x880] ;  /* 0x00022000ff499b82 */ /* 0x008f2c0000000800 */
.L_x_78:
[----:B----45:R-:W-:Y:S01]  /*4610*/  @!P0 FSETP.EQ.AND P1, PT, R73, RZ, PT ;  /* 0x000000ff4900820b */ /* 0x030fe20003f22000 */
[----:B------:R-:W-:Y:S01]  /*4620*/  @!UPT UIADD3 URZ, UPT, UPT, URZ, URZ, URZ ;  /* 0x000000fffffff290 */ /* 0x000fe2000fffe0ff */
[----:B------:R-:W-:Y:S11]  /*4630*/  @!P0 BRA `(.L_x_79) ;  /* 0x0000000000188947 */ /* 0x000ff60003800000 */
[----:B------:R-:W-:Y:S02]  /*4640*/  LOP3.LUT P0, RZ, R142, 0xff, RZ, 0xc0, !PT ;  /* 0x000000ff8eff7812 */ /* 0x000fe4000780c0ff */
[----:B------:R-:W-:Y:S04]  /*4650*/  ISETP.NE.U32.AND P1, PT, R2, RZ, PT ;  /* 0x000000ff0200720c */ /* 0x000fe80003f25070 */
[----:B------:R-:W-:Y:S04]  /*4660*/  ISETP.NE.AND.EX P1, PT, R3, RZ, PT, P1 ;  /* 0x000000ff0300720c */ /* 0x000fe80003f25310 */
[----:B------:R-:W-:Y:S03]  /*4670*/  PLOP3.LUT P1, PT, P1, PT, PT, 0x8, 0x80 ;  /* 0x000000000080781c */ /* 0x000fe60000f2e170 */
[----:B------:R-:W-:Y:S11]  /*4680*/  @P0 FSETP.EQ.AND P1, PT, R73, RZ, PT ;  /* 0x000000ff4900020b */ /* 0x000ff60003f22000 */
[----:B------:R-:W-:Y:S02]  /*4690*/  @!UPT UIADD3 URZ, UPT, UPT, URZ, URZ, URZ ;  /* 0x000000fffffff290 */ /* 0x000fe4000fffe0ff */
.L_x_79:
[----:B------:R-:W3:Y:S01]  /*46a0*/  SYNCS.PHASECHK.TRANS64.TRYWAIT P2, [UR21+0x70], R9 ;  /* 0x00007009ff0075a7 */ /* 0x000ee20008041115 */
[----:B------:R-:W-:Y:S04]  /*46b0*/  ELECT P0, URZ, PT ;  /* 0x0000000000ff782f */ /* 0x000fe80003800000 */
[----:B------:R-:W-:Y:S11]  /*46c0*/  PLOP3.LUT P1, PT, P1, P0, PT, 0xf2, 0x2f ;  /* 0x00000000002f781c */ /* 0x000ff60000f21e72 */
[----:B------:R-:W-:Y:S02]  /*46d0*/  @!UPT UIADD3 URZ, UPT, UPT, URZ, URZ, URZ ;  /* 0x000000fffffff290 */ /* 0x000fe4000fffe0ff */
[----:B------:R-:W-:Y:S05]  /*46e0*/  @!P1 IADD3 R8, P0, PT, R16, 0x580, RZ ;  /* 0x0000058010089810 */ /* 0x000fea0007f1e0ff */
[----:B--2---:R-:W-:Y:S01]  /*46f0*/  @!P1 IMAD.X R6, RZ, RZ, R17, P0 ;  /* 0x000000ffff069224 */ /* 0x004fe200000e0611 */
[----:B---3--:R-:W-:Y:S07]  /*4700*/  @!P2 BRA `(.L_x_80) ;  /* 0x0000007000e8a947 */ /* 0x008fee0003800000 */
.L_x_165:
[----:B------:R-:W-:Y:S01]  /*4710*/  @!P1 R2UR UR5, R8 ;  /* 0x00000000080592ca */ /* 0x000fe200000e0000 */
[----:B------:R-:W-:Y:S01]  /*4720*/  VOTEU.ALL UP0, P1 ;  /* 0x0000000000ff7886 */ /* 0x000fe20000800000 */
[----:B------:R-:W-:Y:S01]  /*4730*/  @!P1 R2UR UR4, R6 ;  /* 0x00000000060492ca */ /* 0x000fe200000e0000 */
[----:B--2---:R-:W-:Y:S01]  /*4740*/  @!P1 IMAD.MOV.U32 R0, RZ, RZ, 0x4000 ;  /* 0x00004000ff009424 */ /* 0x004fe200078e00ff */
[----:B------:R-:W-:Y:S01]  /*4750*/  UMOV UR6, 0x0 ;  /* 0x0000000000067882 */ /* 0x000fe20000000000 */
[----:B------:R-:W-:Y:S01]  /*4760*/  UMOV UR7, 0x10000000 ;  /* 0x1000000000077882 */ /* 0x000fe20000000000 */
[----:B------:R-:W-:Y:S01]  /*4770*/  @!UP0 UIADD3 UR32, UPT, UPT, UR21, 0x400, URZ ;  /* 0x0000040015208890 */ /* 0x000fe2000fffe0ff */
[----:B------:R-:W-:Y:S01]  /*4780*/  @!P1 IADD3 R8, P0, PT, R16, 0x580, RZ ;  /* 0x0000058010089810 */ /* 0x000fe20007f1e0ff */
[----:B------:R-:W-:Y:S04]  /*4790*/  VOTEU.ALL UP0, P1 ;  /* 0x0000000000ff7886 */ /* 0x000fe80000800000 */
[----:B------:R-:W-:Y:S02]  /*47a0*/  @!P1 IMAD.X R6, RZ, RZ, R17, P0 ;  /* 0x000000ffff069224 */ /* 0x000fe400000e0611 */
[----:B------:R-:W-:Y:S02]  /*47b0*/  IMAD.U32 R10, RZ, RZ, UR5 ;  /* 0x00000005ff0a7e24 */ /* 0x000fe4000f8e00ff */
[----:B------:R-:W-:Y:S03]  /*47c0*/  IMAD.U32 R11, RZ, RZ, UR4 ;  /* 0x00000004ff0b7e24 */ /* 0x000fe6000f8e00ff */
[----:B------:R-:W-:Y:S02]  /*47d0*/  @!P1 R2UR UR4, R10 ;  /* 0x000000000a0492ca */ /* 0x000fe400000e0000 */
[----:B------:R-:W-:Y:S11]  /*47e0*/  @!P1 R2UR UR5, R11 ;  /* 0x000000000b0592ca */ /* 0x000ff600000e0000 */
[----:B------:R-:W-:Y:S02]  /*47f0*/  @!UPT UIADD3 URZ, UPT, UPT, URZ, URZ, URZ ;  /* 0x000000fffffff290 */ /* 0x000fe4000fffe0ff */
[----:B------:R2:W-:Y:S01]  /*4800*/  @!UP0 UTMALDG.3D [UR32], [UR4], desc[UR6] ;  /* 0x00000620040085b4 */ /* 0x0005e20008011000 */
[----:B------:R2:W-:Y:S01]  /*4810*/  @!P1 SYNCS.ARRIVE.TRANS64.RED.A0TR RZ, [UR21+0x50], R0 ;  /* 0x00005000ffff99a7 */ /* 0x0005e20008300415 */
[----:B------:R-:W-:Y:S01]  /*4820*/  SYNCS.ARRIVE.TRANS64.RED.A1T0 RZ, [UR40], RZ ;  /* 0x000000ffffff79a7 */ /* 0x000fe20008100428 */
[----:B------:R-:W3:Y:S02]  /*4830*/  SYNCS.PHASECHK.TRANS64.TRYWAIT P2, [UR21+0x78], R9 ;  /* 0x00007809ff0075a7 */ /* 0x000ee40008041115 */
[----:B--23--:R-:W-:Y:S05]  /*4840*/  @!P2 BRA `(.L_x_81) ;  /* 0x0000007000b0a947 */ /* 0x00cfea0003800000 */
.L_x_167:
        /* <DEDUP_REMOVED lines=8> */
[----:B------:R-:W-:Y:S01]  /*48d0*/  @!UP0 UIADD3 UR24, UPT, UPT, UR21, 0x4400, URZ ;  /* 0x0000440015188890 */ /* 0x000fe2000fffe0ff */
[----:B------:R-:W-:Y:S01]  /*48e0*/  VOTEU.ALL UP0, P1 ;  /* 0x0000000000ff7886 */ /* 0x000fe20000800000 */
[----:B------:R-:W-:Y:S01]  /*48f0*/  UMOV UR27, UR35 ;  /* 0x00000023001b7c82 */ /* 0x000fe20008000000 */
[----:B------:R-:W-:Y:S02]  /*4900*/  UMOV UR28, UR36 ;  /* 0x00000024001c7c82 */ /* 0x000fe40008000000 */
[----:B------:R-:W-:Y:S02]  /*4910*/  IMAD.U32 R10, RZ, RZ, UR5 ;  /* 0x00000005ff0a7e24 */ /* 0x000fe4000f8e00ff */
[----:B------:R-:W-:Y:S02]  /*4920*/  IMAD.U32 R11, RZ, RZ, UR4 ;  /* 0x00000004ff0b7e24 */ /* 0x000fe4000f8e00ff */
[----:B------:R-:W-:Y:S01]  /*4930*/  @!P1 IMAD.X R6, RZ, RZ, R17, P0 ;  /* 0x000000ffff069224 */ /* 0x000fe200000e0611 */
        /* <DEDUP_REMOVED lines=8> */
.L_x_169:
[----:B------:R-:W-:Y:S01]  /*49c0*/  @!P1 R2UR UR5, R8 ;  /* 0x00000000080592ca */ /* 0x000fe200000e0000 */
[----:B------:R-:W-:Y:S01]  /*49d0*/  VOTEU.ALL UP0, P1 ;  /* 0x0000000000ff7886 */ /* 0x000fe20000800000 */
[----:B------:R-:W-:Y:S01]  /*49e0*/  @!P1 R2UR UR4, R6 ;  /* 0x00000000060492ca */ /* 0x000fe200000e0000 */
[----:B--2---:R-:W-:Y:S01]  /*49f0*/  @!P1 IMAD.MOV.U32 R0, RZ, RZ, 0x4000 ;  /* 0x00004000ff009424 */ /* 0x004fe200078e00ff */
[----:B------:R-:W-:Y:S01]  /*4a00*/  UMOV UR6, 0x0 ;  /* 0x0000000000067882 */ /* 0x000fe20000000000 */
[----:B------:R-:W-:Y:S01]  /*4a10*/  UMOV UR7, 0x10000000 ;  /* 0x1000000000077882 */ /* 0x000fe20000000000 */
[----:B------:R-:W-:Y:S01]  /*4a20*/  @!UP0 UIADD3 UR18, UPT, UPT, UR34, 0x80, URZ ;  /* 0x0000008022128890 */ /* 0x000fe2000fffe0ff */
[----:B------:R-:W-:Y:S01]  /*4a30*/  VIADD R14, R14, 0x1 ;  /* 0x000000010e0e7836 */ /* 0x000fe20000000000 */
[----:B------:R-:W-:Y:S01]  /*4a40*/  @!UP0 UIADD3 UR16, UPT, UPT, UR21, 0x8400, URZ ;  /* 0x0000840015108890 */ /* 0x000fe2000fffe0ff */
[----:B------:R-:W-:Y:S01]  /*4a50*/  VOTEU.ALL UP0, P1 ;  /* 0x0000000000ff7886 */ /* 0x000fe20000800000 */
[----:B------:R-:W-:Y:S01]  /*4a60*/  UMOV UR19, UR35 ;  /* 0x0000002300137c82 */ /* 0x000fe20008000000 */
[----:B------:R-:W-:Y:S02]  /*4a70*/  UMOV UR20, UR36 ;  /* 0x0000002400147c82 */ /* 0x000fe40008000000 */
        /* <DEDUP_REMOVED lines=10> */
.L_x_171:
[----:B------:R-:W-:Y:S01]  /*4b20*/  @!P1 IADD3 R6, P0, PT, R16, 0x580, RZ ;  /* 0x0000058010069810 */ /* 0x000fe20007f1e0ff */
[----:B------:R-:W-:Y:S01]  /*4b30*/  VOTEU.ALL UP0, P1 ;  /* 0x0000000000ff7886 */ /* 0x000fe20000800000 */
[----:B------:R-:W-:Y:S01]  /*4b40*/  UMOV UR6, 0x0 ;  /* 0x0000000000067882 */ /* 0x000fe20000000000 */
[----:B------:R-:W-:Y:S01]  /*4b50*/  UMOV UR7, 0x10000000 ;  /* 0x1000000000077882 */ /* 0x000fe20000000000 */
[----:B------:R-:W-:Y:S01]  /*4b60*/  @!P1 R2UR UR5, R6 ;  /* 0x00000000060592ca */ /* 0x000fe200000e0000 */
[----:B--2---:R-:W-:Y:S01]  /*4b70*/  @!P1 IMAD.X R0, RZ, RZ, R17, P0 ;  /* 0x000000ffff009224 */ /* 0x004fe200000e0611 */
[----:B------:R-:W-:Y:S01]  /*4b80*/  @!UP0 UIADD3 UR10, UPT, UPT, UR34, 0xc0, URZ ;  /* 0x000000c0220a8890 */ /* 0x000fe2000fffe0ff */
[----:B------:R-:W-:Y:S01]  /*4b90*/  R2UR UR18, R144 ;  /* 0x00000000901272ca */ /* 0x000fe200000e0000 */
[----:B------:R-:W-:Y:S01]  /*4ba0*/  @!UP0 UIADD3 UR8, UPT, UPT, UR21, 0xc400, URZ ;  /* 0x0000c40015088890 */ /* 0x000fe2000fffe0ff */
[----:B------:R-:W-:Y:S01]  /*4bb0*/  R2UR UR16, R145 ;  /* 0x00000000911072ca */ /* 0x000fe200000e0000 */
[----:B------:R-:W-:Y:S01]  /*4bc0*/  @!UP0 UIADD3 UR9, UPT, UPT, UR21, 0x68, URZ ;  /* 0x0000006815098890 */ /* 0x000fe2000fffe0ff */
[----:B------:R-:W-:Y:S01]  /*4bd0*/  @!P1 R2UR UR4, R0 ;  /* 0x00000000000492ca */ /* 0x000fe200000e0000 */
[----:B------:R-:W-:Y:S01]  /*4be0*/  VOTEU.ALL UP0, P1 ;  /* 0x0000000000ff7886 */ /* 0x000fe20000800000 */
[----:B------:R-:W-:Y:S01]  /*4bf0*/  UMOV UR11, UR35 ;  /* 0x00000023000b7c82 */ /* 0x000fe20008000000 */
[----:B------:R-:W-:Y:S01]  /*4c00*/  UMOV UR12, UR36 ;  /* 0x00000024000c7c82 */ /* 0x000fe20008000000 */
[C---:B------:R-:W-:Y:S01]  /*4c10*/  ISETP.NE.AND P0, PT, R14.reuse, 0x2, PT ;  /* 0x000000020e00780c */ /* 0x040fe20003f05270 */
[----:B------:R-:W-:Y:S01]  /*4c20*/  UPLOP3.LUT UP3, UPT, UPT, UPT, UPT, 0x80, 0x8 ;  /* 0x000000000008789c */ /* 0x000fe20003f6f070 */
[----:B------:R-:W-:Y:S01]  /*4c30*/  IMAD.U32 R8, RZ, RZ, UR5 ;  /* 0x00000005ff087e24 */ /* 0x000fe2000f8e00ff */
[----:B------:R-:W-:Y:S01]  /*4c40*/  LOP3.LUT R15, R15, 0x1, RZ, 0x3c, !PT ;  /* 0x000000010f0f7812 */ /* 0x000fe200078e3cff */
[----:B------:R-:W-:Y:S01]  /*4c50*/  UMOV UR36, UR29 ;  /* 0x0000001d00247c82 */ /* 0x000fe20008000000 */
[----:B------:R-:W-:Y:S01]  /*4c60*/  SEL R0, RZ, 0x1, P0 ;  /* 0x00000001ff007807 */ /* 0x000fe20000000000 */
[----:B------:R-:W-:Y:S01]  /*4c70*/  UIADD3 UR20, UPT, UPT, UR13, UR18, URZ ;  /* 0x000000120d147290 */ /* 0x000fe2000fffe0ff */
[----:B------:R-:W-:Y:S01]  /*4c80*/  SEL R14, R14, RZ, P0 ;  /* 0x000000ff0e0e7207 */ /* 0x000fe20000000000 */
[----:B------:R-:W-:Y:S01]  /*4c90*/  UIADD3 UR16, UPT, UPT, UR14, UR16, URZ ;  /* 0x000000100e107290 */ /* 0x000fe2000fffe0ff */
[----:B------:R-:W-:Y:S01]  /*4ca0*/  IMAD.U32 R9, RZ, RZ, UR4 ;  /* 0x00000004ff097e24 */ /* 0x000fe2000f8e00ff */
[----:B------:R-:W-:Y:S02]  /*4cb0*/  @!P1 R2UR UR4, R8 ;  /* 0x00000000080492ca */ /* 0x000fe400000e0000 */
[----:B------:R-:W-:Y:S02]  /*4cc0*/  LOP3.LUT R13, R13, R0, RZ, 0x3c, !PT ;  /* 0x000000000d0d7212 */ /* 0x000fe400078e3cff */
[----:B------:R-:W-:Y:S11]  /*4cd0*/  @!P1 R2UR UR5, R9 ;  /* 0x00000000090592ca */ /* 0x000ff600000e0000 */
[----:B------:R-:W-:Y:S02]  /*4ce0*/  @!UPT UIADD3 URZ, UPT, UPT, URZ, URZ, URZ ;  /* 0x000000fffffff290 */ /* 0x000fe4000fffe0ff */
[----:B------:R2:W-:Y:S01]  /*4cf0*/  @!UP0 UTMALDG.3D [UR8], [UR4], desc[UR6] ;  /* 0x00000608040085b4 */ /* 0x0005e20008011000 */
[----:B------:R2:W-:Y:S01]  /*4d00*/  @!P1 SYNCS.ARRIVE.TRANS64.RED.A0TR RZ, [UR21+0x68], R7 ;  /* 0x00006807ffff99a7 */ /* 0x0005e20008300415 */
[----:B------:R-:W-:Y:S01]  /*4d10*/  SYNCS.ARRIVE.TRANS64.RED.A1T0 RZ, [UR37], RZ ;  /* 0x000000ffffff79a7 */ /* 0x000fe20008100425 */
[----:B------:R-:W-:Y:S05]  /*4d20*/  BRA.U UP1, `(.L_x_84) ;  /* 0xfffffff101707547 */ /* 0x000fea000b83ffff */
[----:B------:R-:W-:-:S04]  /*4d30*/  SHF.L.U32 R2, R15, 0x1f, RZ ;  /* 0x0000001f0f027819 */ /* 0x000fc800000006ff */
[----:B------:R-:W3:Y:S02]  /*4d40*/  SYNCS.PHASECHK.TRANS64.TRYWAIT P0, [UR21+0x70], R2 ;  /* 0x00007002ff0075a7 */ /* 0x000ee40008001115 */
[----:B---3--:R-:W-:Y:S05]  /*4d50*/  @!P0 BRA `(.L_x_85) ;  /* 0x0000006c00b48947 */ /* 0x008fea0003800000 */
.L_x_173:
[----:B------:R-:W4:Y:S02]  /*4d60*/  SYNCS.PHASECHK.TRANS64.TRYWAIT P0, [UR21+0x78], R2 ;  /* 0x00007802ff0075a7 */ /* 0x000f240008001115 */
[----:B----4-:R-:W-:Y:S05]  /*4d70*/  @!P0 BRA `(.L_x_86) ;  /* 0x0000006c00c48947 */ /* 0x010fea0003800000 */
.L_x_175:
[----:B------:R-:W4:Y:S02]  /*4d80*/  SYNCS.PHASECHK.TRANS64.TRYWAIT P0, [UR21+0x80], R2 ;  /* 0x00008002ff0075a7 */ /* 0x000f240008001115 */
[----:B----4-:R-:W-:Y:S05]  /*4d90*/  @!P0 BRA `(.L_x_87) ;  /* 0x0000006c00d48947 */ /* 0x010fea0003800000 */
.L_x_177:
[----:B---3--:R-:W-:-:S07]  /*4da0*/  MOV R0, UR21 ;  /* 0x0000001500007c02 */ /* 0x008fce0008000f00 */
.L_x_88:
[----:B---3--:R-:W-:-:S04]  /*4db0*/  SHF.L.U32 R2, R15, 0x1f, RZ ;  /* 0x0000001f0f027819 */ /* 0x008fc800000006ff */
[----:B------:R3:W4:Y:S03]  /*4dc0*/  SYNCS.PHASECHK.TRANS64.TRYWAIT P0, [R0+URZ+0x88], R2 ;  /* 0x00008802000075a7 */ /* 0x00072600080011ff */
[----:B----4-:R-:W-:Y:S05]  /*4dd0*/  @!P0 NANOSLEEP.SYNCS 0x989680 ;  /* 0x009896800000895d */ /* 0x010fea0003900000 */
[----:B------:R-:W4:Y:S02]  /*4de0*/  @!P0 SYNCS.PHASECHK.TRANS64 P0, [R0+URZ+0x88], R2 ;  /* 0x00008802000085a7 */ /* 0x000f2400080010ff */
[----:B-12-4-:R-:W-:Y:S05]  /*4df0*/  @P0 EXIT ;  /* 0x000000000000094d */ /* 0x016fea0003800000 */
[----:B------:R-:W-:Y:S05]  /*4e00*/  BRA `(.L_x_88) ;  /* 0xfffffffc00e87947 */ /* 0x000fea000383ffff */
.L_x_73:
[----:B------:R-:W-:-:S06]  /*4e10*/  UISETP.GE.AND UP0, UPT, UR17, 0x4, UPT ;  /* 0x000000041100788c */ /* 0x000fcc000bf06270 */
[----:B------:R-:W-:-:S13]  /*4e20*/  PLOP3.LUT P0, PT, PT, PT, UP0, 0x80, 0x8 ;  /* 0x000000000008781c */ /* 0x000fda0003f0f008 */
[----:B------:R-:W-:Y:S05]  /*4e30*/  @!P0 EXIT ;  /* 0x000000000000894d */ /* 0x000fea0003800000 */
[----:B------:R-:W1:Y:S08]  /*4e40*/  S2UR UR4, SR_CgaCtaId ;  /* 0x00000000000479c3 */ /* 0x000e700000008800 */
[----:B------:R-:W-:Y:S01]  /*4e50*/  BAR.SYNC.DEFER_BLOCKING 0x6, 0xa0 ;  /* 0x0182800000007b1d */ /* 0x000fe20000010000 */
[C---:B------:R-:W-:Y:S01]  /*4e60*/  IMAD.SHL.U32 R2, R157.reuse, 0x40, RZ ;  /* 0x000000409d027824 */ /* 0x040fe200078e00ff */
[C---:B------:R-:W-:Y:S01]  /*4e70*/  LOP3.LUT R141, R157.reuse, 0x1, RZ, 0xc0, !PT ;  /* 0x000000019d8d7812 */ /* 0x040fe200078ec0ff */
[C---:B------:R-:W-:Y:S01]  /*4e80*/  IMAD.SHL.U32 R140, R157.reuse, 0x8, RZ ;  /* 0x000000089d8c7824 */ /* 0x040fe200078e00ff */
[----:B------:R-:W-:Y:S01]  /*4e90*/  CS2R R152, SRZ ;  /* 0x0000000000987805 */ /* 0x000fe2000001ff00 */
[----:B------:R-:W-:Y:S01]  /*4ea0*/  IMAD.U32 R69, R157, 0x10000, RZ ;  /* 0x000100009d457824 */ /* 0x000fe200078e00ff */
[----:B------:R-:W-:-:S02]  /*4eb0*/  UMOV UR44, 0x400 ;  /* 0x00000400002c7882 */ /* 0x000fc40000000000 */
[----:B------:R-:W2:Y:S01]  /*4ec0*/  LDC.64 R138, c[0x0][0x8b0] ;  /* 0x00022c00ff8a7b82 */ /* 0x000ea20000000a00 */
[----:B------:R-:W-:Y:S01]  /*4ed0*/  LOP3.LUT R3, R2, 0x1c0, RZ, 0xc0, !PT ;  /* 0x000001c002037812 */ /* 0x000fe200078ec0ff */
[----:B------:R-:W-:Y:S01]  /*4ee0*/  IMAD.MOV.U32 R156, RZ, RZ, 0x2 ;  /* 0x00000002ff9c7424 */ /* 0x000fe200078e00ff */
[----:B------:R-:W-:Y:S01]  /*4ef0*/  ISETP.NE.U32.AND P0, PT, R141, 0x1, PT ;  /* 0x000000018d00780c */ /* 0x000fe20003f05070 */
[----:B------:R-:W-:Y:S01]  /*4f00*/  IMAD.MOV.U32 R155, RZ, RZ, 0x4 ;  /* 0x00000004ff9b7424 */ /* 0x000fe200078e00ff */
[----:B------:R-:W-:Y:S01]  /*4f10*/  LOP3.LUT R140, R3, 0x38, R140, 0xf8, !PT ;  /* 0x00000038038c7812 */ /* 0x000fe200078ef88c */
[----:B------:R-:W-:Y:S01]  /*4f20*/  IMAD.MOV.U32 R154, RZ, RZ, 0x1 ;  /* 0x00000001ff9a7424 */ /* 0x000fe200078e00ff */
[----:B------:R-:W-:Y:S01]  /*4f30*/  LOP3.LUT R69, R69, 0x600000, RZ, 0xc0, !PT ;  /* 0x0060000045457812 */ /* 0x000fe200078ec0ff */
[----:B------:R-:W3:Y:S01]  /*4f40*/  LDC.64 R136, c[0x0][0x8a8] ;  /* 0x00022a00ff887b82 */ /* 0x000ee20000000a00 */
[C---:B------:R-:W-:Y:S01]  /*4f50*/  R2P PR, R157.reuse, 0x6 ;  /* 0x000000069d007804 */ /* 0x040fe20000000000 */
[----:B------:R-:W-:Y:S01]  /*4f60*/  IMAD.MOV.U32 R68, RZ, RZ, RZ ;  /* 0x000000ffff447224 */ /* 0x000fe200078e00ff */
[----:B------:R-:W-:Y:S01]  /*4f70*/  LOP3.LUT R140, R140, 0x1e00, R2, 0xf8, !PT ;  /* 0x00001e008c8c7812 */ /* 0x000fe200078ef802 */
[----:B------:R-:W-:Y:S01]  /*4f80*/  IMAD.MOV.U32 R149, RZ, RZ, RZ ;  /* 0x000000ffff957224 */ /* 0x000fe200078e00ff */
[----:B------:R-:W-:Y:S01]  /*4f90*/  P2R R2, PR, RZ, 0x1 ;  /* 0x00000001ff027803 */ /* 0x000fe20000000000 */
[----:B------:R-:W4:Y:S01]  /*4fa0*/  LDCU UR59, c[0x0][0x370] ;  /* 0x00006e00ff3b77ac */ /* 0x000f220008000800 */
[----:B------:R-:W-:-:S02]  /*4fb0*/  LOP3.LUT R157, R157, 0x60, RZ, 0xc0, !PT ;  /* 0x000000609d9d7812 */ /* 0x000fc400078ec0ff */
[----:B------:R-:W-:Y:S01]  /*4fc0*/  SEL R156, R156, 0xfffffffe, !P1 ;  /* 0xfffffffe9c9c7807 */ /* 0x000fe20004800000 */
[----:B-1----:R-:W-:Y:S01]  /*4fd0*/  ULEA UR44, UR4, UR44, 0x18 ;  /* 0x0000002c042c7291 */ /* 0x002fe2000f8ec0ff */
[----:B------:R-:W-:Y:S01]  /*4fe0*/  SEL R155, R155, 0xfffffffc, !P2 ;  /* 0xfffffffc9b9b7807 */ /* 0x000fe20005000000 */
[----:B------:R-:W1:Y:S02]  /*4ff0*/  LDCU UR43, c[0x0][0xb0c] ;  /* 0x00016180ff2b77ac */ /* 0x000e640008000800 */
[----:B------:R-:W-:Y:S01]  /*5000*/  UIADD3 UR4, UPT, UPT, UR44, 0x400, URZ ;  /* 0x000004002c047890 */ /* 0x000fe2000fffe0ff */
[----:B------:R-:W1:Y:S04]  /*5010*/  LDCU UR39, c[0x0][0xb30] ;  /* 0x00016600ff2777ac */ /* 0x000e680008000800 */
[----:B------:R-:W4:Y:S01]  /*5020*/  LDS R0, [UR44+0x130] ;  /* 0x0001302cff007984 */ /* 0x000f220008000800 */
[----:B------:R-:W-:Y:S01]  /*5030*/  IMAD.U32 R147, RZ, RZ, UR4 ;  /* 0x00000004ff937e24 */ /* 0x000fe2000f8e00ff */
[----:B------:R-:W1:Y:S01]  /*5040*/  LDCU.64 UR56, c[0x0][0x888] ;  /* 0x00011100ff3877ac */ /* 0x000e620008000a00 */
[----:B------:R-:W1:Y:S01]  /*5050*/  LDCU.64 UR40, c[0x0][0xb28] ;  /* 0x00016500ff2877ac */ /* 0x000e620008000a00 */
[----:B------:R-:W1:Y:S01]  /*5060*/  LDCU.64 UR62, c[0x0][0x890] ;  /* 0x00011200ff3e77ac */ /* 0x000e620008000a00 */
[----:B------:R-:W1:Y:S01]  /*5070*/  LDCU.128 UR52, c[0x0][0xb10] ;  /* 0x00016200ff3477ac */ /* 0x000e620008000c00 */
[----:B------:R-:W1:Y:S01]  /*5080*/  LDCU UR58, c[0x0][0x374] ;  /* 0x00006e80ff3a77ac */ /* 0x000e620008000800 */
[----:B------:R-:W-:Y:S01]  /*5090*/  UMOV UR47, URZ ;  /* 0x000000ff002f7c82 */ /* 0x000fe20008000000 */
[----:B------:R-:W-:Y:S01]  /*50a0*/  UMOV UR46, URZ ;  /* 0x000000ff002e7c82 */ /* 0x000fe20008000000 */
[----:B-1234-:R-:W-:-:S07]  /*50b0*/  IMAD.IADD R69, R0, 0x1, R69 ;  /* 0x0000000100457824 */ /* 0x01efce00078e0245 */
.L_x_132:
[C---:B------:R-:W-:Y:S02]  /*50c0*/  LEA R3, R149.reuse, UR44, 0x3 ;  /* 0x0000002c95037c11 */ /* 0x040fe4000f8e18ff */
[----:B------:R-:W-:Y:S02]  /*50d0*/  SHF.L.U32 R0, R152, 0x1f, RZ ;  /* 0x0000001f98007819 */ /* 0x000fe400000006ff */
[----:B-1----:R-:W-:Y:S02]  /*50e0*/  LEA R4, R149, UR44, 0x4 ;  /* 0x0000002c95047c11 */ /* 0x002fe4000f8e20ff */
[----:B------:R-:W1:Y:S02]  /*50f0*/  SYNCS.PHASECHK.TRANS64.TRYWAIT P0, [R3+URZ+0xa0], R0 ;  /* 0x0000a000030075a7 */ /* 0x000e6400080011ff */
[----:B-1----:R-:W-:Y:S05]  /*5100*/  @!P0 BRA `(.L_x_89) ;  /* 0x0000006c00108947 */ /* 0x002fea0003800000 */
.L_x_178:
        /* <DEDUP_REMOVED lines=8> */
[----:B--2---:R-:W-:Y:S11]  /*5190*/  LOP3.LUT P0, RZ, R6, 0x1, RZ, 0xc0, !PT ;  /* 0x0000000106ff7812 */ /* 0x004ff6000780c0ff */
[----:B------:R-:W-:Y:S02]  /*51a0*/  @!UPT UIADD3 URZ, UPT, UPT, URZ, URZ, URZ ;  /* 0x000000fffffff290 */ /* 0x000fe4000fffe0ff */
[----:B---3--:R-:W-:Y:S01]  /*51b0*/  VOTEU.ANY UP1, P0 ;  /* 0x0000000000ff7886 */ /* 0x008fe20000020100 */
[----:B------:R-:W-:Y:S01]  /*51c0*/  PLOP3.LUT P0, PT, PT, PT, UP1, 0x80, 0x8 ;  /* 0x000000000008781c */ /* 0x000fe20003f0f018 */
[----:B------:R-:W-:Y:S11]  /*51d0*/  UP2UR UR61, UPR, URZ, 0x2 ;  /* 0x00000002ff3d7883 */ /* 0x000ff60008000000 */
[----:B------:R-:W-:Y:S01]  /*51e0*/  @!UPT UIADD3 URZ, UPT, UPT, URZ, URZ, URZ ;  /* 0x000000fffffff290 */ /* 0x000fe2000fffe0ff */
[----:B-1----:R-:W-:Y:S02]  /*51f0*/  @P0 SHF.R.U32.HI R0, RZ, 0x10, R5 ;  /* 0x00000010ff000819 */ /* 0x002fe40000011605 */
        /* <DEDUP_REMOVED lines=12> */
[----:B------:R-:W2:Y:S01]  /*52c0*/  LDCU UR12, c[0x0][0xb20] ;  /* 0x00016400ff0c77ac */ /* 0x000ea20008000800 */
[----:B------:R-:W-:Y:S02]  /*52d0*/  UIMAD.WIDE.U32 UR4, UR58, UR55, URZ ;  /* 0x000000373a0472a5 */ /* 0x000fe4000f8e00ff */
[----:B------:R-:W-:Y:S02]  /*52e0*/  UIMAD.WIDE.U32 UR6, UR59, UR52, URZ ;  /* 0x000000343b0672a5 */ /* 0x000fe4000f8e00ff */
[----:B------:R-:W-:Y:S02]  /*52f0*/  UISETP.NE.AND UP0, UPT, UR54, 0x1, UPT ;  /* 0x000000013600788c */ /* 0x000fe4000bf05270 */
[----:B------:R-:W-:Y:S02]  /*5300*/  UIMAD.WIDE.U32 UR8, UR37, UR55, URZ ;  /* 0x00000037250872a5 */ /* 0x000fe4000f8e00ff */
[----:B------:R-:W-:Y:S02]  /*5310*/  UIMAD.WIDE.U32 UR10, UR38, UR52, URZ ;  /* 0x00000034260a72a5 */ /* 0x000fe4000f8e00ff */
[----:B------:R-:W-:Y:S02]  /*5320*/  UISETP.NE.AND UP1, UPT, UR43, 0x1, UPT ;  /* 0x000000012b00788c */ /* 0x000fe4000bf25270 */
[----:B------:R-:W-:Y:S01]  /*5330*/  UISETP.NE.AND UP2, UPT, UR42, 0x1, UPT ;  /* 0x000000012a00788c */ /* 0x000fe2000bf45270 */
[----:B------:R-:W-:Y:S02]  /*5340*/  UMOV UR4, UR5 ;  /* 0x0000000500047c82 */ /* 0x000fe40008000000 */
[----:B--2---:R-:W-:Y:S03]  /*5350*/  USHF.R.U32.HI UR5, URZ, UR12, UR4 ;  /* 0x0000000cff057299 */ /* 0x004fe60008011604 */
[----:B------:R-:W-:Y:S02]  /*5360*/  UMOV UR4, UR7 ;  /* 0x0000000700047c82 */ /* 0x000fe40008000000 */
[----:B------:R-:W-:Y:S02]  /*5370*/  USHF.R.U32.HI UR7, URZ, UR53, UR4 ;  /* 0x00000035ff077299 */ /* 0x000fe40008011604 */
[----:B------:R-:W-:Y:S02]  /*5380*/  USEL UR4, UR58, UR5, !UP0 ;  /* 0x000000053a047287 */ /* 0x000fe4000c000000 */
[----:B------:R-:W-:Y:S01]  /*5390*/  USEL UR7, UR59, UR7, !UP1 ;  /* 0x000000073b077287 */ /* 0x000fe2000c800000 */
[----:B------:R-:W-:Y:S01]  /*53a0*/  UMOV UR5, UR9 ;  /* 0x0000000900057c82 */ /* 0x000fe20008000000 */
[----:B------:R-:W-:Y:S02]  /*53b0*/  UIMAD.WIDE.U32 UR8, UR4, UR40, URZ ;  /* 0x00000028040872a5 */ /* 0x000fe4000f8e00ff */
[----:B------:R-:W-:Y:S03]  /*53c0*/  USHF.R.U32.HI UR6, URZ, UR12, UR5 ;  /* 0x0000000cff067299 */ /* 0x000fe60008011605 */
[----:B------:R-:W-:Y:S01]  /*53d0*/  UMOV UR5, UR11 ;  /* 0x0000000b00057c82 */ /* 0x000fe20008000000 */
[----:B------:R-:W-:Y:S02]  /*53e0*/  UIMAD.WIDE.U32 UR10, UR7, UR40, URZ ;  /* 0x00000028070a72a5 */ /* 0x000fe4000f8e00ff */
[----:B------:R-:W-:Y:S02]  /*53f0*/  USHF.R.U32.HI UR12, URZ, UR53, UR5 ;  /* 0x00000035ff0c7299 */ /* 0x000fe40008011605 */
[----:B------:R-:W-:Y:S01]  /*5400*/  USEL UR6, UR37, UR6, !UP0 ;  /* 0x0000000625067287 */ /* 0x000fe2000c000000 */
[----:B------:R-:W-:Y:S02]  /*5410*/  UMOV UR5, UR9 ;  /* 0x0000000900057c82 */ /* 0x000fe40008000000 */
[----:B------:R-:W-:Y:S01]  /*5420*/  UMOV UR10, UR11 ;  /* 0x0000000b000a7c82 */ /* 0x000fe20008000000 */
[----:B------:R-:W-:Y:S02]  /*5430*/  @UP2 USHF.R.U32.HI UR4, URZ, UR41, UR5 ;  /* 0x00000029ff042299 */ /* 0x000fe40008011605 */
[----:B------:R-:W-:Y:S02]  /*5440*/  @UP2 USHF.R.U32.HI UR7, URZ, UR41, UR10 ;  /* 0x00000029ff072299 */ /* 0x000fe4000801160a */
[----:B------:R-:W-:Y:S02]  /*5450*/  UIMAD UR4, UR42, UR4, URZ ;  /* 0x000000042a0472a4 */ /* 0x000fe4000f8e02ff */
        /* <DEDUP_REMOVED lines=8> */
[----:B------:R-:W-:Y:S02]  /*54e0*/  USEL UR11, UR6, UR4, !UP2 ;  /* 0x00000004060b7287 */ /* 0x000fe4000d000000 */
[----:B------:R-:W-:Y:S02]  /*54f0*/  UIADD3 UR8, UPT, UPT, -UR5, URZ, URZ ;  /* 0x000000ff05087290 */ /* 0x000fe4000fffe1ff */
[----:B------:R-:W-:Y:S01]  /*5500*/  UIADD3 UR10, UPT, UPT, -UR11, URZ, URZ ;  /* 0x000000ff0b0a7290 */ /* 0x000fe2000fffe1ff */
[----:B------:R-:W-:Y:S01]  /*5510*/  @!UP0 UMOV UR4, UR9 ;  /* 0x0000000900048c82 */ /* 0x000fe20008000000 */
[----:B------:R-:W-:Y:S02]  /*5520*/  UIADD3 UR9, UPT, UPT, -UR6, URZ, URZ ;  /* 0x000000ff06097290 */ /* 0x000fe4000fffe1ff */
[----:B------:R-:W-:Y:S02]  /*5530*/  @!UP0 USHF.R.U32.HI UR4, URZ, UR41, UR4 ;  /* 0x00000029ff048299 */ /* 0x000fe40008011604 */
[----:B------:R-:W-:Y:S02]  /*5540*/  UIMAD UR10, UR42, UR10, UR6 ;  /* 0x0000000a2a0a72a4 */ /* 0x000fe4000f8e0206 */
[----:B------:R-:W-:Y:S04]  /*5550*/  @!UP0 USEL UR4, UR5, UR4, !UP2 ;  /* 0x0000000405048287 */ /* 0x000fe8000d000000 */
[----:B------:R-:W-:Y:S02]  /*5560*/  @!UP0 UIMAD UR10, UR7, UR10, UR4 ;  /* 0x0000000a070a82a4 */ /* 0x000fe4000f8e0204 */
[----:B------:R-:W-:Y:S02]  /*5570*/  @!UP0 UIADD3 UR11, UPT, UPT, UR11, -UR4, URZ ;  /* 0x800000040b0b8290 */ /* 0x000fe4000fffe0ff */
[----:B------:R-:W-:Y:S02]  /*5580*/  UIMAD UR7, UR43, UR8, UR38 ;  /* 0x000000082b0772a4 */ /* 0x000fe4000f8e0226 */
[----:B------:R-:W-:Y:S02]  /*5590*/  @!UP0 UIMAD UR6, UR11, UR42, UR5 ;  /* 0x0000002a0b0682a4 */ /* 0x000fe4000f8e0205 */
[----:B------:R-:W-:Y:S01]  /*55a0*/  UIMAD UR4, UR54, UR9, UR37 ;  /* 0x00000009360472a4 */ /* 0x000fe2000f8e0225 */
[----:B------:R-:W-:Y:S02]  /*55b0*/  @!UP0 UMOV UR5, UR10 ;  /* 0x0000000a00058c82 */ /* 0x000fe40008000000 */
[----:B------:R-:W-:Y:S02]  /*55c0*/  UIMAD UR38, UR5, UR43, UR7 ;  /* 0x0000002b052672a4 */ /* 0x000fe4000f8e0207 */
[----:B------:R-:W-:Y:S11]  /*55d0*/  UIMAD UR37, UR6, UR54, UR4 ;  /* 0x00000036062572a4 */ /* 0x000ff6000f8e0204 */
[----:B------:R-:W-:Y:S01]  /*55e0*/  @!UPT UIADD3 URZ, UPT, UPT, URZ, URZ, URZ ;  /* 0x000000fffffff290 */ /* 0x000fe2000fffe0ff */
.L_x_90:
[----:B------:R-:W-:Y:S01]  /*55f0*/  UISETP.NE.AND UP0, UPT, UR39, 0x1, UPT ;  /* 0x000000012700788c */ /* 0x000fe2000bf05270 */
[----:B------:R-:W-:Y:S01]  /*5600*/  LOP3.LUT P0, RZ, R147, 0x3f0, RZ, 0xc0, !PT ;  /* 0x000003f093ff7812 */ /* 0x000fe2000780c0ff */
[----:B------:R-:W-:Y:S01]  /*5610*/  USHF.L.U32 UR50, UR16, 0x7, URZ ;  /* 0x0000000710327899 */ /* 0x000fe200080006ff */
[----:B------:R-:W-:Y:S01]  /*5620*/  BSSY.RECONVERGENT B6, `(.L_x_91) ;  /* 0x0000034000067945 */ /* 0x000fe20003800200 */
[----:B------:R-:W-:Y:S01]  /*5630*/  USHF.L.U32 UR49, UR20, 0x8, URZ ;  /* 0x0000000814317899 */ /* 0x000fe200080006ff */
[----:B------:R-:W-:Y:S06]  /*5640*/  IADD3 R149, PT, PT, R149, 0x1, RZ ;  /* 0x0000000195957810 */ /* 0x000fec0007ffe0ff */
[----:B------:R-:W2:Y:S01]  /*5650*/  @!UP0 LDCU.128 UR12, c[0x0][0xb10] ;  /* 0x00016200ff0c87ac */ /* 0x000ea20008000c00 */
[----:B------:R-:W3:Y:S01]  /*5660*/  @!UP0 LDCU UR5, c[0x0][0xb0c] ;  /* 0x00016180ff0587ac */ /* 0x000ee20008000800 */
[----:B------:R-:W4:Y:S01]  /*5670*/  @!UP0 LDCU UR10, c[0x0][0xb20] ;  /* 0x00016400ff0a87ac */ /* 0x000f220008000800 */
[----:B--2---:R-:W-:Y:S02]  /*5680*/  UIMAD.WIDE.U32 UR8, UR38, UR12, URZ ;  /* 0x0000000c260872a5 */ /* 0x004fe4000f8e00ff */
[----:B------:R-:W-:Y:S02]  /*5690*/  UIMAD.WIDE.U32 UR6, UR37, UR15, URZ ;  /* 0x0000000f250672a5 */ /* 0x000fe4000f8e00ff */
[----:B------:R-:W-:Y:S03]  /*56a0*/  @!UP0 UISETP.NE.AND UP1, UPT, UR14, 0x1, UPT ;  /* 0x000000010e00888c */ /* 0x000fe6000bf25270 */
[----:B------:R-:W-:Y:S01]  /*56b0*/  @!UP0 UMOV UR4, UR9 ;  /* 0x0000000900048c82 */ /* 0x000fe20008000000 */
[----:B---3--:R-:W-:Y:S02]  /*56c0*/  @!UP0 UISETP.NE.AND UP2, UPT, UR5, 0x1, UPT ;  /* 0x000000010500888c */ /* 0x008fe4000bf45270 */
[----:B------:R-:W-:Y:S01]  /*56d0*/  @!UP0 USHF.R.U32.HI UR4, URZ, UR13, UR4 ;  /* 0x0000000dff048299 */ /* 0x000fe20008011604 */
[----:B------:R-:W-:Y:S02]  /*56e0*/  @!UP0 UMOV UR6, UR7 ;  /* 0x0000000700068c82 */ /* 0x000fe40008000000 */
[----:B----4-:R-:W-:Y:S02]  /*56f0*/  @!UP0 USHF.R.U32.HI UR6, URZ, UR10, UR6 ;  /* 0x0000000aff068299 */ /* 0x010fe40008011606 */
[----:B------:R-:W-:Y:S02]  /*5700*/  @!UP0 USEL UR7, UR38, UR4, !UP2 ;  /* 0x0000000426078287 */ /* 0x000fe4000d000000 */
[----:B------:R-:W-:Y:S04]  /*5710*/  @!UP0 USEL UR6, UR37, UR6, !UP1 ;  /* 0x0000000625068287 */ /* 0x000fe8000c800000 */
[----:B------:R-:W-:Y:S02]  /*5720*/  @!UP0 UIADD3 UR4, UPT, UPT, -UR7, UR6, URZ ;  /* 0x0000000607048290 */ /* 0x000fe4000fffe1ff */
[----:B------:R-:W-:Y:S02]  /*5730*/  @!UP0 UIADD3 UR6, UPT, UPT, UR7, -UR6, URZ ;  /* 0x8000000607068290 */ /* 0x000fe4000fffe0ff */
[----:B------:R-:W-:Y:S02]  /*5740*/  @!UP0 UIMAD UR38, UR4, UR5, UR38 ;  /* 0x00000005042682a4 */ /* 0x000fe4000f8e0226 */
[----:B------:R-:W-:Y:S01]  /*5750*/  @!UP0 UIMAD UR37, UR6, UR14, UR37 ;  /* 0x0000000e062582a4 */ /* 0x000fe2000f8e0225 */
[----:B------:R-:W-:Y:S11]  /*5760*/  @!P0 BRA `(.L_x_92) ;  /* 0x00000000007c8947 */ /* 0x000ff60003800000 */
[----:B------:R-:W2:Y:S01]  /*5770*/  LDCU.64 UR8, c[0x4][0x80] ;  /* 0x01001000ff0877ac */ /* 0x000ea20008000a00 */
[----:B------:R-:W-:Y:S01]  /*5780*/  MOV R2, 0x0 ;  /* 0x0000000000027802 */ /* 0x000fe20000000f00 */
[----:B------:R-:W-:Y:S02]  /*5790*/  HFMA2 R12, -RZ, RZ, 0, 5.9604644775390625e-08 ;  /* 0x00000001ff0c7431 */ /* 0x000fe400000001ff */
[----:B------:R-:W-:Y:S01]  /*57a0*/  IMAD.MOV.U32 R8, RZ, RZ, 0x70 ;  /* 0x00000070ff087424 */ /* 0x000fe200078e00ff */
[----:B------:R3:W4:Y:S01]  /*57b0*/  LDC.64 R14, c[0x4][R2] ;  /* 0x01000000020e7b82 */ /* 0x0007220000000a00 */
[----:B------:R-:W1:Y:S01]  /*57c0*/  LDCU.64 UR6, c[0x4][0x88] ;  /* 0x01001100ff0677ac */ /* 0x000e620008000a00 */
[----:B------:R-:W-:Y:S01]  /*57d0*/  IMAD.MOV.U32 R13, RZ, RZ, RZ ;  /* 0x000000ffff0d7224 */ /* 0x000fe200078e00ff */
[----:B------:R-:W1:Y:S01]  /*57e0*/  LDCU.64 UR4, c[0x4][0x8] ;  /* 0x01000100ff0477ac */ /* 0x000e620008000a00 */
[----:B--2---:R-:W-:Y:S01]  /*57f0*/  MOV R5, UR9 ;  /* 0x0000000900057c02 */ /* 0x004fe20008000f00 */
[----:B------:R-:W-:Y:S01]  /*5800*/  IMAD.U32 R4, RZ, RZ, UR8 ;  /* 0x00000008ff047e24 */ /* 0x000fe2000f8e00ff */
[----:B-1----:R-:W-:Y:S01]  /*5810*/  MOV R7, UR7 ;  /* 0x0000000700077c02 */ /* 0x002fe20008000f00 */
[----:B------:R-:W-:Y:S01]  /*5820*/  IMAD.U32 R6, RZ, RZ, UR6 ;  /* 0x00000006ff067e24 */ /* 0x000fe2000f8e00ff */
[----:B------:R-:W-:Y:S01]  /*5830*/  MOV R11, UR5 ;  /* 0x00000005000b7c02 */ /* 0x000fe20008000f00 */
[----:B------:R-:W-:Y:S02]  /*5840*/  IMAD.U32 R10, RZ, RZ, UR4 ;  /* 0x00000004ff0a7e24 */ /* 0x000fe4000f8e00ff */
[----:B------:R-:W-:Y:S07]  /*5850*/  LEPC R20, `(.L_x_93) ;  /* 0x000000001014794e */ /* 0x000fee0000000000 */
[----:B---345:R-:W-:Y:S05]  /*5860*/  CALL.ABS.NOINC R14 ;  /* 0x000000000e007343 */ /* 0x038fea0003c00000 */
.L_x_93:
[----:B------:R-:W1:Y:S01]  /*5870*/  LDCU.64 UR8, c[0x4][0x80] ;  /* 0x01001000ff0877ac */ /* 0x000e620008000a00 */
[----:B------:R-:W2:Y:S01]  /*5880*/  LDC.64 R2, c[0x4][R2] ;  /* 0x0100000002027b82 */ /* 0x000ea20000000a00 */
[----:B------:R-:W-:Y:S02]  /*5890*/  HFMA2 R12, -RZ, RZ, 0, 5.9604644775390625e-08 ;  /* 0x00000001ff0c7431 */ /* 0x000fe400000001ff */
[----:B------:R-:W-:Y:S02]  /*58a0*/  IMAD.MOV.U32 R8, RZ, RZ, 0x70 ;  /* 0x00000070ff087424 */ /* 0x000fe400078e00ff */
[----:B------:R-:W-:Y:S01]  /*58b0*/  IMAD.MOV.U32 R13, RZ, RZ, RZ ;  /* 0x000000ffff0d7224 */ /* 0x000fe200078e00ff */
[----:B------:R-:W3:Y:S01]  /*58c0*/  LDCU.64 UR6, c[0x4][0x88] ;  /* 0x01001100ff0677ac */ /* 0x000ee20008000a00 */
[----:B------:R-:W4:Y:S01]  /*58d0*/  LDCU.64 UR4, c[0x4][0x8] ;  /* 0x01000100ff0477ac */ /* 0x000f220008000a00 */
[----:B-1----:R-:W-:Y:S02]  /*58e0*/  MOV R4, UR8 ;  /* 0x0000000800047c02 */ /* 0x002fe40008000f00 */
[----:B------:R-:W-:Y:S02]  /*58f0*/  MOV R5, UR9 ;  /* 0x0000000900057c02 */ /* 0x000fe40008000f00 */
[----:B---3--:R-:W-:Y:S01]  /*5900*/  MOV R7, UR7 ;  /* 0x0000000700077c02 */ /* 0x008fe20008000f00 */
[----:B------:R-:W-:Y:S01]  /*5910*/  IMAD.U32 R6, RZ, RZ, UR6 ;  /* 0x00000006ff067e24 */ /* 0x000fe2000f8e00ff */
[----:B----4-:R-:W-:Y:S01]  /*5920*/  MOV R11, UR5 ;  /* 0x00000005000b7c02 */ /* 0x010fe20008000f00 */
[----:B------:R-:W-:Y:S02]  /*5930*/  IMAD.U32 R10, RZ, RZ, UR4 ;  /* 0x00000004ff0a7e24 */ /* 0x000fe4000f8e00ff */
[----:B------:R-:W-:Y:S07]  /*5940*/  LEPC R20, `(.L_x_92) ;  /* 0x000000001014794e */ /* 0x000fee0000000000 */
[----:B--2---:R-:W-:Y:S05]  /*5950*/  CALL.ABS.NOINC R2 ;  /* 0x0000000002007343 */ /* 0x004fea0003c00000 */
.L_x_92:
[----:B------:R-:W-:Y:S05]  /*5960*/  BSYNC.RECONVERGENT B6 ;  /* 0x0000000000067941 */ /* 0x000fea0003800200 */
.L_x_91:
[----:B------:R-:W-:Y:S01]  /*5970*/  R2UR UR4, R146 ;  /* 0x00000000920472ca */ /* 0x000fe200000e0000 */
[----:B------:R-:W-:Y:S01]  /*5980*/  UISETP.NE.U32.AND UP0, UPT, UR62, URZ, UPT ;  /* 0x000000ff3e00728c */ /* 0x000fe2000bf05070 */
[----:B------:R-:W-:Y:S02]  /*5990*/  ISETP.NE.U32.AND P4, PT, R138, RZ, PT ;  /* 0x000000ff8a00720c */ /* 0x000fe40003f85070 */
[----:B------:R-:W-:Y:S01]  /*59a0*/  ISETP.NE.U32.AND P2, PT, RZ, UR56, PT ;  /* 0x00000038ff007c0c */ /* 0x000fe2000bf45070 */
[----:B------:R-:W-:Y:S01]  /*59b0*/  UISETP.NE.AND.EX UP1, UPT, UR63, URZ, UPT, UP0 ;  /* 0x000000ff3f00728c */ /* 0x000fe2000bf25300 */
[----:B------:R-:W-:Y:S01]  /*59c0*/  ISETP.NE.AND.EX P4, PT, R139, RZ, PT, P4 ;  /* 0x000000ff8b00720c */ /* 0x000fe20003f85340 */
[----:B------:R-:W-:Y:S01]  /*59d0*/  UPLOP3.LUT UP0, UPT, UPT, UPT, UPT, 0x40, 0x4 ;  /* 0x000000000004789c */ /* 0x000fe20003f0e870 */
[----:B------:R-:W-:Y:S05]  /*59e0*/  ISETP.NE.AND.EX P2, PT, RZ, UR57, PT, P2 ;  /* 0x00000039ff007c0c */ /* 0x000fea000bf45320 */
[----:B------:R-:W-:Y:S06]  /*59f0*/  UISETP.NE.AND UP2, UPT, UR4, URZ, UPT ;  /* 0x000000ff0400728c */ /* 0x000fec000bf45270 */
[----:B------:R-:W-:Y:S05]  /*5a00*/  PLOP3.LUT P1, PT, PT, PT, UP2, 0x80, 0x8 ;  /* 0x000000000008781c */ /* 0x000fea0003f2f028 */
[----:B------:R-:W-:Y:S06]  /*5a10*/  @UP2 UPLOP3.LUT UP0, UPT, UPT, UPT, UP1, 0x80, 0x8 ;  /* 0x000000000008289c */ /* 0x000fec0003f0f010 */
[----:B------:R-:W-:Y:S01]  /*5a20*/  PLOP3.LUT P0, PT, PT, PT, UP0, 0x80, 0x8 ;  /* 0x000000000008781c */ /* 0x000fe20003f0f008 */
[----:B------:R-:W-:Y:S01]  /*5a30*/  @!UPT UIADD3 URZ, UPT, UPT, URZ, URZ, URZ ;  /* 0x000000fffffff290 */ /* 0x000fe2000fffe0ff */
[----:B------:R-:W-:Y:S11]  /*5a40*/  BRA.U !UP1, `(.L_x_94) ;  /* 0x00000001093c7547 */ /* 0x000ff6000b800000 */
[----:B------:R-:W-:Y:S01]  /*5a50*/  UISETP.NE.U32.AND UP0, UPT, UR56, URZ, UPT ;  /* 0x000000ff3800728c */ /* 0x000fe2000bf05070 */
[----:B-1----:R-:W-:Y:S01]  /*5a60*/  HFMA2 R0, -RZ, RZ, 0, 5.9604644775390625e-08 ;  /* 0x00000001ff007431 */ /* 0x002fe200000001ff */
[----:B------:R-:W1:Y:S01]  /*5a70*/  LDCU.64 UR8, c[0x0][0x358] ;  /* 0x00006b00ff0877ac */ /* 0x000e620008000a00 */
[----:B------:R-:W-:Y:S01]  /*5a80*/  IMAD.MOV.U32 R142, RZ, RZ, 0x1 ;  /* 0x00000001ff8e7424 */ /* 0x000fe200078e00ff */
[----:B------:R-:W-:Y:S06]  /*5a90*/  UISETP.NE.AND.EX UP0, UPT, UR57, URZ, UPT, UP0 ;  /* 0x000000ff3900728c */ /* 0x000fec000bf05300 */
[----:B------:R-:W-:Y:S05]  /*5aa0*/  PLOP3.LUT P3, PT, PT, PT, UP0, 0x80, 0x8 ;  /* 0x000000000008781c */ /* 0x000fea0003f6f008 */
[----:B------:R-:W2:Y:S01]  /*5ab0*/  @UP0 LDCU.64 UR4, c[0x0][0x888] ;  /* 0x00011100ff0407ac */ /* 0x000ea20008000a00 */
[----:B------:R-:W-:Y:S07]  /*5ac0*/  @UP0 UIMAD UR6, UR36, UR62, URZ ;  /* 0x0000003e240602a4 */ /* 0x000fee000f8e02ff */
[----:B------:R-:W-:Y:S01]  /*5ad0*/  @!P3 PRMT R142, R0, 0x7610, R142 ;  /* 0x00007610008eb816 */ /* 0x000fe2000000008e */
[----:B--2---:R-:W-:Y:S06]  /*5ae0*/  @UP0 UIMAD.WIDE UR4, UR6, 0x4, UR4 ;  /* 0x00000004060408a5 */ /* 0x004fec000f8e0204 */
[----:B------:R-:W-:Y:S01]  /*5af0*/  IMAD.U32 R2, RZ, RZ, UR4 ;  /* 0x00000004ff027e24 */ /* 0x000fe2000f8e00ff */
[----:B------:R-:W-:Y:S04]  /*5b00*/  MOV R3, UR5 ;  /* 0x0000000500037c02 */ /* 0x000fe80008000f00 */
[----:B------:R-:W2:Y:S01]  /*5b10*/  @!UP0 LDCU UR4, c[0x0][0x880] ;  /* 0x00011000ff0487ac */ /* 0x000ea20008000800 */
[----:B-1---5:R3:W5:Y:S02]  /*5b20*/  @P3 LDG.E R73, desc[UR8][R2.64] ;  /* 0x0000000802493981 */ /* 0x022764000c1e1900 */
[----:B--23--:R-:W-:Y:S02]  /*5b30*/  @!P3 IMAD.U32 R73, RZ, RZ, UR4 ;  /* 0x00000004ff49be24 */ /* 0x00cfe4000f8e00ff */
.L_x_94:
[----:B------:R-:W-:Y:S05]  /*5b40*/  @!P4 BRA `(.L_x_95) ;  /* 0x000000000024c947 */ /* 0x000fea0003800000 */
[----:B------:R-:W-:Y:S01]  /*5b50*/  ISETP.NE.U32.AND P3, PT, R136, RZ, PT ;  /* 0x000000ff8800720c */ /* 0x000fe20003f65070 */
[----:B------:R-:W2:Y:S03]  /*5b60*/  LDCU.64 UR4, c[0x0][0x358] ;  /* 0x00006b00ff0477ac */ /* 0x000ea60008000a00 */
[----:B------:R-:W-:Y:S11]  /*5b70*/  ISETP.NE.AND.EX P3, PT, R137, RZ, PT, P3 ;  /* 0x000000ff8900720c */ /* 0x000ff60003f65330 */
[----:B------:R-:W-:Y:S02]  /*5b80*/  @!UPT UIADD3 URZ, UPT, UPT, URZ, URZ, URZ ;  /* 0x000000fffffff290 */ /* 0x000fe4000fffe0ff */
[----:B------:R-:W3:Y:S01]  /*5b90*/  @P3 LDC.64 R2, c[0x0][0x8a8] ;  /* 0x00022a00ff023b82 */ /* 0x000ee20000000a00 */
[----:B-1----:R-:W-:Y:S04]  /*5ba0*/  @P3 IMAD R0, R138, UR36, RZ ;  /* 0x000000248a003c24 */ /* 0x002fe8000f8e02ff */
[----:B---3--:R-:W-:Y:S05]  /*5bb0*/  @P3 IMAD.WIDE R2, R0, 0x4, R2 ;  /* 0x0000000400023825 */ /* 0x008fea00078e0202 */
[----:B--2--5:R2:W5:Y:S02]  /*5bc0*/  @P3 LDG.E R70, desc[UR4][R2.64] ;  /* 0x0000000402463981 */ /* 0x024564000c1e1900 */
[----:B--2---:R-:W3:Y:S02]  /*5bd0*/  @!P3 LDC R70, c[0x0][0x8a0] ;  /* 0x00022800ff46bb82 */ /* 0x004ee40000000800 */
.L_x_95:
[----:B-----5:R-:W-:Y:S01]  /*5be0*/  FSETP.NEU.AND P3, PT, R73, RZ, PT ;  /* 0x000000ff4900720b */ /* 0x020fe20003f6d000 */
[----:B------:R-:W-:Y:S01]  /*5bf0*/  IMAD.SHL.U32 R160, R140, 0x2, RZ ;  /* 0x000000028ca07824 */ /* 0x000fe200078e00ff */
[----:B------:R-:W-:Y:S01]  /*5c00*/  SEL R3, RZ, 0xffffffff, P2 ;  /* 0xffffffffff037807 */ /* 0x000fe20001000000 */
[----:B------:R-:W-:Y:S01]  /*5c10*/  IMAD.SHL.U32 R80, R155, 0x10, RZ ;  /* 0x000000109b507824 */ /* 0x000fe200078e00ff */
[----:B------:R-:W-:Y:S01]  /*5c20*/  @P1 LOP3.LUT P2, RZ, R142, 0xff, RZ, 0xc0, !PT ;  /* 0x000000ff8eff1812 */ /* 0x000fe2000784c0ff */
[----:B------:R-:W-:Y:S01]  /*5c30*/  VIADD R161, R160, UR44 ;  /* 0x0000002ca0a17c36 */ /* 0x000fe20008000000 */
[----:B-1----:R-:W-:Y:S01]  /*5c40*/  @P1 SEL R0, RZ, 0xffffffff, P3 ;  /* 0xffffffffff001807 */ /* 0x002fe20001800000 */
[----:B------:R-:W-:Y:S01]  /*5c50*/  IMAD.SHL.U32 R81, R156, 0x10, RZ ;  /* 0x000000109c517824 */ /* 0x000fe200078e00ff */
[----:B------:R-:W-:Y:S01]  /*5c60*/  LOP3.LUT R154, R154, 0x1, RZ, 0x3c, !PT ;  /* 0x000000019a9a7812 */ /* 0x000fe200078e3cff */
[----:B------:R-:W-:Y:S01]  /*5c70*/  IMAD.IADD R151, R161, 0x1, R80 ;  /* 0x00000001a1977824 */ /* 0x000fe200078e0250 */
[C---:B------:R-:W-:Y:S01]  /*5c80*/  @P0 SEL R0, R3.reuse, R0, !P2 ;  /* 0x0000000003000207 */ /* 0x040fe20005000000 */
[----:B------:R-:W-:Y:S01]  /*5c90*/  BSSY B1, `(.L_x_96) ;  /* 0x000004f000017945 */ /* 0x000fe20003800000 */
[----:B------:R-:W-:Y:S01]  /*5ca0*/  LEA R74, R68, UR44, 0x3 ;  /* 0x0000002c444a7c11 */ /* 0x000fe2000f8e18ff */
[----:B------:R-:W-:Y:S01]  /*5cb0*/  IMAD.MOV.U32 R82, RZ, RZ, 0x1 ;  /* 0x00000001ff527424 */ /* 0x000fe200078e00ff */
[----:B------:R-:W-:Y:S01]  /*5cc0*/  @P1 LOP3.LUT R0, R0, 0x1, RZ, 0xc0, !PT ;  /* 0x0000000100001812 */ /* 0x000fe200078ec0ff */
[----:B------:R-:W-:Y:S01]  /*5cd0*/  IMAD R71, R68, 0x100, R69 ;  /* 0x0000010044477824 */ /* 0x000fe200078e0245 */
[----:B------:R-:W-:Y:S01]  /*5ce0*/  PLOP3.LUT P2, PT, PT, PT, UP1, 0x80, 0x8 ;  /* 0x000000000008781c */ /* 0x000fe20003f4f018 */
[----:B------:R-:W-:Y:S01]  /*5cf0*/  IMAD.MOV.U32 R75, RZ, RZ, RZ ;  /* 0x000000ffff4b7224 */ /* 0x000fe200078e00ff */
[----:B------:R-:W-:Y:S02]  /*5d00*/  ISETP.NE.U32.OR P6, PT, R0, 0x1, !P1 ;  /* 0x000000010000780c */ /* 0x000fe40004fc5470 */
[----:B------:R-:W-:Y:S02]  /*5d10*/  CS2R R134, SRZ ;  /* 0x0000000000867805 */ /* 0x000fe4000001ff00 */
[----:B------:R-:W-:Y:S02]  /*5d20*/  LOP3.LUT P4, R148, R142, 0xff, RZ, 0xc0, !PT ;  /* 0x000000ff8e947812 */ /* 0x000fe4000788c0ff */
[----:B------:R-:W-:Y:S02]  /*5d30*/  CS2R R132, SRZ ;  /* 0x0000000000847805 */ /* 0x000fe4000001ff00 */
[----:B------:R-:W-:Y:S02]  /*5d40*/  SEL R2, RZ, 0xffffffff, P3 ;  /* 0xffffffffff027807 */ /* 0x000fe40001800000 */
[----:B------:R-:W-:Y:S02]  /*5d50*/  CS2R R126, SRZ ;  /* 0x00000000007e7805 */ /* 0x000fe4000001ff00 */
[----:B------:R-:W-:Y:S02]  /*5d60*/  P2R R158, PR, RZ, 0x40 ;  /* 0x00000040ff9e7803 */ /* 0x000fe40000000000 */
[----:B------:R-:W-:Y:S02]  /*5d70*/  CS2R R124, SRZ ;  /* 0x00000000007c7805 */ /* 0x000fe4000001ff00 */
[----:B------:R-:W-:Y:S02]  /*5d80*/  CS2R R118, SRZ ;  /* 0x0000000000767805 */ /* 0x000fe4000001ff00 */
[----:B------:R-:W-:Y:S02]  /*5d90*/  CS2R R116, SRZ ;  /* 0x0000000000747805 */ /* 0x000fe4000001ff00 */
[----:B------:R-:W-:Y:S02]  /*5da0*/  CS2R R110, SRZ ;  /* 0x00000000006e7805 */ /* 0x000fe4000001ff00 */
[----:B------:R-:W-:Y:S02]  /*5db0*/  @P2 SEL R2, R3, R2, !P4 ;  /* 0x0000000203022207 */ /* 0x000fe40006000000 */
[----:B------:R-:W-:Y:S02]  /*5dc0*/  CS2R R108, SRZ ;  /* 0x00000000006c7805 */ /* 0x000fe4000001ff00 */
[----:B------:R-:W-:Y:S02]  /*5dd0*/  @P6 SHF.L.U32 R0, R154, 0x1f, RZ ;  /* 0x0000001f9a006819 */ /* 0x000fe400000006ff */
[----:B------:R-:W-:Y:S02]  /*5de0*/  CS2R R102, SRZ ;  /* 0x0000000000667805 */ /* 0x000fe4000001ff00 */
[----:B------:R-:W-:Y:S02]  /*5df0*/  LOP3.LUT R2, R2, 0x1, RZ, 0xc0, !PT ;  /* 0x0000000102027812 */ /* 0x000fe400078ec0ff */
[----:B------:R-:W-:Y:S01]  /*5e00*/  CS2R R100, SRZ ;  /* 0x0000000000647805 */ /* 0x000fe2000001ff00 */
[----:B------:R1:W2:Y:S01]  /*5e10*/  @P6 SYNCS.PHASECHK.TRANS64.TRYWAIT P1, [UR44+0x50], R0 ;  /* 0x00005000ff0065a7 */ /* 0x0002a2000802112c */
[----:B------:R-:W-:Y:S02]  /*5e20*/  CS2R R94, SRZ ;  /* 0x00000000005e7805 */ /* 0x000fe4000001ff00 */
[----:B------:R-:W-:Y:S02]  /*5e30*/  ISETP.NE.U32.AND P5, PT, R2, 0x1, PT ;  /* 0x000000010200780c */ /* 0x000fe40003fa5070 */
[----:B------:R-:W-:Y:S02]  /*5e40*/  CS2R R92, SRZ ;  /* 0x00000000005c7805 */ /* 0x000fe4000001ff00 */
[----:B------:R-:W-:Y:S02]  /*5e50*/  CS2R R86, SRZ ;  /* 0x0000000000567805 */ /* 0x000fe4000001ff00 */
[----:B------:R-:W-:Y:S02]  /*5e60*/  CS2R R84, SRZ ;  /* 0x0000000000547805 */ /* 0x000fe4000001ff00 */
[----:B------:R-:W-:Y:S02]  /*5e70*/  P2R R83, PR, RZ, 0x20 ;  /* 0x00000020ff537803 */ /* 0x000fe40000000000 */
[----:B------:R-:W-:Y:S02]  /*5e80*/  CS2R R78, SRZ ;  /* 0x00000000004e7805 */ /* 0x000fe4000001ff00 */
[----:B------:R-:W-:Y:S01]  /*5e90*/  CS2R R76, SRZ ;  /* 0x00000000004c7805 */ /* 0x000fe2000001ff00 */
[----:B------:R-:W-:Y:S02]  /*5ea0*/  IMAD.IADD R159, R161, 0x1, R81 ;  /* 0x00000001a19f7824 */ /* 0x000fe400078e0251 */
[----:B------:R-:W-:Y:S01]  /*5eb0*/  IMAD.IADD R150, R81, 0x1, R151 ;  /* 0x0000000151967824 */ /* 0x000fe200078e0297 */
[----:B-1----:R-:W-:Y:S04]  /*5ec0*/  SHF.L.U32 R0, R153, 0x1f, RZ ;  /* 0x0000001f99007819 */ /* 0x002fe800000006ff */
[----:B------:R1:W4:Y:S01]  /*5ed0*/  SYNCS.PHASECHK.TRANS64.TRYWAIT P0, [R74+URZ+0xc0], R0 ;  /* 0x0000c0004a0075a7 */ /* 0x00032200080011ff */
[----:B--2---:R-:W-:Y:S01]  /*5ee0*/  @P6 SEL R82, RZ, 0x1, !P1 ;  /* 0x00000001ff526807 */ /* 0x004fe20004800000 */
[----:B-1----:R-:W-:Y:S06]  /*5ef0*/  @!P6 BRA `(.L_x_97) ;  /* 0x0000000000a0e947 */ /* 0x002fec0003800000 */
[----:B------:R-:W-:Y:S01]  /*5f00*/  @P5 IMAD.MOV.U32 R2, RZ, RZ, -0x10 ;  /* 0xfffffff0ff025424 */ /* 0x000fe200078e00ff */
[----:B------:R-:W-:Y:S01]  /*5f10*/  ISETP.NE.AND P1, PT, R82, RZ, PT ;  /* 0x000000ff5200720c */ /* 0x000fe20003f25270 */
[----:B------:R-:W-:Y:S01]  /*5f20*/  BSSY B0, `(.L_x_98) ;  /* 0x0000010000007945 */ /* 0x000fe20003800000 */
[----:B------:R-:W-:Y:S02]  /*5f30*/  ISETP.NE.U32.AND P6, PT, R141, 0x1, PT ;  /* 0x000000018d00780c */ /* 0x000fe40003fc5070 */
[----:B------:R-:W-:Y:S02]  /*5f40*/  CS2R R86, SRZ ;  /* 0x0000000000567805 */ /* 0x000fe4000001ff00 */
[----:B------:R-:W-:Y:S02]  /*5f50*/  CS2R R84, SRZ ;  /* 0x0000000000547805 */ /* 0x000fe4000001ff00 */
[----:B------:R-:W-:Y:S02]  /*5f60*/  CS2R R102, SRZ ;  /* 0x0000000000667805 */ /* 0x000fe4000001ff00 */
[----:B------:R-:W-:Y:S02]  /*5f70*/  @P5 SEL R2, R2, 0x10, !P6 ;  /* 0x0000001002025807 */ /* 0x000fe40007000000 */
[----:B------:R-:W-:Y:S02]  /*5f80*/  CS2R R100, SRZ ;  /* 0x0000000000647805 */ /* 0x000fe4000001ff00 */
[----:B------:R-:W-:Y:S02]  /*5f90*/  CS2R R118, SRZ ;  /* 0x0000000000767805 */ /* 0x000fe4000001ff00 */
[----:B------:R-:W-:Y:S01]  /*5fa0*/  CS2R R116, SRZ ;  /* 0x0000000000747805 */ /* 0x000fe2000001ff00 */
[----:B------:R-:W-:Y:S02]  /*5fb0*/  @P5 IMAD.IADD R7, R161, 0x1, R2 ;  /* 0x00000001a1075824 */ /* 0x000fe400078e0202 */
[C---:B------:R-:W-:Y:S02]  /*5fc0*/  @P5 IMAD.IADD R6, R2.reuse, 0x1, R159 ;  /* 0x0000000102065824 */ /* 0x040fe400078e029f */
[----:B------:R-:W-:Y:S01]  /*5fd0*/  @P5 IMAD.IADD R5, R2, 0x1, R151 ;  /* 0x0000000102055824 */ /* 0x000fe200078e0297 */
[----:B------:R-:W-:Y:S06]  /*5fe0*/  @P1 BRA `(.L_x_99) ;  /* 0x00000000000c1947 */ /* 0x000fec0003800000 */
[----:B------:R-:W-:Y:S04]  /*5ff0*/  SHF.L.U32 R4, R154, 0x1f, RZ ;  /* 0x0000001f9a047819 */ /* 0x000fe800000006ff */
[----:B------:R-:W1:Y:S02]  /*6000*/  SYNCS.PHASECHK.TRANS64.TRYWAIT P1, [UR44+0x50], R4 ;  /* 0x00005004ff0075a7 */ /* 0x000e64000802112c */
[----:B-1----:R-:W-:Y:S05]  /*6010*/  @!P1 BRA `(.L_x_100) ;  /* 0x0000005c00609947 */ /* 0x002fea0003800000 */
.L_x_99:
[----:B------:R-:W-:Y:S05]  /*6020*/  BSYNC B0 ;  /* 0x0000000000007941 */ /* 0x000fea0003800000 */
.L_x_98:
[----:B------:R-:W-:Y:S01]  /*6030*/  ISETP.NE.AND P1, PT, R83, RZ, PT ;  /* 0x000000ff5300720c */ /* 0x000fe20003f25270 */
[----:B------:R-:W-:Y:S01]  /*6040*/  IMAD.MOV.U32 R135, RZ, RZ, RZ ;  /* 0x000000ffff877224 */ /* 0x000fe200078e00ff */
[----:B------:R-:W-:Y:S02]  /*6050*/  CS2R R132, SRZ ;  /* 0x0000000000847805 */ /* 0x000fe4000001ff00 */
[----:B------:R-:W-:Y:S02]  /*6060*/  CS2R R78, SRZ ;  /* 0x00000000004e7805 */ /* 0x000fe4000001ff00 */
[----:B------:R-:W-:Y:S02]  /*6070*/  CS2R R76, SRZ ;  /* 0x00000000004c7805 */ /* 0x000fe4000001ff00 */
[----:B------:R-:W-:Y:S02]  /*6080*/  CS2R R94, SRZ ;  /* 0x00000000005e7805 */ /* 0x000fe4000001ff00 */
[----:B------:R-:W-:Y:S02]  /*6090*/  CS2R R92, SRZ ;  /* 0x00000000005c7805 */ /* 0x000fe4000001ff00 */
[----:B------:R-:W-:Y:S02]  /*60a0*/  CS2R R110, SRZ ;  /* 0x00000000006e7805 */ /* 0x000fe4000001ff00 */
[----:B------:R-:W-:Y:S02]  /*60b0*/  CS2R R108, SRZ ;  /* 0x00000000006c7805 */ /* 0x000fe4000001ff00 */
[----:B------:R-:W-:Y:S02]  /*60c0*/  CS2R R126, SRZ ;  /* 0x00000000007e7805 */ /* 0x000fe4000001ff00 */
[----:B------:R-:W-:Y:S01]  /*60d0*/  CS2R R124, SRZ ;  /* 0x00000000007c7805 */ /* 0x000fe2000001ff00 */
[----:B------:R-:W-:Y:S01]  /*60e0*/  IMAD.MOV.U32 R75, RZ, RZ, 0x1 ;  /* 0x00000001ff4b7424 */ /* 0x000fe200078e00ff */
[----:B------:R2:W1:Y:S01]  /*60f0*/  @P1 LDS.128 R84, [R7+0x400] ;  /* 0x0004000007541984 */ /* 0x0004620000000c00 */
[----:B------:R-:W-:Y:S03]  /*6100*/  @P1 IMAD.IADD R2, R2, 0x1, R150 ;  /* 0x0000000102021824 */ /* 0x000fe600078e0296 */
[----:B------:R2:W1:Y:S04]  /*6110*/  @P1 LDS.128 R100, [R6+0x400] ;  /* 0x0004000006641984 */ /* 0x0004680000000c00 */
[----:B------:R2:W1:Y:S04]  /*6120*/  @P1 LDS.128 R116, [R5+0x400] ;  /* 0x0004000005741984 */ /* 0x0004680000000c00 */
[----:B------:R2:W1:Y:S04]  /*6130*/  @P1 LDS.128 R132, [R2+0x400] ;  /* 0x0004000002841984 */ /* 0x0004680000000c00 */
[----:B------:R2:W1:Y:S04]  /*6140*/  @P1 LDS.128 R76, [R160+UR44+0x400] ;  /* 0x0004002ca04c1984 */ /* 0x0004680008000c00 */
[----:B------:R2:W1:Y:S04]  /*6150*/  @P1 LDS.128 R92, [R159+0x400] ;  /* 0x000400009f5c1984 */ /* 0x0004680000000c00 */
[----:B------:R2:W1:Y:S04]  /*6160*/  @P1 LDS.128 R108, [R151+0x400] ;  /* 0x00040000976c1984 */ /* 0x0004680000000c00 */
[----:B------:R2:W1:Y:S02]  /*6170*/  @P1 LDS.128 R124, [R150+0x400] ;  /* 0x00040000967c1984 */ /* 0x0004640000000c00 */
.L_x_97:
[----:B------:R-:W-:Y:S05]  /*6180*/  BSYNC B1 ;  /* 0x0000000000017941 */ /* 0x000fea0003800000 */
.L_x_96:
[----:B--2---:R-:W-:Y:S04]  /*6190*/  SHF.R.U32.HI R2, RZ, 0x15, R71 ;  /* 0x00000015ff027819 */ /* 0x004fe80000011647 */
[----:B------:R-:W-:Y:S01]  /*61a0*/  LOP3.LUT P1, RZ, R2, 0x3, R143, 0x48, !PT ;  /* 0x0000000302ff7812 */ /* 0x000fe2000782488f */
[----:B------:R-:W-:Y:S01]  /*61b0*/  @!UPT UIADD3 URZ, UPT, UPT, URZ, URZ, URZ ;  /* 0x000000fffffff290 */ /* 0x000fe2000fffe0ff */
[----:B----4-:R-:W-:Y:S11]  /*61c0*/  @P0 BRA `(.L_x_101) ;  /* 0x0000000000080947 */ /* 0x010ff60003800000 */
[----:B------:R-:W2:Y:S02]  /*61d0*/  SYNCS.PHASECHK.TRANS64.TRYWAIT P0, [R74+URZ+0xc0], R0 ;  /* 0x0000c0004a0075a7 */ /* 0x000ea400080011ff */
[----:B--2---:R-:W-:Y:S05]  /*61e0*/  @!P0 BRA `(.L_x_102) ;  /* 0x0000005c00048947 */ /* 0x004fea0003800000 */
.L_x_101:
[----:B------:R-:W-:Y:S05]  /*61f0*/  @!P1 BRA `(.L_x_103) ;  /* 0x0000000000409947 */ /* 0x000fea0003800000 */
[----:B------:R-:W4:Y:S01]  /*6200*/  LDCU.64 UR8, c[0x4][0x70] ;  /* 0x01000e00ff0877ac */ /* 0x000f220008000a00 */
[----:B-1----:R-:W-:Y:S01]  /*6210*/  MOV R3, 0x0 ;  /* 0x0000000000037802 */ /* 0x002fe20000000f00 */
[----:B------:R-:W-:Y:S02]  /*6220*/  HFMA2 R12, -RZ, RZ, 0, 5.9604644775390625e-08 ;  /* 0x00000001ff0c7431 */ /* 0x000fe400000001ff */
[----:B------:R-:W-:Y:S02]  /*6230*/  IMAD.MOV.U32 R8, RZ, RZ, 0x192 ;  /* 0x00000192ff087424 */ /* 0x000fe400078e00ff */
[----:B------:R-:W-:Y:S01]  /*6240*/  IMAD.MOV.U32 R13, RZ, RZ, RZ ;  /* 0x000000ffff0d7224 */ /* 0x000fe200078e00ff */
[----:B------:R-:W1:Y:S01]  /*6250*/  LDCU.64 UR6, c[0x4][0x78] ;  /* 0x01000f00ff0677ac */ /* 0x000e620008000a00 */
[----:B------:R-:W2:Y:S01]  /*6260*/  LDC.64 R2, c[0x4][R3] ;  /* 0x0100000003027b82 */ /* 0x000ea20000000a00 */
[----:B------:R-:W5:Y:S01]  /*6270*/  LDCU.64 UR4, c[0x4][0x10] ;  /* 0x01000200ff0477ac */ /* 0x000f620008000a00 */
[----:B----4-:R-:W-:Y:S01]  /*6280*/  MOV R5, UR9 ;  /* 0x0000000900057c02 */ /* 0x010fe20008000f00 */
[----:B------:R-:W-:Y:S01]  /*6290*/  IMAD.U32 R4, RZ, RZ, UR8 ;  /* 0x00000008ff047e24 */ /* 0x000fe2000f8e00ff */
[----:B-1----:R-:W-:Y:S01]  /*62a0*/  MOV R7, UR7 ;  /* 0x0000000700077c02 */ /* 0x002fe20008000f00 */
[----:B------:R-:W-:Y:S01]  /*62b0*/  IMAD.U32 R6, RZ, RZ, UR6 ;  /* 0x00000006ff067e24 */ /* 0x000fe2000f8e00ff */
[----:B-----5:R-:W-:Y:S01]  /*62c0*/  MOV R11, UR5 ;  /* 0x00000005000b7c02 */ /* 0x020fe20008000f00 */
[----:B------:R-:W-:Y:S02]  /*62d0*/  IMAD.U32 R10, RZ, RZ, UR4 ;  /* 0x00000004ff0a7e24 */ /* 0x000fe4000f8e00ff */
[----:B------:R-:W-:Y:S07]  /*62e0*/  LEPC R20, `(.L_x_103) ;  /* 0x000000001014794e */ /* 0x000fee0000000000 */
[----:B--23--:R-:W-:Y:S05]  /*62f0*/  CALL.ABS.NOINC R2 ;  /* 0x0000000002007343 */ /* 0x00cfea0003c00000 */
.L_x_103:
[----:B------:R-:W-:Y:S05]  /*6300*/  WARPSYNC.ALL ;  /* 0x0000000000007948 */ /* 0x000fea0003800000 */
[----:B------:R-:W-:Y:S01]  /*6310*/  R2UR UR4, R71 ;  /* 0x00000000470472ca */ /* 0x000fe200000e0000 */
[--C-:B-1----:R-:W-:Y:S01]  /*6320*/  HADD2.F32 R3, -RZ, R76.reuse.H0_H0 ;  /* 0x2000004cff037230 */ /* 0x102fe20000004100 */
[----:B------:R-:W-:Y:S01]  /*6330*/  MOV R96, 0xfffffff0 ;  /* 0xfffffff000607802 */ /* 0x000fe20000000f00 */
[----:B------:R-:W-:Y:S01]  /*6340*/  HADD2.F32 R72, -RZ, R93.H0_H0 ;  /* 0x2000005dff487230 */ /* 0x000fe20000004100 */
[----:B------:R-:W-:Y:S01]  /*6350*/  ISETP.NE.U32.AND P6, PT, R141, 0x1, PT ;  /* 0x000000018d00780c */ /* 0x000fe20003fc5070 */
[----:B------:R-:W-:Y:S01]  /*6360*/  BSSY.RECONVERGENT B0, `(.L_x_104) ;  /* 0x0000100000007945 */ /* 0x000fe20003800200 */
[----:B------:R-:W-:Y:S02]  /*6370*/  ISETP.NE.AND P0, PT, R157, RZ, PT ;  /* 0x000000ff9d00720c */ /* 0x000fe40003f05270 */
[----:B------:R-:W-:Y:S04]  /*6380*/  SEL R96, R96, 0x10, !P6 ;  /* 0x0000001060607807 */ /* 0x000fe80007000000 */
[----:B------:R-:W-:Y:S01]  /*6390*/  IADD3 R161, PT, PT, R161, R96, RZ ;  /* 0x00000060a1a17210 */ /* 0x000fe20007ffe0ff */
[----:B------:R-:W2:Y:S01]  /*63a0*/  LDTM.x64 R4, tmem[UR4] ;  /* 0x00000004000479ee */ /* 0x000ea20008340000 */
[C---:B------:R-:W-:Y:S02]  /*63b0*/  IADD3 R162, PT, PT, R96.reuse, R159, RZ ;  /* 0x0000009f60a27210 */ /* 0x040fe40007ffe0ff */
[C---:B------:R-:W-:Y:S02]  /*63c0*/  IADD3 R164, PT, PT, R96.reuse, R151, RZ ;  /* 0x0000009760a47210 */ /* 0x040fe40007ffe0ff */
[----:B------:R-:W-:Y:S01]  /*63d0*/  IADD3 R163, PT, PT, R96, R150, RZ ;  /* 0x0000009660a37210 */ /* 0x000fe20007ffe0ff */
[C---:B--23--:R-:W-:Y:S01]  /*63e0*/  FMUL R0, R70.reuse, R4 ;  /* 0x0000000446007220 */ /* 0x04cfe20000400000 */
[----:B------:R-:W-:Y:S02]  /*63f0*/  HADD2.F32 R4, -RZ, R76.H1_H1 ;  /* 0x3000004cff047230 */ /* 0x000fe40000004100 */
[C---:B------:R-:W-:Y:S01]  /*6400*/  FMUL R2, R70.reuse, R5 ;  /* 0x0000000546027220 */ /* 0x040fe20000400000 */
[--C-:B------:R-:W-:Y:S02]  /*6410*/  HADD2.F32 R5, -RZ, R77.reuse.H0_H0 ;  /* 0x2000004dff057230 */ /* 0x100fe40000004100 */
[C---:B------:R-:W-:Y:S01]  /*6420*/  FFMA R0, R73.reuse, R3, R0 ;  /* 0x0000000349007223 */ /* 0x040fe20000000000 */
[C---:B------:R-:W-:Y:S01]  /*6430*/  FMUL R3, R70.reuse, R6 ;  /* 0x0000000646037220 */ /* 0x040fe20000400000 */
[C---:B------:R-:W-:Y:S01]  /*6440*/  FFMA R2, R73.reuse, R4, R2 ;  /* 0x0000000449027223 */ /* 0x040fe20000000002 */
[----:B------:R-:W-:Y:S02]  /*6450*/  HADD2.F32 R6, -RZ, R77.H1_H1 ;  /* 0x3000004dff067230 */ /* 0x000fe40000004100 */
[----:B------:R-:W-:Y:S01]  /*6460*/  FMUL R4, R70, R9 ;  /* 0x0000000946047220 */ /* 0x000fe20000400000 */
[C---:B------:R-:W-:Y:S01]  /*6470*/  FFMA R3, R73.reuse, R5, R3 ;  /* 0x0000000549037223 */ /* 0x040fe20000000003 */
[--C-:B------:R-:W-:Y:S01]  /*6480*/  HADD2.F32 R5, -RZ, R78.reuse.H0_H0 ;  /* 0x2000004eff057230 */ /* 0x100fe20000004100 */
[----:B------:R-:W-:Y:S01]  /*6490*/  F2FP.F16.F32.PACK_AB R88, R2, R0 ;  /* 0x000000000258723e */ /* 0x000fe200000000ff */
[C---:B------:R-:W-:Y:S01]  /*64a0*/  FMUL R0, R70.reuse, R7 ;  /* 0x0000000746007220 */ /* 0x040fe20000400000 */
[C---:B------:R-:W-:Y:S01]  /*64b0*/  FMUL R2, R70.reuse, R8 ;  /* 0x0000000846027220 */ /* 0x040fe20000400000 */
[----:B------:R-:W-:Y:S02]  /*64c0*/  HADD2.F32 R7, -RZ, R78.H1_H1 ;  /* 0x3000004eff077230 */ /* 0x000fe40000004100 */
[C---:B------:R-:W-:Y:S01]  /*64d0*/  FFMA R0, R73.reuse, R6, R0 ;  /* 0x0000000649007223 */ /* 0x040fe20000000000 */
[C---:B------:R-:W-:Y:S01]  /*64e0*/  FFMA R2, R73.reuse, R5, R2 ;  /* 0x0000000549027223 */ /* 0x040fe20000000002 */
[--C-:B------:R-:W-:Y:S02]  /*64f0*/  HADD2.F32 R8, -RZ, R79.reuse.H0_H0 ;  /* 0x2000004fff087230 */ /* 0x100fe40000004100 */
[C---:B------:R-:W-:Y:S01]  /*6500*/  FFMA R4, R73.reuse, R7, R4 ;  /* 0x0000000749047223 */ /* 0x040fe20000000004 */
[----:B------:R-:W-:Y:S01]  /*6510*/  FMUL R5, R70, R10 ;  /* 0x0000000a46057220 */ /* 0x000fe20000400000 */
[----:B------:R-:W-:Y:S01]  /*6520*/  HADD2.F32 R7, -RZ, R79.H1_H1 ;  /* 0x3000004fff077230 */ /* 0x000fe20000004100 */
[----:B------:R-:W-:Y:S01]  /*6530*/  F2FP.F16.F32.PACK_AB R89, R0, R3 ;  /* 0x000000030059723e */ /* 0x000fe200000000ff */
[----:B------:R-:W-:Y:S01]  /*6540*/  FMUL R6, R70, R11 ;  /* 0x0000000b46067220 */ /* 0x000fe20000400000 */
[----:B------:R-:W-:Y:S01]  /*6550*/  F2FP.F16.F32.PACK_AB R90, R4, R2 ;  /* 0x00000002045a723e */ /* 0x000fe200000000ff */
[C---:B------:R-:W-:Y:S01]  /*6560*/  FFMA R5, R73.reuse, R8, R5 ;  /* 0x0000000849057223 */ /* 0x040fe20000000005 */
[--C-:B------:R-:W-:Y:S02]  /*6570*/  HADD2.F32 R4, -RZ, R84.reuse.H0_H0 ;  /* 0x20000054ff047230 */ /* 0x100fe40000004100 */
[C---:B------:R-:W-:Y:S01]  /*6580*/  FFMA R6, R73.reuse, R7, R6 ;  /* 0x0000000749067223 */ /* 0x040fe20000000006 */
[----:B------:R-:W-:Y:S02]  /*6590*/  HADD2.F32 R7, -RZ, R84.H1_H1 ;  /* 0x30000054ff077230 */ /* 0x000fe40000004100 */
[C---:B------:R-:W-:Y:S01]  /*65a0*/  FMUL R0, R70.reuse, R12 ;  /* 0x0000000c46007220 */ /* 0x040fe20000400000 */
[--C-:B------:R-:W-:Y:S02]  /*65b0*/  HADD2.F32 R8, -RZ, R85.reuse.H0_H0 ;  /* 0x20000055ff087230 */ /* 0x100fe40000004100 */
[----:B------:R-:W-:Y:S01]  /*65c0*/  FMUL R2, R70, R13 ;  /* 0x0000000d46027220 */ /* 0x000fe20000400000 */
[----:B------:R-:W-:Y:S01]  /*65d0*/  F2FP.F16.F32.PACK_AB R91, R6, R5 ;  /* 0x00000005065b723e */ /* 0x000fe200000000ff */
[C---:B------:R-:W-:Y:S01]  /*65e0*/  FFMA R0, R73.reuse, R4, R0 ;  /* 0x0000000449007223 */ /* 0x040fe20000000000 */
[----:B------:R-:W-:Y:S01]  /*65f0*/  FMUL R3, R70, R14 ;  /* 0x0000000e46037220 */ /* 0x000fe20000400000 */
[C---:B------:R-:W-:Y:S01]  /*6600*/  FFMA R2, R73.reuse, R7, R2 ;  /* 0x0000000749027223 */ /* 0x040fe20000000002 */
[----:B------:R-:W-:Y:S01]  /*6610*/  HADD2.F32 R7, -RZ, R85.H1_H1 ;  /* 0x30000055ff077230 */ /* 0x000fe20000004100 */
[----:B------:R1:W-:Y:S01]  /*6620*/  STS.128 [R160+UR44+0x400], R88 ;  /* 0x00040058a0007988 */ /* 0x0003e20008000c2c */
[C---:B------:R-:W-:Y:S01]  /*6630*/  FFMA R3, R73.reuse, R8, R3 ;  /* 0x0000000849037223 */ /* 0x040fe20000000003 */
[--C-:B------:R-:W-:Y:S01]  /*6640*/  HADD2.F32 R8, -RZ, R86.reuse.H0_H0 ;  /* 0x20000056ff087230 */ /* 0x100fe20000004100 */
[----:B------:R-:W-:Y:S01]  /*6650*/  F2FP.F16.F32.PACK_AB R104, R2, R0 ;  /* 0x000000000268723e */ /* 0x000fe200000000ff */
[C---:B------:R-:W-:Y:S01]  /*6660*/  FMUL R4, R70.reuse, R15 ;  /* 0x0000000f46047220 */ /* 0x040fe20000400000 */
[----:B------:R-:W-:Y:S02]  /*6670*/  HADD2.F32 R9, -RZ, R86.H1_H1 ;  /* 0x30000056ff097230 */ /* 0x000fe40000004100 */
[C---:B------:R-:W-:Y:S01]  /*6680*/  FMUL R5, R70.reuse, R16 ;  /* 0x0000001046057220 */ /* 0x040fe20000400000 */
[C---:B------:R-:W-:Y:S01]  /*6690*/  FMUL R6, R70.reuse, R17 ;  /* 0x0000001146067220 */ /* 0x040fe20000400000 */
[C---:B------:R-:W-:Y:S01]  /*66a0*/  FFMA R4, R73.reuse, R7, R4 ;  /* 0x0000000749047223 */ /* 0x040fe20000000004 */
[--C-:B------:R-:W-:Y:S02]  /*66b0*/  HADD2.F32 R7, -RZ, R87.reuse.H0_H0 ;  /* 0x20000057ff077230 */ /* 0x100fe40000004100 */
[C---:B------:R-:W-:Y:S01]  /*66c0*/  FFMA R5, R73.reuse, R8, R5 ;  /* 0x0000000849057223 */ /* 0x040fe20000000005 */
[C---:B------:R-:W-:Y:S01]  /*66d0*/  FFMA R6, R73.reuse, R9, R6 ;  /* 0x0000000949067223 */ /* 0x040fe20000000006 */
[----:B------:R-:W-:Y:S01]  /*66e0*/  FMUL R0, R70, R18 ;  /* 0x0000001246007220 */ /* 0x000fe20000400000 */
[----:B------:R-:W-:Y:S01]  /*66f0*/  HADD2.F32 R8, -RZ, R87.H1_H1 ;  /* 0x30000057ff087230 */ /* 0x000fe20000004100 */
[----:B------:R-:W-:Y:S01]  /*6700*/  F2FP.F16.F32.PACK_AB R105, R4, R3 ;  /* 0x000000030469723e */ /* 0x000fe200000000ff */
[----:B------:R-:W-:Y:S01]  /*6710*/  FMUL R2, R70, R19 ;  /* 0x0000001346027220 */ /* 0x000fe20000400000 */
[----:B------:R-:W-:Y:S01]  /*6720*/  F2FP.F16.F32.PACK_AB R106, R6, R5 ;  /* 0x00000005066a723e */ /* 0x000fe200000000ff */
[--C-:B------:R-:W-:Y:S02]  /*6730*/  HADD2.F32 R5, -RZ, R92.reuse.H0_H0 ;  /* 0x2000005cff057230 */ /* 0x100fe40000004100 */
[C---:B------:R-:W-:Y:S01]  /*6740*/  FFMA R0, R73.reuse, R7, R0 ;  /* 0x0000000749007223 */ /* 0x040fe20000000000 */
[C---:B------:R-:W-:Y:S01]  /*6750*/  FFMA R2, R73.reuse, R8, R2 ;  /* 0x0000000849027223 */ /* 0x040fe20000000002 */
[----:B------:R-:W-:Y:S02]  /*6760*/  HADD2.F32 R6, -RZ, R92.H1_H1 ;  /* 0x3000005cff067230 */ /* 0x000fe40000004100 */
[C---:B------:R-:W-:Y:S01]  /*6770*/  FMUL R3, R70.reuse, R20 ;  /* 0x0000001446037220 */ /* 0x040fe20000400000 */
[C---:B------:R-:W-:Y:S01]  /*6780*/  FMUL R4, R70.reuse, R21 ;  /* 0x0000001546047220 */ /* 0x040fe20000400000 */
[----:B------:R-:W-:Y:S01]  /*6790*/  FMUL R14, R70, R33 ;  /* 0x00000021460e7220 */ /* 0x000fe20000400000 */
[----:B------:R-:W-:Y:S01]  /*67a0*/  F2FP.F16.F32.PACK_AB R107, R2, R0 ;  /* 0x00000000026b723e */ /* 0x000fe200000000ff */
[C---:B------:R-:W-:Y:S01]  /*67b0*/  FFMA R3, R73.reuse, R5, R3 ;  /* 0x0000000549037223 */ /* 0x040fe20000000003 */
[C---:B------:R-:W-:Y:S01]  /*67c0*/  FFMA R4, R73.reuse, R6, R4 ;  /* 0x0000000649047223 */ /* 0x040fe20000000004 */
[C---:B------:R-:W-:Y:S01]  /*67d0*/  FMUL R33, R70.reuse, R52 ;  /* 0x0000003446217220 */ /* 0x040fe20000400000 */
[C---:B------:R-:W-:Y:S01]  /*67e0*/  FMUL R0, R70.reuse, R22 ;  /* 0x0000001646007220 */ /* 0x040fe20000400000 */
[C---:B------:R-:W-:Y:S01]  /*67f0*/  FMUL R2, R70.reuse, R23 ;  /* 0x0000001746027220 */ /* 0x040fe20000400000 */
[----:B------:R-:W-:Y:S01]  /*6800*/  FMUL R11, R70, R30 ;  /* 0x0000001e460b7220 */ /* 0x000fe20000400000 */
[----:B------:R-:W-:Y:S01]  /*6810*/  F2FP.F16.F32.PACK_AB R52, R4, R3 ;  /* 0x000000030434723e */ /* 0x000fe200000000ff */
[----:B------:R-:W-:Y:S02]  /*6820*/  HADD2.F32 R3, -RZ, R93.H1_H1 ;  /* 0x3000005dff037230 */ /* 0x000fe40000004100 */
[C---:B------:R-:W-:Y:S01]  /*6830*/  FFMA R0, R73.reuse, R72, R0 ;  /* 0x0000004849007223 */ /* 0x040fe20000000000 */
[--C-:B------:R-:W-:Y:S01]  /*6840*/  HADD2.F32 R4, -RZ, R94.reuse.H0_H0 ;  /* 0x2000005eff047230 */ /* 0x100fe20000004100 */
[----:B------:R1:W-:Y:S01]  /*6850*/  STS.128 [R161+0x400], R104 ;  /* 0x00040068a1007388 */ /* 0x0003e20000000c00 */
[C---:B------:R-:W-:Y:S01]  /*6860*/  FMUL R12, R70.reuse, R31 ;  /* 0x0000001f460c7220 */ /* 0x040fe20000400000 */
[C---:B------:R-:W-:Y:S01]  /*6870*/  FFMA R2, R73.reuse, R3, R2 ;  /* 0x0000000349027223 */ /* 0x040fe20000000002 */
[----:B------:R-:W-:Y:S02]  /*6880*/  HADD2.F32 R3, -RZ, R101.H0_H0 ;  /* 0x20000065ff037230 */ /* 0x000fe40000004100 */
[C---:B------:R-:W-:Y:S01]  /*6890*/  FMUL R30, R70.reuse, R49 ;  /* 0x00000031461e7220 */ /* 0x040fe20000400000 */
[----:B------:R-:W-:Y:S02]  /*68a0*/  HADD2.F32 R49, -RZ, R94.H1_H1 ;  /* 0x3000005eff317230 */ /* 0x000fe40000004100 */
[C---:B------:R-:W-:Y:S01]  /*68b0*/  FMUL R5, R70.reuse, R24 ;  /* 0x0000001846057220 */ /* 0x040fe20000400000 */
[C---:B------:R-:W-:Y:S01]  /*68c0*/  FMUL R13, R70.reuse, R32 ;  /* 0x00000020460d7220 */ /* 0x040fe20000400000 */
[C---:B------:R-:W-:Y:S01]  /*68d0*/  FMUL R15, R70.reuse, R34 ;  /* 0x00000022460f7220 */ /* 0x040fe20000400000 */
[C---:B------:R-:W-:Y:S01]  /*68e0*/  FMUL R31, R70.reuse, R50 ;  /* 0x00000032461f7220 */ /* 0x040fe20000400000 */
[--C-:B------:R-:W-:Y:S02]  /*68f0*/  HADD2.F32 R50, -RZ, R95.reuse.H0_H0 ;  /* 0x2000005fff327230 */ /* 0x100fe40000004100 */
[C---:B------:R-:W-:Y:S01]  /*6900*/  FMUL R34, R70.reuse, R53 ;  /* 0x0000003546227220 */ /* 0x040fe20000400000 */
[C---:B------:R-:W-:Y:S01]  /*6910*/  FMUL R6, R70.reuse, R25 ;  /* 0x0000001946067220 */ /* 0x040fe20000400000 */
[----:B------:R-:W-:Y:S01]  /*6920*/  FMUL R32, R70, R51 ;  /* 0x0000003346207220 */ /* 0x000fe20000400000 */
[----:B------:R-:W-:Y:S01]  /*6930*/  HADD2.F32 R51, -RZ, R95.H1_H1 ;  /* 0x3000005fff337230 */ /* 0x000fe20000004100 */
[----:B------:R-:W-:Y:S01]  /*6940*/  F2FP.F16.F32.PACK_AB R53, R2, R0 ;  /* 0x000000000235723e */ /* 0x000fe200000000ff */
[--C-:B------:R-:W-:Y:S02]  /*6950*/  HADD2.F32 R0, -RZ, R100.reuse.H0_H0 ;  /* 0x20000064ff007230 */ /* 0x100fe40000004100 */
[C---:B------:R-:W-:Y:S01]  /*6960*/  FFMA R5, R73.reuse, R4, R5 ;  /* 0x0000000449057223 */ /* 0x040fe20000000005 */
[----:B------:R-:W-:Y:S02]  /*6970*/  HADD2.F32 R2, -RZ, R100.H1_H1 ;  /* 0x30000064ff027230 */ /* 0x000fe40000004100 */
[C---:B------:R-:W-:Y:S01]  /*6980*/  FFMA R6, R73.reuse, R49, R6 ;  /* 0x0000003149067223 */ /* 0x040fe20000000006 */
[----:B------:R-:W-:Y:S02]  /*6990*/  HADD2.F32 R4, -RZ, R135.H0_H0 ;  /* 0x20000087ff047230 */ /* 0x000fe40000004100 */
[C---:B------:R-:W-:Y:S01]  /*69a0*/  FMUL R7, R70.reuse, R26 ;  /* 0x0000001a46077220 */ /* 0x040fe20000400000 */
[C---:B------:R-:W-:Y:S01]  /*69b0*/  FMUL R8, R70.reuse, R27 ;  /* 0x0000001b46087220 */ /* 0x040fe20000400000 */
[C---:B------:R-:W-:Y:S01]  /*69c0*/  FMUL R9, R70.reuse, R28 ;  /* 0x0000001c46097220 */ /* 0x040fe20000400000 */
[C---:B------:R-:W-:Y:S01]  /*69d0*/  FMUL R10, R70.reuse, R29 ;  /* 0x0000001d460a7220 */ /* 0x040fe20000400000 */
[C---:B------:R-:W-:Y:S01]  /*69e0*/  FFMA R7, R73.reuse, R50, R7 ;  /* 0x0000003249077223 */ /* 0x040fe20000000007 */
[C---:B------:R-:W-:Y:S01]  /*69f0*/  FFMA R8, R73.reuse, R51, R8 ;  /* 0x0000003349087223 */ /* 0x040fe20000000008 */
[C---:B------:R-:W-:Y:S01]  /*6a00*/  FFMA R9, R73.reuse, R0, R9 ;  /* 0x0000000049097223 */ /* 0x040fe20000000009 */
[----:B------:R-:W-:Y:S02]  /*6a10*/  HADD2.F32 R0, -RZ, R101.H1_H1 ;  /* 0x30000065ff007230 */ /* 0x000fe40000004100 */
[C---:B------:R-:W-:Y:S01]  /*6a20*/  FFMA R10, R73.reuse, R2, R10 ;  /* 0x00000002490a7223 */ /* 0x040fe2000000000a */
[--C-:B------:R-:W-:Y:S02]  /*6a30*/  HADD2.F32 R2, -RZ, R102.reuse.H0_H0 ;  /* 0x20000066ff027230 */ /* 0x100fe40000004100 */
[C---:B------:R-:W-:Y:S01]  /*6a40*/  FFMA R11, R73.reuse, R3, R11 ;  /* 0x00000003490b7223 */ /* 0x040fe2000000000b */
[--C-:B------:R-:W-:Y:S02]  /*6a50*/  HADD2.F32 R3, -RZ, R103.reuse.H0_H0 ;  /* 0x20000067ff037230 */ /* 0x100fe40000004100 */
[C---:B------:R-:W-:Y:S01]  /*6a60*/  FFMA R12, R73.reuse, R0, R12 ;  /* 0x00000000490c7223 */ /* 0x040fe2000000000c */
[----:B------:R-:W-:Y:S02]  /*6a70*/  HADD2.F32 R0, -RZ, R102.H1_H1 ;  /* 0x30000066ff007230 */ /* 0x000fe40000004100 */
[C---:B------:R-:W-:Y:S01]  /*6a80*/  FFMA R13, R73.reuse, R2, R13 ;  /* 0x00000002490d7223 */ /* 0x040fe2000000000d */
[----:B------:R-:W-:Y:S02]  /*6a90*/  HADD2.F32 R2, -RZ, R103.H1_H1 ;  /* 0x30000067ff027230 */ /* 0x000fe40000004100 */
[C---:B------:R-:W-:Y:S01]  /*6aa0*/  FMUL R16, R70.reuse, R35 ;  /* 0x0000002346107220 */ /* 0x040fe20000400000 */
[----:B------:R-:W-:Y:S01]  /*6ab0*/  FMUL R35, R70, R54 ;  /* 0x0000003646237220 */ /* 0x000fe20000400000 */
[C---:B------:R-:W-:Y:S01]  /*6ac0*/  FFMA R14, R73.reuse, R0, R14 ;  /* 0x00000000490e7223 */ /* 0x040fe2000000000e */
[--C-:B------:R-:W-:Y:S01]  /*6ad0*/  HADD2.F32 R0, -RZ, R108.reuse.H0_H0 ;  /* 0x2000006cff007230 */ /* 0x100fe20000004100 */
[----:B------:R-:W-:Y:S01]  /*6ae0*/  F2FP.F16.F32.PACK_AB R54, R6, R5 ;  /* 0x000000050636723e */ /* 0x000fe200000000ff */
[C---:B------:R-:W-:Y:S01]  /*6af0*/  FFMA R15, R73.reuse, R3, R15 ;  /* 0x00000003490f7223 */ /* 0x040fe2000000000f */
[C---:B------:R-:W-:Y:S01]  /*6b00*/  FMUL R17, R70.reuse, R36 ;  /* 0x0000002446117220 */ /* 0x040fe20000400000 */
[C---:B------:R-:W-:Y:S01]  /*6b10*/  FFMA R16, R73.reuse, R2, R16 ;  /* 0x0000000249107223 */ /* 0x040fe20000000010 */
[----:B------:R-:W-:Y:S02]  /*6b20*/  HADD2.F32 R2, -RZ, R108.H1_H1 ;  /* 0x3000006cff027230 */ /* 0x000fe40000004100 */
[C---:B------:R-:W-:Y:S01]  /*6b30*/  FMUL R18, R70.reuse, R37 ;  /* 0x0000002546127220 */ /* 0x040fe20000400000 */
[C---:B------:R-:W-:Y:S01]  /*6b40*/  FFMA R17, R73.reuse, R0, R17 ;  /* 0x0000000049117223 */ /* 0x040fe20000000011 */
[--C-:B------:R-:W-:Y:S02]  /*6b50*/  HADD2.F32 R3, -RZ, R109.reuse.H0_H0 ;  /* 0x2000006dff037230 */ /* 0x100fe40000004100 */
[C---:B------:R-:W-:Y:S01]  /*6b60*/  FMUL R19, R70.reuse, R38 ;  /* 0x0000002646137220 */ /* 0x040fe20000400000 */
[----:B------:R-:W-:Y:S02]  /*6b70*/  HADD2.F32 R0, -RZ, R109.H1_H1 ;  /* 0x3000006dff007230 */ /* 0x000fe40000004100 */
[C---:B------:R-:W-:Y:S01]  /*6b80*/  FMUL R20, R70.reuse, R39 ;  /* 0x0000002746147220 */ /* 0x040fe20000400000 */
[C---:B------:R-:W-:Y:S01]  /*6b90*/  FFMA R18, R73.reuse, R2, R18 ;  /* 0x0000000249127223 */ /* 0x040fe20000000012 */
[C---:B------:R-:W-:Y:S01]  /*6ba0*/  FFMA R19, R73.reuse, R3, R19 ;  /* 0x0000000349137223 */ /* 0x040fe20000000013 */
[--C-:B------:R-:W-:Y:S02]  /*6bb0*/  HADD2.F32 R2, -RZ, R110.reuse.H0_H0 ;  /* 0x2000006eff027230 */ /* 0x100fe40000004100 */
[C---:B------:R-:W-:Y:S01]  /*6bc0*/  FFMA R20, R73.reuse, R0, R20 ;  /* 0x0000000049147223 */ /* 0x040fe20000000014 */
[C---:B------:R-:W-:Y:S01]  /*6bd0*/  FMUL R21, R70.reuse, R40 ;  /* 0x0000002846157220 */ /* 0x040fe20000400000 */
[----:B------:R-:W-:Y:S02]  /*6be0*/  HADD2.F32 R3, -RZ, R110.H1_H1 ;  /* 0x3000006eff037230 */ /* 0x000fe40000004100 */
[C---:B------:R-:W-:Y:S01]  /*6bf0*/  FMUL R22, R70.reuse, R41 ;  /* 0x0000002946167220 */ /* 0x040fe20000400000 */
[--C-:B------:R-:W-:Y:S02]  /*6c00*/  HADD2.F32 R0, -RZ, R111.reuse.H0_H0 ;  /* 0x2000006fff007230 */ /* 0x100fe40000004100 */
[C---:B------:R-:W-:Y:S01]  /*6c10*/  FMUL R23, R70.reuse, R42 ;  /* 0x0000002a46177220 */ /* 0x040fe20000400000 */
[C---:B------:R-:W-:Y:S01]  /*6c20*/  FFMA R21, R73.reuse, R2, R21 ;  /* 0x0000000249157223 */ /* 0x040fe20000000015 */
[C---:B------:R-:W-:Y:S01]  /*6c30*/  FFMA R22, R73.reuse, R3, R22 ;  /* 0x0000000349167223 */ /* 0x040fe20000000016 */
[----:B------:R-:W-:Y:S02]  /*6c40*/  HADD2.F32 R2, -RZ, R111.H1_H1 ;  /* 0x3000006fff027230 */ /* 0x000fe40000004100 */
[C---:B------:R-:W-:Y:S01]  /*6c50*/  FFMA R23, R73.reuse, R0, R23 ;  /* 0x0000000049177223 */ /* 0x040fe20000000017 */
[C---:B------:R-:W-:Y:S01]  /*6c60*/  FMUL R24, R70.reuse, R43 ;  /* 0x0000002b46187220 */ /* 0x040fe20000400000 */
[--C-:B------:R-:W-:Y:S02]  /*6c70*/  HADD2.F32 R0, -RZ, R116.reuse.H0_H0 ;  /* 0x20000074ff007230 */ /* 0x100fe40000004100 */
[C---:B------:R-:W-:Y:S01]  /*6c80*/  FMUL R25, R70.reuse, R44 ;  /* 0x0000002c46197220 */ /* 0x040fe20000400000 */
[C---:B------:R-:W-:Y:S01]  /*6c90*/  FMUL R26, R70.reuse, R45 ;  /* 0x0000002d461a7220 */ /* 0x040fe20000400000 */
[C---:B------:R-:W-:Y:S01]  /*6ca0*/  FFMA R24, R73.reuse, R2, R24 ;  /* 0x0000000249187223 */ /* 0x040fe20000000018 */
[----:B------:R-:W-:Y:S02]  /*6cb0*/  HADD2.F32 R2, -RZ, R116.H1_H1 ;  /* 0x30000074ff027230 */ /* 0x000fe40000004100 */
        /* <DEDUP_REMOVED lines=11> */
[----:B------:R-:W-:Y:S01]  /*6d70*/  FMUL R36, R70, R55 ;  /* 0x0000003746247220 */ /* 0x000fe20000400000 */
[--C-:B------:R-:W-:Y:S02]  /*6d80*/  HADD2.F32 R3, -RZ, R119.reuse.H0_H0 ;  /* 0x20000077ff037230 */ /* 0x100fe40000004100 */
[C---:B------:R-:W-:Y:S01]  /*6d90*/  FFMA R29, R73.reuse, R2, R29 ;  /* 0x00000002491d7223 */ /* 0x040fe2000000001d */
[----:B------:R-:W-:Y:S01]  /*6da0*/  F2FP.F16.F32.PACK_AB R55, R8, R7 ;  /* 0x000000070837723e */ /* 0x000fe200000000ff */
[C---:B------:R-:W-:Y:S01]  /*6db0*/  FFMA R30, R73.reuse, R0, R30 ;  /* 0x00000000491e7223 */ /* 0x040fe2000000001e */
[----:B------:R-:W-:Y:S02]  /*6dc0*/  HADD2.F32 R0, -RZ, R119.H1_H1 ;  /* 0x30000077ff007230 */ /* 0x000fe40000004100 */
[C---:B------:R-:W-:Y:S01]  /*6dd0*/  FFMA R31, R73.reuse, R3, R31 ;  /* 0x00000003491f7223 */ /* 0x040fe2000000001f */
[--C-:B------:R-:W-:Y:S01]  /*6de0*/  HADD2.F32 R2, -RZ, R124.reuse.H0_H0 ;  /* 0x2000007cff027230 */ /* 0x100fe20000004100 */
[----:B------:R1:W-:Y:S01]  /*6df0*/  STS.128 [R159+0x400], R52 ;  /* 0x000400349f007388 */ /* 0x0003e20000000c00 */
[----:B------:R-:W-:Y:S02]  /*6e00*/  HADD2.F32 R3, -RZ, R124.H1_H1 ;  /* 0x3000007cff037230 */ /* 0x000fe40000004100 */
[C---:B------:R-:W-:Y:S01]  /*6e10*/  FFMA R32, R73.reuse, R0, R32 ;  /* 0x0000000049207223 */ /* 0x040fe20000000020 */
[--C-:B------:R-:W-:Y:S02]  /*6e20*/  HADD2.F32 R0, -RZ, R125.reuse.H0_H0 ;  /* 0x2000007dff007230 */ /* 0x100fe40000004100 */
[C---:B------:R-:W-:Y:S01]  /*6e30*/  FFMA R33, R73.reuse, R2, R33 ;  /* 0x0000000249217223 */ /* 0x040fe20000000021 */
[----:B------:R-:W-:Y:S01]  /*6e40*/  F2FP.F16.F32.PACK_AB R8, R10, R9 ;  /* 0x000000090a08723e */ /* 0x000fe200000000ff */
[C---:B------:R-:W-:Y:S01]  /*6e50*/  FFMA R34, R73.reuse, R3, R34 ;  /* 0x0000000349227223 */ /* 0x040fe20000000022 */
[----:B------:R-:W-:Y:S01]  /*6e60*/  HADD2.F32 R2, -RZ, R125.H1_H1 ;  /* 0x3000007dff027230 */ /* 0x000fe20000004100 */
[----:B------:R-:W-:Y:S01]  /*6e70*/  F2FP.F16.F32.PACK_AB R9, R12, R11 ;  /* 0x0000000b0c09723e */ /* 0x000fe200000000ff */
[C---:B------:R-:W-:Y:S01]  /*6e80*/  FFMA R35, R73.reuse, R0, R35 ;  /* 0x0000000049237223 */ /* 0x040fe20000000023 */
[----:B------:R-:W-:Y:S01]  /*6e90*/  F2FP.F16.F32.PACK_AB R10, R14, R13 ;  /* 0x0000000d0e0a723e */ /* 0x000fe200000000ff */
[--C-:B------:R-:W-:Y:S01]  /*6ea0*/  HADD2.F32 R0, -RZ, R126.reuse.H0_H0 ;  /* 0x2000007eff007230 */ /* 0x100fe20000004100 */
[----:B------:R-:W-:Y:S01]  /*6eb0*/  F2FP.F16.F32.PACK_AB R11, R16, R15 ;  /* 0x0000000f100b723e */ /* 0x000fe200000000ff */
[----:B------:R-:W-:Y:S01]  /*6ec0*/  FMUL R37, R70, R56 ;  /* 0x0000003846257220 */ /* 0x000fe20000400000 */
[C---:B------:R-:W-:Y:S01]  /*6ed0*/  FFMA R36, R73.reuse, R2, R36 ;  /* 0x0000000249247223 */ /* 0x040fe20000000024 */
[----:B------:R-:W-:Y:S01]  /*6ee0*/  HADD2.F32 R2, -RZ, R126.H1_H1 ;  /* 0x3000007eff027230 */ /* 0x000fe20000004100 */
[----:B------:R-:W-:Y:S01]  /*6ef0*/  F2FP.F16.F32.PACK_AB R12, R18, R17 ;  /* 0x00000011120c723e */ /* 0x000fe200000000ff */
[----:B------:R1:W-:Y:S01]  /*6f00*/  STS.128 [R162+0x400], R8 ;  /* 0x00040008a2007388 */ /* 0x0003e20000000c00 */
[C---:B------:R-:W-:Y:S01]  /*6f10*/  FFMA R37, R73.reuse, R0, R37 ;  /* 0x0000000049257223 */ /* 0x040fe20000000025 */
[C---:B------:R-:W-:Y:S01]  /*6f20*/  FMUL R38, R70.reuse, R57 ;  /* 0x0000003946267220 */ /* 0x040fe20000400000 */
[--C-:B------:R-:W-:Y:S02]  /*6f30*/  HADD2.F32 R3, -RZ, R127.reuse.H0_H0 ;  /* 0x2000007fff037230 */ /* 0x100fe40000004100 */
[C---:B------:R-:W-:Y:S01]  /*6f40*/  FMUL R39, R70.reuse, R58 ;  /* 0x0000003a46277220 */ /* 0x040fe20000400000 */
[----:B------:R-:W-:Y:S02]  /*6f50*/  HADD2.F32 R0, -RZ, R127.H1_H1 ;  /* 0x3000007fff007230 */ /* 0x000fe40000004100 */
[----:B------:R-:W-:Y:S01]  /*6f60*/  FMUL R40, R70, R59 ;  /* 0x0000003b46287220 */ /* 0x000fe20000400000 */
[----:B------:R-:W-:Y:S01]  /*6f70*/  F2FP.F16.F32.PACK_AB R13, R20, R19 ;  /* 0x00000013140d723e */ /* 0x000fe200000000ff */
[C---:B------:R-:W-:Y:S01]  /*6f80*/  FFMA R38, R73.reuse, R2, R38 ;  /* 0x0000000249267223 */ /* 0x040fe20000000026 */
[----:B------:R-:W-:Y:S01]  /*6f90*/  F2FP.F16.F32.PACK_AB R14, R22, R21 ;  /* 0x00000015160e723e */ /* 0x000fe200000000ff */
[C---:B------:R-:W-:Y:S01]  /*6fa0*/  FFMA R39, R73.reuse, R3, R39 ;  /* 0x0000000349277223 */ /* 0x040fe20000000027 */
[----:B------:R-:W-:Y:S01]  /*6fb0*/  F2FP.F16.F32.PACK_AB R15, R24, R23 ;  /* 0x00000017180f723e */ /* 0x000fe200000000ff */
[C---:B------:R-:W-:Y:S01]  /*6fc0*/  FFMA R40, R73.reuse, R0, R40 ;  /* 0x0000000049287223 */ /* 0x040fe20000000028 */
[--C-:B------:R-:W-:Y:S02]  /*6fd0*/  HADD2.F32 R2, -RZ, R132.reuse.H0_H0 ;  /* 0x20000084ff027230 */ /* 0x100fe40000004100 */
[C---:B------:R-:W-:Y:S01]  /*6fe0*/  FMUL R41, R70.reuse, R60 ;  /* 0x0000003c46297220 */ /* 0x040fe20000400000 */
[----:B------:R-:W-:Y:S01]  /*6ff0*/  HADD2.F32 R0, -RZ, R132.H1_H1 ;  /* 0x30000084ff007230 */ /* 0x000fe20000004100 */
[----:B------:R1:W-:Y:S01]  /*7000*/  STS.128 [R151+0x400], R12 ;  /* 0x0004000c97007388 */ /* 0x0003e20000000c00 */
[C---:B------:R-:W-:Y:S01]  /*7010*/  FMUL R42, R70.reuse, R61 ;  /* 0x0000003d462a7220 */ /* 0x040fe20000400000 */
[--C-:B------:R-:W-:Y:S02]  /*7020*/  HADD2.F32 R3, -RZ, R133.reuse.H0_H0 ;  /* 0x20000085ff037230 */ /* 0x100fe40000004100 */
[----:B------:R-:W-:Y:S01]  /*7030*/  FMUL R43, R70, R62 ;  /* 0x0000003e462b7220 */ /* 0x000fe20000400000 */
[----:B------:R-:W-:Y:S01]  /*7040*/  F2FP.F16.F32.PACK_AB R16, R26, R25 ;  /* 0x000000191a10723e */ /* 0x000fe200000000ff */
[C---:B------:R-:W-:Y:S01]  /*7050*/  FFMA R41, R73.reuse, R2, R41 ;  /* 0x0000000249297223 */ /* 0x040fe20000000029 */
[----:B------:R-:W-:Y:S01]  /*7060*/  F2FP.F16.F32.PACK_AB R17, R28, R27 ;  /* 0x0000001b1c11723e */ /* 0x000fe200000000ff */
[C---:B------:R-:W-:Y:S01]  /*7070*/  FFMA R42, R73.reuse, R0, R42 ;  /* 0x00000000492a7223 */ /* 0x040fe2000000002a */
[----:B------:R-:W-:Y:S01]  /*7080*/  F2FP.F16.F32.PACK_AB R18, R30, R29 ;  /* 0x0000001d1e12723e */ /* 0x000fe200000000ff */
[----:B------:R-:W-:Y:S01]  /*7090*/  HADD2.F32 R0, -RZ, R133.H1_H1 ;  /* 0x30000085ff007230 */ /* 0x000fe20000004100 */
[----:B------:R-:W-:Y:S01]  /*70a0*/  F2FP.F16.F32.PACK_AB R19, R32, R31 ;  /* 0x0000001f2013723e */ /* 0x000fe200000000ff */
[C---:B------:R-:W-:Y:S01]  /*70b0*/  FFMA R43, R73.reuse, R3, R43 ;  /* 0x00000003492b7223 */ /* 0x040fe2000000002b */
[C---:B------:R-:W-:Y:S01]  /*70c0*/  FMUL R44, R70.reuse, R63 ;  /* 0x0000003f462c7220 */ /* 0x040fe20000400000 */
[--C-:B------:R-:W-:Y:S02]  /*70d0*/  HADD2.F32 R2, -RZ, R134.reuse.H0_H0 ;  /* 0x20000086ff027230 */ /* 0x100fe40000004100 */
[C---:B------:R-:W-:Y:S01]  /*70e0*/  FMUL R45, R70.reuse, R64 ;  /* 0x00000040462d7220 */ /* 0x040fe20000400000 */
[----:B------:R1:W-:Y:S01]  /*70f0*/  STS.128 [R164+0x400], R16 ;  /* 0x00040010a4007388 */ /* 0x0003e20000000c00 */
[----:B------:R-:W-:Y:S02]  /*7100*/  HADD2.F32 R3, -RZ, R134.H1_H1 ;  /* 0x30000086ff037230 */ /* 0x000fe40000004100 */
[C---:B------:R-:W-:Y:S01]  /*7110*/  FMUL R46, R70.reuse, R65 ;  /* 0x00000041462e7220 */ /* 0x040fe20000400000 */
[----:B------:R-:W-:Y:S02]  /*7120*/  HADD2.F32 R5, -RZ, R135.H1_H1 ;  /* 0x30000087ff057230 */ /* 0x000fe40000004100 */
[C---:B------:R-:W-:Y:S01]  /*7130*/  FMUL R47, R70.reuse, R66 ;  /* 0x00000042462f7220 */ /* 0x040fe20000400000 */
[C---:B------:R-:W-:Y:S01]  /*7140*/  FFMA R44, R73.reuse, R0, R44 ;  /* 0x00000000492c7223 */ /* 0x040fe2000000002c */
[----:B------:R-:W-:Y:S01]  /*7150*/  FMUL R48, R70, R67 ;  /* 0x0000004346307220 */ /* 0x000fe20000400000 */
[----:B------:R-:W-:Y:S01]  /*7160*/  F2FP.F16.F32.PACK_AB R20, R34, R33 ;  /* 0x000000212214723e */ /* 0x000fe200000000ff */
[C---:B------:R-:W-:Y:S01]  /*7170*/  FFMA R45, R73.reuse, R2, R45 ;  /* 0x00000002492d7223 */ /* 0x040fe2000000002d */
[----:B------:R-:W-:Y:S01]  /*7180*/  F2FP.F16.F32.PACK_AB R21, R36, R35 ;  /* 0x000000232415723e */ /* 0x000fe200000000ff */
[C---:B------:R-:W-:Y:S01]  /*7190*/  FFMA R46, R73.reuse, R3, R46 ;  /* 0x00000003492e7223 */ /* 0x040fe2000000002e */
[----:B------:R-:W-:Y:S01]  /*71a0*/  F2FP.F16.F32.PACK_AB R22, R38, R37 ;  /* 0x000000252616723e */ /* 0x000fe200000000ff */
[C---:B------:R-:W-:Y:S01]  /*71b0*/  FFMA R47, R73.reuse, R4, R47 ;  /* 0x00000004492f7223 */ /* 0x040fe2000000002f */
[----:B------:R-:W-:Y:S01]  /*71c0*/  F2FP.F16.F32.PACK_AB R23, R40, R39 ;  /* 0x000000272817723e */ /* 0x000fe200000000ff */
[----:B------:R-:W-:Y:S01]  /*71d0*/  FFMA R48, R73, R5, R48 ;  /* 0x0000000549307223 */ /* 0x000fe20000000030 */
[----:B------:R-:W-:Y:S02]  /*71e0*/  F2FP.F16.F32.PACK_AB R4, R42, R41 ;  /* 0x000000292a04723e */ /* 0x000fe400000000ff */
[----:B------:R-:W-:Y:S01]  /*71f0*/  F2FP.F16.F32.PACK_AB R5, R44, R43 ;  /* 0x0000002b2c05723e */ /* 0x000fe200000000ff */
[----:B------:R1:W-:Y:S01]  /*7200*/  STS.128 [R150+0x400], R20 ;  /* 0x0004001496007388 */ /* 0x0003e20000000c00 */
[----:B------:R-:W-:Y:S02]  /*7210*/  F2FP.F16.F32.PACK_AB R6, R46, R45 ;  /* 0x0000002d2e06723e */ /* 0x000fe400000000ff */
[----:B------:R-:W-:Y:S05]  /*7220*/  F2FP.F16.F32.PACK_AB R7, R48, R47 ;  /* 0x0000002f3007723e */ /* 0x000fea00000000ff */
[----:B------:R1:W-:Y:S01]  /*7230*/  STS.128 [R163+0x400], R4 ;  /* 0x00040004a3007388 */ /* 0x0003e20000000c00 */
[----:B------:R-:W-:Y:S01]  /*7240*/  @!PT LDS RZ, [RZ] ;  /* 0x00000000fffff984 */ /* 0x000fe20000000800 */
[----:B------:R-:W-:Y:S01]  /*7250*/  @!PT LDS RZ, [RZ] ;  /* 0x00000000fffff984 */ /* 0x000fe20000000800 */
[----:B------:R-:W-:Y:S01]  /*7260*/  @!PT LDS RZ, [RZ] ;  /* 0x00000000fffff984 */ /* 0x000fe20000000800 */
[----:B------:R-:W-:Y:S01]  /*7270*/  @!PT LDS RZ, [RZ] ;  /* 0x00000000fffff984 */ /* 0x000fe20000000800 */
[----:B------:R2:W-:Y:S07]  /*7280*/  MEMBAR.ALL.CTA ;  /* 0x0000000000007992 */ /* 0x0005ee0000008000 */
[----:B--2---:R-:W2:Y:S02]  /*7290*/  FENCE.VIEW.ASYNC.S ;  /* 0x00000000000073c6 */ /* 0x004ea40000000000 */
[----:B--2---:R-:W-:Y:S06]  /*72a0*/  BAR.SYNC.DEFER_BLOCKING 0x1, 0x80 ;  /* 0x0042000000007b1d */ /* 0x004fec0000010000 */
[----:B------:R-:W-:Y:S05]  /*72b0*/  @P0 BRA `(.L_x_105) ;  /* 0x0000000000280947 */ /* 0x000fea0003800000 */
[----:B------:R-:W2:Y:S01]  /*72c0*/  LDCU.64 UR6, c[0x0][0x348] ;  /* 0x00006900ff0677ac */ /* 0x000ea20008000a00 */
[----:B------:R-:W-:Y:S01]  /*72d0*/  UIADD3 UR4, UPT, UPT, UR44, 0x400, URZ ;  /* 0x000004002c047890 */ /* 0x000fe2000fffe0ff */
[----:B------:R-:W-:Y:S05]  /*72e0*/  UMOV UR51, UR36 ;  /* 0x0000002400337c82 */ /* 0x000fea0008000000 */
[----:B------:R-:W-:Y:S04]  /*72f0*/  MOV R147, UR4 ;  /* 0x0000000400937c02 */ /* 0x000fe80008000f00 */
[----:B------:R-:W-:Y:S01]  /*7300*/  R2UR UR48, R147 ;  /* 0x00000000933072ca */ /* 0x000fe200000e0000 */
[----:B--2---:R-:W-:Y:S04]  /*7310*/  UIADD3 UR4, UP0, UPT, UR6, 0x680, URZ ;  /* 0x0000068006047890 */ /* 0x004fe8000ff1e0ff */
[----:B------:R-:W-:Y:S09]  /*7320*/  UIADD3.X UR5, UPT, UPT, URZ, UR7, URZ, UP0, !UPT ;  /* 0x00000007ff057290 */ /* 0x000ff200087fe4ff */
[----:B------:R2:W-:Y:S01]  /*7330*/  UTMASTG.3D [UR48], [UR4] ;  /* 0x00000030040073b5 */ /* 0x0005e20008010000 */
[----:B------:R0:W-:Y:S01]  /*7340*/  UTMACMDFLUSH ;  /* 0x00000000000079b7 */ /* 0x0001e20000000000 */
[----:B--2---:R-:W-:Y:S04]  /*7350*/  DEPBAR.LE SB0, 0x1 ;  /* 0x000080400000791a */ /* 0x004fe80000000000 */
.L_x_105:
[----:B------:R-:W-:Y:S05]  /*7360*/  BSYNC.RECONVERGENT B0 ;  /* 0x0000000000007941 */ /* 0x000fea0003800200 */
.L_x_104:
[----:B------:R-:W-:Y:S01]  /*7370*/  BAR.SYNC.DEFER_BLOCKING 0x1, 0x80 ;  /* 0x0042000000007b1d */ /* 0x000fe20000010000 */
[----:B------:R-:W-:Y:S01]  /*7380*/  ISETP.NE.AND P1, PT, R158, RZ, PT ;  /* 0x000000ff9e00720c */ /* 0x000fe20003f25270 */
[----:B------:R-:W-:Y:S01]  /*7390*/  UISETP.NE.AND UP0, UPT, UR47, URZ, UPT ;  /* 0x000000ff2f00728c */ /* 0x000fe2000bf05270 */
[----:B------:R-:W-:Y:S11]  /*73a0*/  LEA R2, R75, UR44, 0x3 ;  /* 0x0000002c4b027c11 */ /* 0x000ff6000f8e18ff */
[----:B-1----:R-:W-:Y:S01]  /*73b0*/  @P1 SHF.L.U32 R4, R154, 0x1f, RZ ;  /* 0x0000001f9a041819 */ /* 0x002fe200000006ff */
[----:B------:R-:W-:Y:S06]  /*73c0*/  BRA.U !UP0, `(.L_x_106) ;  /* 0x0000000108247547 */ /* 0x000fec000b800000 */
[----:B------:R-:W1:Y:S01]  /*73d0*/  S2R R0, SR_CgaCtaId ;  /* 0x0000000000007919 */ /* 0x000e620000008800 */
[----:B------:R-:W-:Y:S01]  /*73e0*/  IMAD.U32 R3, RZ, RZ, UR46 ;  /* 0x0000002eff037e24 */ /* 0x000fe2000f8e00ff */
[----:B------:R-:W-:Y:S04]  /*73f0*/  UIADD3 UR4, UPT, UPT, UR46, 0x1, URZ ;  /* 0x000000012e047890 */ /* 0x000fe8000fffe0ff */
[----:B------:R-:W-:Y:S01]  /*7400*/  @P1 LEA R3, R3, UR44, 0x3 ;  /* 0x0000002c03031c11 */ /* 0x000fe2000f8e18ff */
[----:B------:R-:W-:Y:S04]  /*7410*/  UISETP.NE.AND UP0, UPT, UR4, 0x4, UPT ;  /* 0x000000040400788c */ /* 0x000fe8000bf05270 */
[----:B------:R-:W-:Y:S01]  /*7420*/  @P1 VIADD R3, R3, 0x70 ;  /* 0x0000007003031836 */ /* 0x000fe20000000000 */
[----:B------:R-:W-:Y:S04]  /*7430*/  USEL UR46, UR4, URZ, UP0 ;  /* 0x000000ff042e7287 */ /* 0x000fe80008000000 */
[----:B-1----:R-:W-:Y:S04]  /*7440*/  @P1 PRMT R0, R0, 0x654, R3 ;  /* 0x0000065400001816 */ /* 0x002fe80000000003 */
[----:B------:R1:W-:Y:S04]  /*7450*/  @P1 SYNCS.ARRIVE.TRANS64.RED.A1T0 RZ, [R0+URZ], RZ ;  /* 0x000000ff00ff19a7 */ /* 0x0003e800081004ff */
.L_x_106:
[----:B------:R-:W2:Y:S01]  /*7460*/  @P1 SYNCS.PHASECHK.TRANS64.TRYWAIT P0, [R2+URZ+0x50], R4 ;  /* 0x00005004020015a7 */ /* 0x000ea200080011ff */
[----:B------:R-:W-:Y:S01]  /*7470*/  BSSY B1, `(.L_x_107) ;  /* 0x000001f000017945 */ /* 0x000fe20003800000 */
[----:B--2---:R-:W-:Y:S03]  /*7480*/  @P1 SEL R82, RZ, 0x1, !P0 ;  /* 0x00000001ff521807 */ /* 0x004fe60004000000 */
[----:B------:R-:W-:Y:S05]  /*7490*/  @!P1 BRA `(.L_x_108) ;  /* 0x0000000000709947 */ /* 0x000fea0003800000 */
[----:B------:R-:W-:Y:S01]  /*74a0*/  ISETP.NE.AND P1, PT, R83, RZ, PT ;  /* 0x000000ff5300720c */ /* 0x000fe20003f25270 */
[----:B------:R-:W-:Y:S01]  /*74b0*/  BSSY B0, `(.L_x_109) ;  /* 0x000000b000007945 */ /* 0x000fe20003800000 */
[----:B------:R-:W-:Y:S11]  /*74c0*/  ISETP.NE.AND P0, PT, R82, RZ, PT ;  /* 0x000000ff5200720c */ /* 0x000ff60003f05270 */
[----:B------:R-:W-:Y:S05]  /*74d0*/  @P1 IMAD R6, R75, 0x4000, R160 ;  /* 0x000040004b061824 */ /* 0x000fea00078e02a0 */
[----:B------:R-:W-:Y:S04]  /*74e0*/  @P1 IADD3 R5, PT, PT, R6, UR44, RZ ;  /* 0x0000002c06051c10 */ /* 0x000fe8000fffe0ff */
[----:B------:R-:W-:Y:S01]  /*74f0*/  @P1 IADD3 R4, PT, PT, R81, R5, RZ ;  /* 0x0000000551041210 */ /* 0x000fe20007ffe0ff */
[--C-:B------:R-:W-:Y:S02]  /*7500*/  @P1 IMAD.IADD R3, R80, 0x1, R5.reuse ;  /* 0x0000000150031824 */ /* 0x100fe400078e0205 */
[----:B------:R-:W-:Y:S01]  /*7510*/  @P1 IMAD.IADD R5, R96, 0x1, R5 ;  /* 0x0000000160051824 */ /* 0x000fe200078e0205 */
[----:B------:R-:W-:Y:S06]  /*7520*/  @P0 BRA `(.L_x_110) ;  /* 0x00000000000c0947 */ /* 0x000fec0003800000 */
[----:B-1----:R-:W-:Y:S04]  /*7530*/  SHF.L.U32 R0, R154, 0x1f, RZ ;  /* 0x0000001f9a007819 */ /* 0x002fe800000006ff */
[----:B------:R-:W1:Y:S02]  /*7540*/  SYNCS.PHASECHK.TRANS64.TRYWAIT P0, [R2+URZ+0x50], R0 ;  /* 0x00005000020075a7 */ /* 0x000e6400080011ff */
[----:B-1----:R-:W-:Y:S05]  /*7550*/  @!P0 BRA `(.L_x_111) ;  /* 0x00000048003c8947 */ /* 0x002fea0003800000 */
.L_x_110:
[----:B------:R-:W-:Y:S05]  /*7560*/  BSYNC B0 ;  /* 0x0000000000007941 */ /* 0x000fea0003800000 */
.L_x_109:
[----:B------:R-:W-:Y:S01]  /*7570*/  ISETP.NE.AND P0, PT, R83, RZ, PT ;  /* 0x000000ff5300720c */ /* 0x000fe20003f05270 */
[----:B------:R-:W-:Y:S11]  /*7580*/  VIADD R75, R75, 0x1 ;  /* 0x000000014b4b7836 */ /* 0x000ff60000000000 */
[----:B------:R-:W-:Y:S01]  /*7590*/  @!UPT UIADD3 URZ, UPT, UPT, URZ, URZ, URZ ;  /* 0x000000fffffff290 */ /* 0x000fe2000fffe0ff */
[----:B------:R2:W3:Y:S01]  /*75a0*/  @P0 LDS.128 R84, [R5+0x400] ;  /* 0x0004000005540984 */ /* 0x0004e20000000c00 */
[--C-:B-1----:R-:W-:Y:S01]  /*75b0*/  @P0 IMAD.IADD R0, R81, 0x1, R3.reuse ;  /* 0x0000000151000824 */ /* 0x102fe200078e0203 */
[C---:B------:R-:W-:Y:S02]  /*75c0*/  @P0 IADD3 R2, PT, PT, R96.reuse, R4, RZ ;  /* 0x0000000460020210 */ /* 0x040fe40007ffe0ff */
[----:B------:R1:W4:Y:S04]  /*75d0*/  @P0 LDS.128 R92, [R4+0x400] ;  /* 0x00040000045c0984 */ /* 0x0003280000000c00 */
[----:B------:R3:W3:Y:S04]  /*75e0*/  @P0 LDS.128 R76, [R6+UR44+0x400] ;  /* 0x0004002c064c0984 */ /* 0x0006e80008000c00 */
[----:B------:R3:W3:Y:S04]  /*75f0*/  @P0 LDS.128 R100, [R2+0x400] ;  /* 0x0004000002640984 */ /* 0x0006e80000000c00 */
[----:B------:R3:W3:Y:S04]  /*7600*/  @P0 LDS.128 R108, [R3+0x400] ;  /* 0x00040000036c0984 */ /* 0x0006e80000000c00 */
[----:B------:R3:W3:Y:S01]  /*7610*/  @P0 LDS.128 R124, [R0+0x400] ;  /* 0x00040000007c0984 */ /* 0x0006e20000000c00 */
[C---:B--2---:R-:W-:Y:S01]  /*7620*/  @P0 IMAD.IADD R5, R96.reuse, 0x1, R3 ;  /* 0x0000000160050824 */ /* 0x044fe200078e0203 */
[----:B-1----:R-:W-:Y:S04]  /*7630*/  @P0 IADD3 R4, PT, PT, R96, R0, RZ ;  /* 0x0000000060040210 */ /* 0x002fe80007ffe0ff */
[----:B------:R2:W1:Y:S04]  /*7640*/  @P0 LDS.128 R116, [R5+0x400] ;  /* 0x0004000005740984 */ /* 0x0004680000000c00 */
[----:B------:R2:W1:Y:S02]  /*7650*/  @P0 LDS.128 R132, [R4+0x400] ;  /* 0x0004000004840984 */ /* 0x0004640000000c00 */
.L_x_108:
[----:B------:R-:W-:Y:S05]  /*7660*/  BSYNC B1 ;  /* 0x0000000000017941 */ /* 0x000fea0003800000 */
.L_x_107:
[----:B-1-3--:R-:W-:Y:S05]  /*7670*/  VIADD R0, R71, 0x40 ;  /* 0x0000004047007836 */ /* 0x00afea0000000000 */
[----:B------:R-:W-:Y:S04]  /*7680*/  SHF.R.U32.HI R0, RZ, 0x15, R0 ;  /* 0x00000015ff007819 */ /* 0x000fe80000011600 */
[----:B------:R-:W-:Y:S11]  /*7690*/  LOP3.LUT P0, RZ, R0, 0x3, R143, 0x48, !PT ;  /* 0x0000000300ff7812 */ /* 0x000ff6000780488f */
[----:B------:R-:W-:Y:S02]  /*76a0*/  @!UPT UIADD3 URZ, UPT, UPT, URZ, URZ, URZ ;  /* 0x000000fffffff290 */ /* 0x000fe4000fffe0ff */
[----:B------:R-:W-:Y:S05]  /*76b0*/  @!P0 BRA `(.L_x_112) ;  /* 0x0000000000408947 */ /* 0x000fea0003800000 */
[----:B------:R-:W2:Y:S01]  /*76c0*/  LDCU.64 UR8, c[0x4][0x70] ;  /* 0x01000e00ff0877ac */ /* 0x000ea20008000a00 */
[----:B------:R-:W-:Y:S01]  /*76d0*/  MOV R3, 0x0 ;  /* 0x0000000000037802 */ /* 0x000fe20000000f00 */
[----:B------:R-:W-:Y:S02]  /*76e0*/  HFMA2 R12, -RZ, RZ, 0, 5.9604644775390625e-08 ;  /* 0x00000001ff0c7431 */ /* 0x000fe400000001ff */
[----:B------:R-:W-:Y:S02]  /*76f0*/  IMAD.MOV.U32 R8, RZ, RZ, 0x192 ;  /* 0x00000192ff087424 */ /* 0x000fe400078e00ff */
[----:B------:R-:W-:Y:S01]  /*7700*/  IMAD.MOV.U32 R13, RZ, RZ, RZ ;  /* 0x000000ffff0d7224 */ /* 0x000fe200078e00ff */
[----:B------:R-:W1:Y:S01]  /*7710*/  LDCU.64 UR6, c[0x4][0x78] ;  /* 0x01000f00ff0677ac */ /* 0x000e620008000a00 */
[----:B------:R-:W3:Y:S01]  /*7720*/  LDC.64 R2, c[0x4][R3] ;  /* 0x0100000003027b82 */ /* 0x000ee20000000a00 */
[----:B------:R-:W5:Y:S01]  /*7730*/  LDCU.64 UR4, c[0x4][0x10] ;  /* 0x01000200ff0477ac */ /* 0x000f620008000a00 */
[----:B--2---:R-:W-:Y:S01]  /*7740*/  MOV R5, UR9 ;  /* 0x0000000900057c02 */ /* 0x004fe20008000f00 */
[----:B------:R-:W-:Y:S01]  /*7750*/  IMAD.U32 R4, RZ, RZ, UR8 ;  /* 0x00000008ff047e24 */ /* 0x000fe2000f8e00ff */
[----:B-1----:R-:W-:Y:S01]  /*7760*/  MOV R7, UR7 ;  /* 0x0000000700077c02 */ /* 0x002fe20008000f00 */
[----:B------:R-:W-:Y:S01]  /*7770*/  IMAD.U32 R6, RZ, RZ, UR6 ;  /* 0x00000006ff067e24 */ /* 0x000fe2000f8e00ff */
[----:B-----5:R-:W-:Y:S01]  /*7780*/  MOV R11, UR5 ;  /* 0x00000005000b7c02 */ /* 0x020fe20008000f00 */
[----:B------:R-:W-:Y:S02]  /*7790*/  IMAD.U32 R10, RZ, RZ, UR4 ;  /* 0x00000004ff0a7e24 */ /* 0x000fe4000f8e00ff */
[----:B------:R-:W-:Y:S07]  /*77a0*/  LEPC R20, `(.L_x_112) ;  /* 0x000000001014794e */ /* 0x000fee0000000000 */
[----:B---34-:R-:W-:Y:S05]  /*77b0*/  CALL.ABS.NOINC R2 ;  /* 0x0000000002007343 */ /* 0x018fea0003c00000 */
.L_x_112:
[----:B------:R-:W-:Y:S05]  /*77c0*/  WARPSYNC.ALL ;  /* 0x0000000000007948 */ /* 0x000fea0003800000 */
[----:B------:R-:W-:Y:S01]  /*77d0*/  R2UR UR4, R71 ;  /* 0x00000000470472ca */ /* 0x000fe200000e0000 */
[--C-:B------:R-:W-:Y:S01]  /*77e0*/  HADD2.F32 R3, -RZ, R76.reuse.H0_H0 ;  /* 0x2000004cff037230 */ /* 0x100fe20000004100 */
[----:B------:R-:W1:Y:S01]  /*77f0*/  S2R R165, SR_CgaCtaId ;  /* 0x0000000000a57919 */ /* 0x000e620000008800 */
[----:B------:R-:W-:Y:S01]  /*7800*/  HADD2.F32 R72, -RZ, R79.H1_H1 ;  /* 0x3000004fff487230 */ /* 0x000fe20000004100 */
[----:B------:R-:W-:Y:S01]  /*7810*/  ISETP.NE.AND P6, PT, R158, RZ, PT ;  /* 0x000000ff9e00720c */ /* 0x000fe20003fc5270 */
[----:B------:R-:W-:Y:S01]  /*7820*/  BSSY.RECONVERGENT B0, `(.L_x_113) ;  /* 0x0000101000007945 */ /* 0x000fe20003800200 */
[----:B------:R-:W-:Y:S07]  /*7830*/  ISETP.NE.AND P0, PT, R157, RZ, PT ;  /* 0x000000ff9d00720c */ /* 0x000fee0003f05270 */
[----:B--2---:R-:W2:Y:S02]  /*7840*/  LDTM.x64 R4, tmem[UR4+0x40] ;  /* 0x00004004000479ee */ /* 0x004ea40008340000 */
[C---:B--2---:R-:W-:Y:S01]  /*7850*/  FMUL R0, R70.reuse, R4 ;  /* 0x0000000446007220 */ /* 0x044fe20000400000 */
[----:B------:R-:W-:Y:S02]  /*7860*/  HADD2.F32 R4, -RZ, R76.H1_H1 ;  /* 0x3000004cff047230 */ /* 0x000fe40000004100 */
[C---:B------:R-:W-:Y:S01]  /*7870*/  FMUL R2, R70.reuse, R5 ;  /* 0x0000000546027220 */ /* 0x040fe20000400000 */
[--C-:B------:R-:W-:Y:S02]  /*7880*/  HADD2.F32 R5, -RZ, R77.reuse.H0_H0 ;  /* 0x2000004dff057230 */ /* 0x100fe40000004100 */
[C---:B------:R-:W-:Y:S01]  /*7890*/  FFMA R0, R73.reuse, R3, R0 ;  /* 0x0000000349007223 */ /* 0x040fe20000000000 */
[C---:B------:R-:W-:Y:S01]  /*78a0*/  FMUL R3, R70.reuse, R6 ;  /* 0x0000000646037220 */ /* 0x040fe20000400000 */
[----:B------:R-:W-:Y:S02]  /*78b0*/  HADD2.F32 R6, -RZ, R77.H1_H1 ;  /* 0x3000004dff067230 */ /* 0x000fe40000004100 */
[C---:B------:R-:W-:Y:S01]  /*78c0*/  FFMA R2, R73.reuse, R4, R2 ;  /* 0x0000000449027223 */ /* 0x040fe20000000002 */
[C---:B------:R-:W-:Y:S01]  /*78d0*/  FMUL R7, R70.reuse, R7 ;  /* 0x0000000746077220 */ /* 0x040fe20000400000 */
[C---:B------:R-:W-:Y:S01]  /*78e0*/  FFMA R3, R73.reuse, R5, R3 ;  /* 0x0000000549037223 */ /* 0x040fe20000000003 */
[--C-:B------:R-:W-:Y:S02]  /*78f0*/  HADD2.F32 R5, -RZ, R78.reuse.H0_H0 ;  /* 0x2000004eff057230 */ /* 0x100fe40000004100 */
[----:B------:R-:W-:Y:S01]  /*7900*/  FMUL R4, R70, R8 ;  /* 0x0000000846047220 */ /* 0x000fe20000400000 */
[----:B------:R-:W-:Y:S01]  /*7910*/  F2FP.F16.F32.PACK_AB R88, R2, R0 ;  /* 0x000000000258723e */ /* 0x000fe200000000ff */
[C---:B------:R-:W-:Y:S01]  /*7920*/  FFMA R7, R73.reuse, R6, R7 ;  /* 0x0000000649077223 */ /* 0x040fe20000000007 */
[----:B------:R-:W-:Y:S02]  /*7930*/  HADD2.F32 R6, -RZ, R78.H1_H1 ;  /* 0x3000004eff067230 */ /* 0x000fe40000004100 */
[----:B------:R-:W-:Y:S01]  /*7940*/  FFMA R4, R73, R5, R4 ;  /* 0x0000000549047223 */ /* 0x000fe20000000004 */
[----:B------:R-:W-:Y:S02]  /*7950*/  HADD2.F32 R8, -RZ, R79.H0_H0 ;  /* 0x2000004fff087230 */ /* 0x000fe40000004100 */
[C---:B------:R-:W-:Y:S01]  /*7960*/  FMUL R0, R70.reuse, R9 ;  /* 0x0000000946007220 */ /* 0x040fe20000400000 */
[----:B------:R-:W-:Y:S01]  /*7970*/  F2FP.F16.F32.PACK_AB R89, R7, R3 ;  /* 0x000000030759723e */ /* 0x000fe200000000ff */
[C---:B------:R-:W-:Y:S01]  /*7980*/  FMUL R2, R70.reuse, R10 ;  /* 0x0000000a46027220 */ /* 0x040fe20000400000 */
[C---:B------:R-:W-:Y:S01]  /*7990*/  FMUL R5, R70.reuse, R11 ;  /* 0x0000000b46057220 */ /* 0x040fe20000400000 */
[C---:B------:R-:W-:Y:S01]  /*79a0*/  FFMA R0, R73.reuse, R6, R0 ;  /* 0x0000000649007223 */ /* 0x040fe20000000000 */
[--C-:B------:R-:W-:Y:S02]  /*79b0*/  HADD2.F32 R7, -RZ, R84.reuse.H0_H0 ;  /* 0x20000054ff077230 */ /* 0x100fe40000004100 */
[C---:B------:R-:W-:Y:S01]  /*79c0*/  FFMA R2, R73.reuse, R8, R2 ;  /* 0x0000000849027223 */ /* 0x040fe20000000002 */
[----:B------:R-:W-:Y:S01]  /*79d0*/  FFMA R5, R73, R72, R5 ;  /* 0x0000004849057223 */ /* 0x000fe20000000005 */
[----:B------:R-:W-:Y:S01]  /*79e0*/  FMUL R3, R70, R12 ;  /* 0x0000000c46037220 */ /* 0x000fe20000400000 */
[----:B------:R-:W-:Y:S01]  /*79f0*/  HADD2.F32 R8, -RZ, R84.H1_H1 ;  /* 0x30000054ff087230 */ /* 0x000fe20000004100 */
[----:B------:R-:W-:Y:S01]  /*7a00*/  F2FP.F16.F32.PACK_AB R90, R0, R4 ;  /* 0x00000004005a723e */ /* 0x000fe200000000ff */
[C---:B------:R-:W-:Y:S01]  /*7a10*/  FMUL R6, R70.reuse, R13 ;  /* 0x0000000d46067220 */ /* 0x040fe20000400000 */
[----:B------:R-:W-:Y:S01]  /*7a20*/  F2FP.F16.F32.PACK_AB R91, R5, R2 ;  /* 0x00000002055b723e */ /* 0x000fe200000000ff */
[C---:B------:R-:W-:Y:S01]  /*7a30*/  FFMA R3, R73.reuse, R7, R3 ;  /* 0x0000000749037223 */ /* 0x040fe20000000003 */
[--C-:B------:R-:W-:Y:S02]  /*7a40*/  HADD2.F32 R5, -RZ, R85.reuse.H0_H0 ;  /* 0x20000055ff057230 */ /* 0x100fe40000004100 */
[C---:B------:R-:W-:Y:S01]  /*7a50*/  FFMA R6, R73.reuse, R8, R6 ;  /* 0x0000000849067223 */ /* 0x040fe20000000006 */
[----:B------:R-:W-:Y:S01]  /*7a60*/  HADD2.F32 R7, -RZ, R85.H1_H1 ;  /* 0x30000055ff077230 */ /* 0x000fe20000004100 */
[----:B------:R-:W-:Y:S01]  /*7a70*/  STS.128 [R160+UR44+0x4400], R88 ;  /* 0x00440058a0007988 */ /* 0x000fe20008000c2c */
[----:B------:R-:W-:Y:S01]  /*7a80*/  FMUL R0, R70, R14 ;  /* 0x0000000e46007220 */ /* 0x000fe20000400000 */
[--C-:B------:R-:W-:Y:S01]  /*7a90*/  HADD2.F32 R8, -RZ, R86.reuse.H0_H0 ;  /* 0x20000056ff087230 */ /* 0x100fe20000004100 */
[----:B------:R-:W-:Y:S01]  /*7aa0*/  F2FP.F16.F32.PACK_AB R104, R6, R3 ;  /* 0x000000030668723e */ /* 0x000fe200000000ff */
[C---:B------:R-:W-:Y:S01]  /*7ab0*/  FMUL R2, R70.reuse, R15 ;  /* 0x0000000f46027220 */ /* 0x040fe20000400000 */
[C---:B------:R-:W-:Y:S01]  /*7ac0*/  FFMA R0, R73.reuse, R5, R0 ;  /* 0x0000000549007223 */ /* 0x040fe20000000000 */
[C---:B------:R-:W-:Y:S01]  /*7ad0*/  FMUL R4, R70.reuse, R16 ;  /* 0x0000001046047220 */ /* 0x040fe20000400000 */
[C---:B------:R-:W-:Y:S01]  /*7ae0*/  FMUL R3, R70.reuse, R17 ;  /* 0x0000001146037220 */ /* 0x040fe20000400000 */
[C---:B------:R-:W-:Y:S01]  /*7af0*/  FFMA R2, R73.reuse, R7, R2 ;  /* 0x0000000749027223 */ /* 0x040fe20000000002 */
[----:B------:R-:W-:Y:S02]  /*7b00*/  HADD2.F32 R7, -RZ, R86.H1_H1 ;  /* 0x30000056ff077230 */ /* 0x000fe40000004100 */
[C---:B------:R-:W-:Y:S01]  /*7b10*/  FFMA R4, R73.reuse, R8, R4 ;  /* 0x0000000849047223 */ /* 0x040fe20000000004 */
[--C-:B------:R-:W-:Y:S02]  /*7b20*/  HADD2.F32 R8, -RZ, R87.reuse.H0_H0 ;  /* 0x20000057ff087230 */ /* 0x100fe40000004100 */
[----:B------:R-:W-:Y:S01]  /*7b30*/  FMUL R5, R70, R18 ;  /* 0x0000001246057220 */ /* 0x000fe20000400000 */
[----:B------:R-:W-:Y:S01]  /*7b40*/  F2FP.F16.F32.PACK_AB R105, R2, R0 ;  /* 0x000000000269723e */ /* 0x000fe200000000ff */
[C---:B------:R-:W-:Y:S01]  /*7b50*/  FFMA R3, R73.reuse, R7, R3 ;  /* 0x0000000749037223 */ /* 0x040fe20000000003 */
[----:B------:R-:W-:Y:S02]  /*7b60*/  HADD2.F32 R9, -RZ, R87.H1_H1 ;  /* 0x30000057ff097230 */ /* 0x000fe40000004100 */
[----:B------:R-:W-:Y:S01]  /*7b70*/  FFMA R5, R73, R8, R5 ;  /* 0x0000000849057223 */ /* 0x000fe20000000005 */
[C---:B------:R-:W-:Y:S01]  /*7b80*/  FMUL R6, R70.reuse, R19 ;  /* 0x0000001346067220 */ /* 0x040fe20000400000 */
[--C-:B----4-:R-:W-:Y:S01]  /*7b90*/  HADD2.F32 R7, -RZ, R92.reuse.H0_H0 ;  /* 0x2000005cff077230 */ /* 0x110fe20000004100 */
[----:B------:R-:W-:Y:S01]  /*7ba0*/  F2FP.F16.F32.PACK_AB R106, R3, R4 ;  /* 0x00000004036a723e */ /* 0x000fe200000000ff */
[----:B------:R-:W-:Y:S02]  /*7bb0*/  HADD2.F32 R8, -RZ, R92.H1_H1 ;  /* 0x3000005cff087230 */ /* 0x000fe40000004100 */
[C---:B------:R-:W-:Y:S01]  /*7bc0*/  FFMA R6, R73.reuse, R9, R6 ;  /* 0x0000000949067223 */ /* 0x040fe20000000006 */
[C---:B------:R-:W-:Y:S01]  /*7bd0*/  FMUL R0, R70.reuse, R20 ;  /* 0x0000001446007220 */ /* 0x040fe20000400000 */
[C---:B------:R-:W-:Y:S01]  /*7be0*/  FMUL R2, R70.reuse, R21 ;  /* 0x0000001546027220 */ /* 0x040fe20000400000 */
[C---:B------:R-:W-:Y:S01]  /*7bf0*/  FMUL R14, R70.reuse, R33 ;  /* 0x00000021460e7220 */ /* 0x040fe20000400000 */
[----:B------:R-:W-:Y:S01]  /*7c00*/  FMUL R33, R70, R52 ;  /* 0x0000003446217220 */ /* 0x000fe20000400000 */
[----:B------:R-:W-:Y:S01]  /*7c10*/  F2FP.F16.F32.PACK_AB R107, R6, R5 ;  /* 0x00000005066b723e */ /* 0x000fe200000000ff */
[C---:B------:R-:W-:Y:S01]  /*7c20*/  FFMA R0, R73.reuse, R7, R0 ;  /* 0x0000000749007223 */ /* 0x040fe20000000000 */
[--C-:B------:R-:W-:Y:S02]  /*7c30*/  HADD2.F32 R72, -RZ, R93.reuse.H0_H0 ;  /* 0x2000005dff487230 */ /* 0x100fe40000004100 */
[C---:B------:R-:W-:Y:S01]  /*7c40*/  FFMA R2, R73.reuse, R8, R2 ;  /* 0x0000000849027223 */ /* 0x040fe20000000002 */
[C---:B------:R-:W-:Y:S01]  /*7c50*/  FMUL R3, R70.reuse, R22 ;  /* 0x0000001646037220 */ /* 0x040fe20000400000 */
[C---:B------:R-:W-:Y:S01]  /*7c60*/  FMUL R4, R70.reuse, R23 ;  /* 0x0000001746047220 */ /* 0x040fe20000400000 */
[C---:B------:R-:W-:Y:S01]  /*7c70*/  FMUL R11, R70.reuse, R30 ;  /* 0x0000001e460b7220 */ /* 0x040fe20000400000 */
[----:B------:R-:W-:Y:S01]  /*7c80*/  FMUL R12, R70, R31 ;  /* 0x0000001f460c7220 */ /* 0x000fe20000400000 */
[----:B------:R-:W-:Y:S01]  /*7c90*/  F2FP.F16.F32.PACK_AB R52, R2, R0 ;  /* 0x000000000234723e */ /* 0x000fe200000000ff */
[----:B------:R-:W-:Y:S01]  /*7ca0*/  HADD2.F32 R0, -RZ, R93.H1_H1 ;  /* 0x3000005dff007230 */ /* 0x000fe20000004100 */
[----:B------:R-:W-:Y:S01]  /*7cb0*/  STS.128 [R161+0x4400], R104 ;  /* 0x00440068a1007388 */ /* 0x000fe20000000c00 */
[--C-:B------:R-:W-:Y:S02]  /*7cc0*/  HADD2.F32 R2, -RZ, R94.reuse.H0_H0 ;  /* 0x2000005eff027230 */ /* 0x100fe40000004100 */
[C---:B------:R-:W-:Y:S01]  /*7cd0*/  FFMA R3, R73.reuse, R72, R3 ;  /* 0x0000004849037223 */ /* 0x040fe20000000003 */
[C---:B------:R-:W-:Y:S01]  /*7ce0*/  FMUL R30, R70.reuse, R49 ;  /* 0x00000031461e7220 */ /* 0x040fe20000400000 */
[----:B------:R-:W-:Y:S02]  /*7cf0*/  HADD2.F32 R49, -RZ, R94.H1_H1 ;  /* 0x3000005eff317230 */ /* 0x000fe40000004100 */
[C---:B------:R-:W-:Y:S01]  /*7d00*/  FFMA R4, R73.reuse, R0, R4 ;  /* 0x0000000049047223 */ /* 0x040fe20000000004 */
[--C-:B------:R-:W-:Y:S02]  /*7d10*/  HADD2.F32 R0, -RZ, R100.reuse.H0_H0 ;  /* 0x20000064ff007230 */ /* 0x100fe40000004100 */
[C---:B------:R-:W-:Y:S01]  /*7d20*/  FMUL R5, R70.reuse, R24 ;  /* 0x0000001846057220 */ /* 0x040fe20000400000 */
[C---:B------:R-:W-:Y:S01]  /*7d30*/  FMUL R13, R70.reuse, R32 ;  /* 0x00000020460d7220 */ /* 0x040fe20000400000 */
[C---:B------:R-:W-:Y:S01]  /*7d40*/  FMUL R31, R70.reuse, R50 ;  /* 0x00000032461f7220 */ /* 0x040fe20000400000 */
[--C-:B------:R-:W-:Y:S02]  /*7d50*/  HADD2.F32 R50, -RZ, R95.reuse.H0_H0 ;  /* 0x2000005fff327230 */ /* 0x100fe40000004100 */
[C---:B------:R-:W-:Y:S01]  /*7d60*/  FFMA R5, R73.reuse, R2, R5 ;  /* 0x0000000249057223 */ /* 0x040fe20000000005 */
[----:B------:R-:W-:Y:S02]  /*7d70*/  HADD2.F32 R2, -RZ, R100.H1_H1 ;  /* 0x30000064ff027230 */ /* 0x000fe40000004100 */
[C---:B------:R-:W-:Y:S01]  /*7d80*/  FMUL R6, R70.reuse, R25 ;  /* 0x0000001946067220 */ /* 0x040fe20000400000 */
[C---:B------:R-:W-:Y:S01]  /*7d90*/  FMUL R32, R70.reuse, R51 ;  /* 0x0000003346207220 */ /* 0x040fe20000400000 */
[----:B------:R-:W-:Y:S02]  /*7da0*/  HADD2.F32 R51, -RZ, R95.H1_H1 ;  /* 0x3000005fff337230 */ /* 0x000fe40000004100 */
[C---:B------:R-:W-:Y:S01]  /*7db0*/  FMUL R7, R70.reuse, R26 ;  /* 0x0000001a46077220 */ /* 0x040fe20000400000 */
[C---:B------:R-:W-:Y:S01]  /*7dc0*/  FFMA R6, R73.reuse, R49, R6 ;  /* 0x0000003149067223 */ /* 0x040fe20000000006 */
[C---:B------:R-:W-:Y:S01]  /*7dd0*/  FMUL R8, R70.reuse, R27 ;  /* 0x0000001b46087220 */ /* 0x040fe20000400000 */
[C---:B------:R-:W-:Y:S01]  /*7de0*/  FMUL R9, R70.reuse, R28 ;  /* 0x0000001c46097220 */ /* 0x040fe20000400000 */
[C---:B------:R-:W-:Y:S01]  /*7df0*/  FMUL R15, R70.reuse, R34 ;  /* 0x00000022460f7220 */ /* 0x040fe20000400000 */
[C---:B------:R-:W-:Y:S01]  /*7e00*/  FMUL R34, R70.reuse, R53 ;  /* 0x0000003546227220 */ /* 0x040fe20000400000 */
[C---:B------:R-:W-:Y:S01]  /*7e10*/  FFMA R7, R73.reuse, R50, R7 ;  /* 0x0000003249077223 */ /* 0x040fe20000000007 */
[----:B------:R-:W-:Y:S01]  /*7e20*/  FMUL R10, R70, R29 ;  /* 0x0000001d460a7220 */ /* 0x000fe20000400000 */
[----:B------:R-:W-:Y:S01]  /*7e30*/  F2FP.F16.F32.PACK_AB R53, R4, R3 ;  /* 0x000000030435723e */ /* 0x000fe200000000ff */
[----:B------:R-:W-:Y:S02]  /*7e40*/  HADD2.F32 R3, -RZ, R101.H0_H0 ;  /* 0x20000065ff037230 */ /* 0x000fe40000004100 */
[C---:B------:R-:W-:Y:S01]  /*7e50*/  FFMA R8, R73.reuse, R51, R8 ;  /* 0x0000003349087223 */ /* 0x040fe20000000008 */
[----:B------:R-:W-:Y:S02]  /*7e60*/  HADD2.F32 R4, -RZ, R111.H0_H0 ;  /* 0x2000006fff047230 */ /* 0x000fe40000004100 */
        /* <DEDUP_REMOVED lines=16> */
[C---:B------:R-:W-:Y:S01]  /*7f70*/  FFMA R16, R73.reuse, R2, R16 ;  /* 0x0000000249107223 */ /* 0x040fe20000000010 */
[C---:B------:R-:W-:Y:S01]  /*7f80*/  FMUL R17, R70.reuse, R36 ;  /* 0x0000002446117220 */ /* 0x040fe20000400000 */
[----:B------:R-:W-:Y:S02]  /*7f90*/  HADD2.F32 R2, -RZ, R108.H1_H1 ;  /* 0x3000006cff027230 */ /* 0x000fe40000004100 */
[C---:B------:R-:W-:Y:S01]  /*7fa0*/  FMUL R18, R70.reuse, R37 ;  /* 0x0000002546127220 */ /* 0x040fe20000400000 */
[--C-:B------:R-:W-:Y:S02]  /*7fb0*/  HADD2.F32 R3, -RZ, R109.reuse.H0_H0 ;  /* 0x2000006dff037230 */ /* 0x100fe40000004100 */
[C---:B------:R-:W-:Y:S01]  /*7fc0*/  FMUL R19, R70.reuse, R38 ;  /* 0x0000002646137220 */ /* 0x040fe20000400000 */
[----:B------:R-:W-:Y:S01]  /*7fd0*/  FMUL R36, R70, R55 ;  /* 0x0000003746247220 */ /* 0x000fe20000400000 */
[C---:B------:R-:W-:Y:S01]  /*7fe0*/  FFMA R17, R73.reuse, R0, R17 ;  /* 0x0000000049117223 */ /* 0x040fe20000000011 */
[----:B------:R-:W-:Y:S01]  /*7ff0*/  F2FP.F16.F32.PACK_AB R55, R8, R7 ;  /* 0x000000070837723e */ /* 0x000fe200000000ff */
[----:B------:R-:W-:Y:S02]  /*8000*/  HADD2.F32 R0, -RZ, R109.H1_H1 ;  /* 0x3000006dff007230 */ /* 0x000fe40000004100 */
[C---:B------:R-:W-:Y:S01]  /*8010*/  FFMA R18, R73.reuse, R2, R18 ;  /* 0x0000000249127223 */ /* 0x040fe20000000012 */
[C---:B------:R-:W-:Y:S01]  /*8020*/  FMUL R20, R70.reuse, R39 ;  /* 0x0000002746147220 */ /* 0x040fe20000400000 */
[C---:B------:R-:W-:Y:S01]  /*8030*/  FFMA R19, R73.reuse, R3, R19 ;  /* 0x0000000349137223 */ /* 0x040fe20000000013 */
[----:B------:R-:W-:Y:S01]  /*8040*/  STS.128 [R159+0x4400], R52 ;  /* 0x004400349f007388 */ /* 0x000fe20000000c00 */
[--C-:B------:R-:W-:Y:S02]  /*8050*/  HADD2.F32 R2, -RZ, R110.reuse.H0_H0 ;  /* 0x2000006eff027230 */ /* 0x100fe40000004100 */
[C---:B------:R-:W-:Y:S01]  /*8060*/  FMUL R21, R70.reuse, R40 ;  /* 0x0000002846157220 */ /* 0x040fe20000400000 */
[----:B------:R-:W-:Y:S02]  /*8070*/  HADD2.F32 R3, -RZ, R110.H1_H1 ;  /* 0x3000006eff037230 */ /* 0x000fe40000004100 */
[C---:B------:R-:W-:Y:S01]  /*8080*/  FMUL R22, R70.reuse, R41 ;  /* 0x0000002946167220 */ /* 0x040fe20000400000 */
[----:B------:R-:W-:Y:S02]  /*8090*/  HADD2.F32 R5, -RZ, R111.H1_H1 ;  /* 0x3000006fff057230 */ /* 0x000fe40000004100 */
[C---:B------:R-:W-:Y:S01]  /*80a0*/  FFMA R20, R73.reuse, R0, R20 ;  /* 0x0000000049147223 */ /* 0x040fe20000000014 */
[----:B------:R-:W-:Y:S01]  /*80b0*/  FMUL R23, R70, R42 ;  /* 0x0000002a46177220 */ /* 0x000fe20000400000 */
[----:B------:R-:W-:Y:S01]  /*80c0*/  F2FP.F16.F32.PACK_AB R8, R10, R9 ;  /* 0x000000090a08723e */ /* 0x000fe200000000ff */
[----:B------:R-:W-:Y:S01]  /*80d0*/  FMUL R24, R70, R43 ;  /* 0x0000002b46187220 */ /* 0x000fe20000400000 */
[--C-:B------:R-:W-:Y:S01]  /*80e0*/  HADD2.F32 R0, -RZ, R116.reuse.H0_H0 ;  /* 0x20000074ff007230 */ /* 0x100fe20000004100 */
[----:B------:R-:W-:Y:S01]  /*80f0*/  F2FP.F16.F32.PACK_AB R9, R12, R11 ;  /* 0x0000000b0c09723e */ /* 0x000fe200000000ff */
[C---:B------:R-:W-:Y:S01]  /*8100*/  FFMA R21, R73.reuse, R2, R21 ;  /* 0x0000000249157223 */ /* 0x040fe20000000015 */
[----:B------:R-:W-:Y:S01]  /*8110*/  FMUL R25, R70, R44 ;  /* 0x0000002c46197220 */ /* 0x000fe20000400000 */
[----:B------:R-:W-:Y:S01]  /*8120*/  F2FP.F16.F32.PACK_AB R10, R14, R13 ;  /* 0x0000000d0e0a723e */ /* 0x000fe200000000ff */
[C---:B------:R-:W-:Y:S01]  /*8130*/  FFMA R22, R73.reuse, R3, R22 ;  /* 0x0000000349167223 */ /* 0x040fe20000000016 */
[----:B------:R-:W-:Y:S01]  /*8140*/  F2FP.F16.F32.PACK_AB R11, R16, R15 ;  /* 0x0000000f100b723e */ /* 0x000fe200000000ff */
[----:B------:R-:W-:Y:S02]  /*8150*/  HADD2.F32 R2, -RZ, R116.H1_H1 ;  /* 0x30000074ff027230 */ /* 0x000fe40000004100 */
[C---:B------:R-:W-:Y:S01]  /*8160*/  FFMA R23, R73.reuse, R4, R23 ;  /* 0x0000000449177223 */ /* 0x040fe20000000017 */
[C---:B------:R-:W-:Y:S01]  /*8170*/  FMUL R26, R70.reuse, R45 ;  /* 0x0000002d461a7220 */ /* 0x040fe20000400000 */
[C---:B------:R-:W-:Y:S01]  /*8180*/  FFMA R24, R73.reuse, R5, R24 ;  /* 0x0000000549187223 */ /* 0x040fe20000000018 */
[----:B------:R2:W-:Y:S01]  /*8190*/  STS.128 [R162+0x4400], R8 ;  /* 0x00440008a2007388 */ /* 0x0005e20000000c00 */
[C---:B------:R-:W-:Y:S01]  /*81a0*/  FFMA R25, R73.reuse, R0, R25 ;  /* 0x0000000049197223 */ /* 0x040fe20000000019 */
[--C-:B------:R-:W-:Y:S02]  /*81b0*/  HADD2.F32 R3, -RZ, R117.reuse.H0_H0 ;  /* 0x20000075ff037230 */ /* 0x100fe40000004100 */
[C---:B------:R-:W-:Y:S01]  /*81c0*/  FMUL R27, R70.reuse, R46 ;  /* 0x0000002e461b7220 */ /* 0x040fe20000400000 */
[----:B------:R-:W-:Y:S02]  /*81d0*/  HADD2.F32 R0, -RZ, R117.H1_H1 ;  /* 0x30000075ff007230 */ /* 0x000fe40000004100 */
[C---:B------:R-:W-:Y:S01]  /*81e0*/  FFMA R26, R73.reuse, R2, R26 ;  /* 0x00000002491a7223 */ /* 0x040fe2000000001a */
        /* <DEDUP_REMOVED lines=10> */
[--C-:B------:R-:W-:Y:S02]  /*8290*/  HADD2.F32 R0, -RZ, R119.reuse.H0_H0 ;  /* 0x20000077ff007230 */ /* 0x100fe40000004100 */
[C---:B------:R-:W-:Y:S01]  /*82a0*/  FFMA R29, R73.reuse, R2, R29 ;  /* 0x00000002491d7223 */ /* 0x040fe2000000001d */
[----:B------:R-:W-:Y:S02]  /*82b0*/  HADD2.F32 R2, -RZ, R119.H1_H1 ;  /* 0x30000077ff027230 */ /* 0x000fe40000004100 */
[C---:B------:R-:W-:Y:S01]  /*82c0*/  FFMA R30, R73.reuse, R3, R30 ;  /* 0x00000003491e7223 */ /* 0x040fe2000000001e */
[----:B------:R3:W-:Y:S01]  /*82d0*/  STS.128 [R151+0x4400], R4 ;  /* 0x0044000497007388 */ /* 0x0007e20000000c00 */
[C---:B------:R-:W-:Y:S01]  /*82e0*/  FFMA R31, R73.reuse, R0, R31 ;  /* 0x00000000491f7223 */ /* 0x040fe2000000001f */
[--C-:B------:R-:W-:Y:S02]  /*82f0*/  HADD2.F32 R0, -RZ, R124.reuse.H0_H0 ;  /* 0x2000007cff007230 */ /* 0x100fe40000004100 */
[C---:B------:R-:W-:Y:S01]  /*8300*/  FFMA R32, R73.reuse, R2, R32 ;  /* 0x0000000249207223 */ /* 0x040fe20000000020 */
[----:B------:R-:W-:Y:S02]  /*8310*/  HADD2.F32 R3, -RZ, R124.H1_H1 ;  /* 0x3000007cff037230 */ /* 0x000fe40000004100 */
[C---:B------:R-:W-:Y:S01]  /*8320*/  FMUL R37, R70.reuse, R56 ;  /* 0x0000003846257220 */ /* 0x040fe20000400000 */
[--C-:B------:R-:W-:Y:S02]  /*8330*/  HADD2.F32 R2, -RZ, R125.reuse.H0_H0 ;  /* 0x2000007dff027230 */ /* 0x100fe40000004100 */
[C---:B------:R-:W-:Y:S01]  /*8340*/  FFMA R33, R73.reuse, R0, R33 ;  /* 0x0000000049217223 */ /* 0x040fe20000000021 */
[----:B------:R-:W-:Y:S02]  /*8350*/  HADD2.F32 R0, -RZ, R125.H1_H1 ;  /* 0x3000007dff007230 */ /* 0x000fe40000004100 */
[C---:B------:R-:W-:Y:S01]  /*8360*/  FFMA R34, R73.reuse, R3, R34 ;  /* 0x0000000349227223 */ /* 0x040fe20000000022 */
[C---:B------:R-:W-:Y:S01]  /*8370*/  FMUL R38, R70.reuse, R57 ;  /* 0x0000003946267220 */ /* 0x040fe20000400000 */
        /* <DEDUP_REMOVED lines=17> */
[----:B------:R-:W-:Y:S01]  /*8490*/  FMUL R43, R70, R62 ;  /* 0x0000003e462b7220 */ /* 0x000fe20000400000 */
[----:B--2---:R-:W-:Y:S01]  /*84a0*/  F2FP.F16.F32.PACK_AB R8, R26, R25 ;  /* 0x000000191a08723e */ /* 0x004fe200000000ff */
        /* <DEDUP_REMOVED lines=10> */
[----:B------:R-:W-:Y:S01]  /*8550*/  STS.128 [R164+0x4400], R8 ;  /* 0x00440008a4007388 */ /* 0x000fe20000000c00 */
[----:B------:R-:W-:Y:S02]  /*8560*/  HADD2.F32 R3, -RZ, R134.H1_H1 ;  /* 0x30000086ff037230 */ /* 0x000fe40000004100 */
[C---:B------:R-:W-:Y:S01]  /*8570*/  FMUL R46, R70.reuse, R65 ;  /* 0x00000041462e7220 */ /* 0x040fe20000400000 */
[--C-:B---3--:R-:W-:Y:S02]  /*8580*/  HADD2.F32 R4, -RZ, R135.reuse.H0_H0 ;  /* 0x20000087ff047230 */ /* 0x108fe40000004100 */
[C---:B------:R-:W-:Y:S01]  /*8590*/  FMUL R47, R70.reuse, R66 ;  /* 0x00000042462f7220 */ /* 0x040fe20000400000 */
[----:B------:R-:W-:Y:S02]  /*85a0*/  HADD2.F32 R5, -RZ, R135.H1_H1 ;  /* 0x30000087ff057230 */ /* 0x000fe40000004100 */
        /* <DEDUP_REMOVED lines=12> */
[----:B------:R-:W-:Y:S01]  /*8670*/  STS.128 [R150+0x4400], R12 ;  /* 0x0044000c96007388 */ /* 0x000fe20000000c00 */
[----:B------:R-:W-:Y:S02]  /*8680*/  F2FP.F16.F32.PACK_AB R6, R46, R45 ;  /* 0x0000002d2e06723e */ /* 0x000fe400000000ff */
[----:B------:R-:W-:Y:S02]  /*8690*/  F2FP.F16.F32.PACK_AB R7, R48, R47 ;  /* 0x0000002f3007723e */ /* 0x000fe400000000ff */
[----:B------:R-:W-:Y:S02]  /*86a0*/  MOV R0, UR46 ;  /* 0x0000002e00007c02 */ /* 0x000fe40008000f00 */
[----:B------:R-:W-:Y:S01]  /*86b0*/  @P6 SHF.L.U32 R2, R154, 0x1f, RZ ;  /* 0x0000001f9a026819 */ /* 0x000fe200000006ff */
[----:B------:R2:W-:Y:S01]  /*86c0*/  STS.128 [R163+0x4400], R4 ;  /* 0x00440004a3007388 */ /* 0x0005e20000000c00 */
[----:B------:R-:W-:Y:S04]  /*86d0*/  @P6 LEA R0, R0, UR44, 0x3 ;  /* 0x0000002c00006c11 */ /* 0x000fe8000f8e18ff */
[----:B------:R-:W-:Y:S01]  /*86e0*/  @P6 IADD3 R0, PT, PT, R0, 0x70, RZ ;  /* 0x0000007000006810 */ /* 0x000fe20007ffe0ff */
[----:B------:R-:W-:Y:S01]  /*86f0*/  @!PT LDS RZ, [RZ] ;  /* 0x00000000fffff984 */ /* 0x000fe20000000800 */
[----:B------:R-:W-:Y:S01]  /*8700*/  @!PT LDS RZ, [RZ] ;  /* 0x00000000fffff984 */ /* 0x000fe20000000800 */
[----:B------:R-:W-:Y:S01]  /*8710*/  @!PT LDS RZ, [RZ] ;  /* 0x00000000fffff984 */ /* 0x000fe20000000800 */
[----:B------:R-:W-:Y:S01]  /*8720*/  @!PT LDS RZ, [RZ] ;  /* 0x00000000fffff984 */ /* 0x000fe20000000800 */
[----:B------:R3:W-:Y:S06]  /*8730*/  MEMBAR.ALL.CTA ;  /* 0x0000000000007992 */ /* 0x0007ec0000008000 */
[----:B---3--:R-:W3:Y:S01]  /*8740*/  FENCE.VIEW.ASYNC.S ;  /* 0x00000000000073c6 */ /* 0x008ee20000000000 */
[----:B-1----:R-:W-:Y:S02]  /*8750*/  @P6 PRMT R0, R165, 0x654, R0 ;  /* 0x00000654a5006816 */ /* 0x002fe40000000000 */
[----:B--2---:R-:W-:Y:S01]  /*8760*/  LEA R6, R75, UR44, 0x3 ;  /* 0x0000002c4b067c11 */ /* 0x004fe2000f8e18ff */
[----:B---3--:R-:W-:Y:S06]  /*8770*/  BAR.SYNC.DEFER_BLOCKING 0x1, 0x80 ;  /* 0x0042000000007b1d */ /* 0x008fec0000010000 */
[----:B------:R-:W-:Y:S05]  /*8780*/  @P0 BRA `(.L_x_114) ;  /* 0x0000000000280947 */ /* 0x000fea0003800000 */
[----:B------:R-:W1:Y:S01]  /*8790*/  LDCU.64 UR6, c[0x0][0x348] ;  /* 0x00006900ff0677ac */ /* 0x000e620008000a00 */
[----:B------:R-:W-:Y:S02]  /*87a0*/  UIADD3 UR9, UPT, UPT, UR49, 0x40, URZ ;  /* 0x0000004031097890 */ /* 0x000fe4000fffe0ff */
[----:B------:R-:W-:Y:S01]  /*87b0*/  UIADD3 UR8, UPT, UPT, UR44, 0x4400, URZ ;  /* 0x000044002c087890 */ /* 0x000fe2000fffe0ff */
[----:B------:R-:W-:Y:S01]  /*87c0*/  UMOV UR10, UR50 ;  /* 0x00000032000a7c82 */ /* 0x000fe20008000000 */
[----:B------:R-:W-:Y:S01]  /*87d0*/  UMOV UR11, UR36 ;  /* 0x00000024000b7c82 */ /* 0x000fe20008000000 */
[----:B-1----:R-:W-:Y:S04]  /*87e0*/  UIADD3 UR4, UP0, UPT, UR6, 0x680, URZ ;  /* 0x0000068006047890 */ /* 0x002fe8000ff1e0ff */
[----:B------:R-:W-:Y:S09]  /*87f0*/  UIADD3.X UR5, UPT, UPT, URZ, UR7, URZ, UP0, !UPT ;  /* 0x00000007ff057290 */ /* 0x000ff200087fe4ff */
[----:B------:R1:W-:Y:S01]  /*8800*/  UTMASTG.3D [UR8], [UR4] ;  /* 0x00000008040073b5 */ /* 0x0003e20008010000 */
[----:B------:R0:W-:Y:S01]  /*8810*/  UTMACMDFLUSH ;  /* 0x00000000000079b7 */ /* 0x0001e20000000000 */
[----:B-1----:R-:W-:Y:S04]  /*8820*/  DEPBAR.LE SB0, 0x1 ;  /* 0x000080400000791a */ /* 0x002fe80000000000 */
.L_x_114:
[----:B------:R-:W-:Y:S05]  /*8830*/  BSYNC.RECONVERGENT B0 ;  /* 0x0000000000007941 */ /* 0x000fea0003800200 */
.L_x_113:
[----:B------:R-:W-:Y:S01]  /*8840*/  BAR.SYNC.DEFER_BLOCKING 0x1, 0x80 ;  /* 0x0042000000007b1d */ /* 0x000fe20000010000 */
[----:B------:R-:W-:Y:S04]  /*8850*/  UIADD3 UR4, UPT, UPT, UR46, 0x1, URZ ;  /* 0x000000012e047890 */ /* 0x000fe8000fffe0ff */
[----:B------:R-:W-:Y:S04]  /*8860*/  UISETP.NE.AND UP0, UPT, UR4, 0x4, UPT ;  /* 0x000000040400788c */ /* 0x000fe8000bf05270 */
[----:B------:R-:W-:Y:S01]  /*8870*/  USEL UR45, UR4, URZ, UP0 ;  /* 0x000000ff042d7287 */ /* 0x000fe20008000000 */
[----:B------:R1:W-:Y:S01]  /*8880*/  @P6 SYNCS.ARRIVE.TRANS64.RED.A1T0 RZ, [R0+URZ], RZ ;  /* 0x000000ff00ff69a7 */ /* 0x0003e200081004ff */
[----:B------:R-:W-:Y:S01]  /*8890*/  BSSY B1, `(.L_x_115) ;  /* 0x0000020000017945 */ /* 0x000fe20003800000 */
[----:B------:R-:W2:Y:S02]  /*88a0*/  @P6 SYNCS.PHASECHK.TRANS64.TRYWAIT P0, [R6+URZ+0x50], R2 ;  /* 0x00005002060065a7 */ /* 0x000ea400080011ff */
[----:B--2---:R-:W-:Y:S01]  /*88b0*/  @P6 SEL R82, RZ, 0x1, !P0 ;  /* 0x00000001ff526807 */ /* 0x004fe20004000000 */
[----:B-1----:R-:W-:Y:S06]  /*88c0*/  @!P6 BRA `(.L_x_116) ;  /* 0x000000000070e947 */ /* 0x002fec0003800000 */
        /* <DEDUP_REMOVED lines=9> */
[----:B------:R-:W-:Y:S04]  /*8960*/  SHF.L.U32 R5, R154, 0x1f, RZ ;  /* 0x0000001f9a057819 */ /* 0x000fe800000006ff */
[----:B------:R-:W1:Y:S02]  /*8970*/  SYNCS.PHASECHK.TRANS64.TRYWAIT P0, [R6+URZ+0x50], R5 ;  /* 0x00005005060075a7 */ /* 0x000e6400080011ff */
[----:B-1----:R-:W-:Y:S05]  /*8980*/  @!P0 BRA `(.L_x_119) ;  /* 0x0000003400448947 */ /* 0x002fea0003800000 */
.L_x_118:
[----:B------:R-:W-:Y:S05]  /*8990*/  BSYNC B0 ;  /* 0x0000000000007941 */ /* 0x000fea0003800000 */
.L_x_117:
[----:B------:R-:W-:Y:S01]  /*89a0*/  ISETP.NE.AND P0, PT, R83, RZ, PT ;  /* 0x000000ff5300720c */ /* 0x000fe20003f05270 */
[----:B------:R-:W-:Y:S11]  /*89b0*/  VIADD R75, R75, 0x1 ;  /* 0x000000014b4b7836 */ /* 0x000ff60000000000 */
[----:B------:R-:W-:Y:S01]  /*89c0*/  @!UPT UIADD3 URZ, UPT, UPT, URZ, URZ, URZ ;  /* 0x000000fffffff290 */ /* 0x000fe2000fffe0ff */
[----:B------:R2:W3:Y:S01]  /*89d0*/  @P0 LDS.128 R76, [R4+UR44+0x400] ;  /* 0x0004002c044c0984 */ /* 0x0004e20008000c00 */
[C---:B-1----:R-:W-:Y:S03]  /*89e0*/  @P0 IADD3 R5, PT, PT, R96.reuse, R2, RZ ;  /* 0x0000000260050210 */ /* 0x042fe60007ffe0ff */
[----:B------:R1:W4:Y:S04]  /*89f0*/  @P0 LDS.128 R84, [R3+0x400] ;  /* 0x0004000003540984 */ /* 0x0003280000000c00 */
[----:B------:R5:W3:Y:S04]  /*8a00*/  @P0 LDS.128 R92, [R2+0x400] ;  /* 0x00040000025c0984 */ /* 0x000ae80000000c00 */
[----:B------:R3:W3:Y:S04]  /*8a10*/  @P0 LDS.128 R100, [R5+0x400] ;  /* 0x0004000005640984 */ /* 0x0006e80000000c00 */
[----:B------:R3:W3:Y:S01]  /*8a20*/  @P0 LDS.128 R108, [R0+0x400] ;  /* 0x00040000006c0984 */ /* 0x0006e20000000c00 */
[--C-:B--2---:R-:W-:Y:S02]  /*8a30*/  @P0 IMAD.IADD R4, R81, 0x1, R0.reuse ;  /* 0x0000000151040824 */ /* 0x104fe400078e0200 */
[C---:B-1----:R-:W-:Y:S03]  /*8a40*/  @P0 IMAD.IADD R3, R96.reuse, 0x1, R0 ;  /* 0x0000000160030824 */ /* 0x042fe600078e0200 */
[----:B------:R1:W2:Y:S01]  /*8a50*/  @P0 LDS.128 R124, [R4+0x400] ;  /* 0x00040000047c0984 */ /* 0x0002a20000000c00 */
[----:B-----5:R-:W-:Y:S03]  /*8a60*/  @P0 IADD3 R2, PT, PT, R96, R4, RZ ;  /* 0x0000000460020210 */ /* 0x020fe60007ffe0ff */
[----:B------:R1:W1:Y:S04]  /*8a70*/  @P0 LDS.128 R116, [R3+0x400] ;  /* 0x0004000003740984 */ /* 0x0002680000000c00 */
[----:B------:R1:W1:Y:S02]  /*8a80*/  @P0 LDS.128 R132, [R2+0x400] ;  /* 0x0004000002840984 */ /* 0x0002640000000c00 */
.L_x_116:
[----:B------:R-:W-:Y:S05]  /*8a90*/  BSYNC B1 ;  /* 0x0000000000017941 */ /* 0x000fea0003800000 */
.L_x_115:
[----:B---3--:R-:W-:Y:S05]  /*8aa0*/  VIADD R0, R71, 0x80 ;  /* 0x0000008047007836 */ /* 0x008fea0000000000 */
[----:B------:R-:W-:Y:S04]  /*8ab0*/  SHF.R.U32.HI R0, RZ, 0x15, R0 ;  /* 0x00000015ff007819 */ /* 0x000fe80000011600 */
[----:B------:R-:W-:Y:S11]  /*8ac0*/  LOP3.LUT P0, RZ, R0, 0x3, R143, 0x48, !PT ;  /* 0x0000000300ff7812 */ /* 0x000ff6000780488f */
[----:B------:R-:W-:Y:S02]  /*8ad0*/  @!UPT UIADD3 URZ, UPT, UPT, URZ, URZ, URZ ;  /* 0x000000fffffff290 */ /* 0x000fe4000fffe0ff */
[----:B------:R-:W-:Y:S05]  /*8ae0*/  @!P0 BRA `(.L_x_120) ;  /* 0x0000000000408947 */ /* 0x000fea0003800000 */
[----:B------:R-:W3:Y:S01]  /*8af0*/  LDCU.64 UR8, c[0x4][0x70] ;  /* 0x01000e00ff0877ac */ /* 0x000ee20008000a00 */
[----:B-1----:R-:W-:Y:S01]  /*8b00*/  MOV R3, 0x0 ;  /* 0x0000000000037802 */ /* 0x002fe20000000f00 */
[----:B------:R-:W-:Y:S02]  /*8b10*/  HFMA2 R12, -RZ, RZ, 0, 5.9604644775390625e-08 ;  /* 0x00000001ff0c7431 */ /* 0x000fe400000001ff */
[----:B------:R-:W-:Y:S02]  /*8b20*/  IMAD.MOV.U32 R8, RZ, RZ, 0x192 ;  /* 0x00000192ff087424 */ /* 0x000fe400078e00ff */
[----:B------:R-:W-:Y:S01]  /*8b30*/  IMAD.MOV.U32 R13, RZ, RZ, RZ ;  /* 0x000000ffff0d7224 */ /* 0x000fe200078e00ff */
[----:B------:R-:W1:Y:S01]  /*8b40*/  LDCU.64 UR6, c[0x4][0x78] ;  /* 0x01000f00ff0677ac */ /* 0x000e620008000a00 */
[----:B------:R-:W2:Y:S01]  /*8b50*/  LDC.64 R2, c[0x4][R3] ;  /* 0x0100000003027b82 */ /* 0x000ea20000000a00 */
[----:B------:R-:W5:Y:S01]  /*8b60*/  LDCU.64 UR4, c[0x4][0x10] ;  /* 0x01000200ff0477ac */ /* 0x000f620008000a00 */
[----:B---3--:R-:W-:Y:S01]  /*8b70*/  MOV R5, UR9 ;  /* 0x0000000900057c02 */ /* 0x008fe20008000f00 */
[----:B------:R-:W-:Y:S01]  /*8b80*/  IMAD.U32 R4, RZ, RZ, UR8 ;  /* 0x00000008ff047e24 */ /* 0x000fe2000f8e00ff */
[----:B-1----:R-:W-:Y:S01]  /*8b90*/  MOV R7, UR7 ;  /* 0x0000000700077c02 */ /* 0x002fe20008000f00 */
[----:B------:R-:W-:Y:S01]  /*8ba0*/  IMAD.U32 R6, RZ, RZ, UR6 ;  /* 0x00000006ff067e24 */ /* 0x000fe2000f8e00ff */
[----:B-----5:R-:W-:Y:S01]  /*8bb0*/  MOV R11, UR5 ;  /* 0x00000005000b7c02 */ /* 0x020fe20008000f00 */
[----:B------:R-:W-:Y:S02]  /*8bc0*/  IMAD.U32 R10, RZ, RZ, UR4 ;  /* 0x00000004ff0a7e24 */ /* 0x000fe4000f8e00ff */
[----:B------:R-:W-:Y:S07]  /*8bd0*/  LEPC R20, `(.L_x_120) ;  /* 0x000000001014794e */ /* 0x000fee0000000000 */
[----:B--2-4-:R-:W-:Y:S05]  /*8be0*/  CALL.ABS.NOINC R2 ;  /* 0x0000000002007343 */ /* 0x014fea0003c00000 */
.L_x_120:
[----:B------:R-:W-:Y:S05]  /*8bf0*/  WARPSYNC.ALL ;  /* 0x0000000000007948 */ /* 0x000fea0003800000 */
[----:B------:R-:W-:Y:S01]  /*8c00*/  R2UR UR4, R71 ;  /* 0x00000000470472ca */ /* 0x000fe200000e0000 */
[--C-:B-1----:R-:W-:Y:S01]  /*8c10*/  HADD2.F32 R3, -RZ, R76.reuse.H0_H0 ;  /* 0x2000004cff037230 */ /* 0x102fe20000004100 */
[----:B------:R-:W-:Y:S01]  /*8c20*/  ISETP.NE.AND P6, PT, R158, RZ, PT ;  /* 0x000000ff9e00720c */ /* 0x000fe20003fc5270 */
[----:B------:R-:W-:Y:S01]  /*8c30*/  HADD2.F32 R72, -RZ, R79.H1_H1 ;  /* 0x3000004fff487230 */ /* 0x000fe20000004100 */
[----:B------:R-:W-:Y:S01]  /*8c40*/  ISETP.NE.AND P0, PT, R157, RZ, PT ;  /* 0x000000ff9d00720c */ /* 0x000fe20003f05270 */
[----:B------:R-:W-:Y:S08]  /*8c50*/  BSSY.RECONVERGENT B0, `(.L_x_121) ;  /* 0x0000100000007945 */ /* 0x000ff00003800200 */
[----:B------:R-:W1:Y:S02]  /*8c60*/  LDTM.x64 R4, tmem[UR4+0x80] ;  /* 0x00008004000479ee */ /* 0x000e640008340000 */
[C---:B-1----:R-:W-:Y:S01]  /*8c70*/  FMUL R0, R70.reuse, R4 ;  /* 0x0000000446007220 */ /* 0x042fe20000400000 */
        /* <DEDUP_REMOVED lines=19> */
[----:B------:R-:W-:Y:S01]  /*8db0*/  FMUL R5, R70, R11 ;  /* 0x0000000b46057220 */ /* 0x000fe20000400000 */
[C---:B------:R-:W-:Y:S01]  /*8dc0*/  FFMA R0, R73.reuse, R6, R0 ;  /* 0x0000000649007223 */ /* 0x040fe20000000000 */
[--C-:B----4-:R-:W-:Y:S02]  /*8dd0*/  HADD2.F32 R7, -RZ, R84.reuse.H0_H0 ;  /* 0x20000054ff077230 */ /* 0x110fe40000004100 */
[C---:B------:R-:W-:Y:S01]  /*8de0*/  FFMA R2, R73.reuse, R8, R2 ;  /* 0x0000000849027223 */ /* 0x040fe20000000002 */
[----:B------:R-:W-:Y:S01]  /*8df0*/  FFMA R5, R73, R72, R5 ;  /* 0x0000004849057223 */ /* 0x000fe20000000005 */
[----:B------:R-:W-:Y:S01]  /*8e00*/  HADD2.F32 R8, -RZ, R84.H1_H1 ;  /* 0x30000054ff087230 */ /* 0x000fe20000004100 */
[----:B------:R-:W-:Y:S01]  /*8e10*/  F2FP.F16.F32.PACK_AB R90, R0, R4 ;  /* 0x00000004005a723e */ /* 0x000fe200000000ff */
[C---:B------:R-:W-:Y:S01]  /*8e20*/  FMUL R3, R70.reuse, R12 ;  /* 0x0000000c46037220 */ /* 0x040fe20000400000 */
[C---:B------:R-:W-:Y:S01]  /*8e30*/  FMUL R6, R70.reuse, R13 ;  /* 0x0000000d46067220 */ /* 0x040fe20000400000 */
[----:B------:R-:W-:Y:S01]  /*8e40*/  F2FP.F16.F32.PACK_AB R91, R5, R2 ;  /* 0x00000002055b723e */ /* 0x000fe200000000ff */
[C---:B------:R-:W-:Y:S01]  /*8e50*/  FMUL R4, R70.reuse, R16 ;  /* 0x0000001046047220 */ /* 0x040fe20000400000 */
[C---:B------:R-:W-:Y:S01]  /*8e60*/  FFMA R3, R73.reuse, R7, R3 ;  /* 0x0000000749037223 */ /* 0x040fe20000000003 */
[C---:B------:R-:W-:Y:S01]  /*8e70*/  FFMA R6, R73.reuse, R8, R6 ;  /* 0x0000000849067223 */ /* 0x040fe20000000006 */
[--C-:B------:R-:W-:Y:S01]  /*8e80*/  HADD2.F32 R72, -RZ, R85.reuse.H0_H0 ;  /* 0x20000055ff487230 */ /* 0x100fe20000004100 */
[----:B------:R-:W-:Y:S01]  /*8e90*/  STS.128 [R160+UR44+0x8400], R88 ;  /* 0x00840058a0007988 */ /* 0x000fe20008000c2c */
[C---:B------:R-:W-:Y:S01]  /*8ea0*/  FMUL R16, R70.reuse, R27 ;  /* 0x0000001b46107220 */ /* 0x040fe20000400000 */
[C---:B------:R-:W-:Y:S01]  /*8eb0*/  FMUL R27, R70.reuse, R38 ;  /* 0x00000026461b7220 */ /* 0x040fe20000400000 */
[C---:B------:R-:W-:Y:S01]  /*8ec0*/  FMUL R38, R70.reuse, R49 ;  /* 0x0000003146267220 */ /* 0x040fe20000400000 */
[----:B------:R-:W-:Y:S01]  /*8ed0*/  FMUL R49, R70, R60 ;  /* 0x0000003c46317220 */ /* 0x000fe20000400000 */
[----:B------:R-:W-:Y:S01]  /*8ee0*/  F2FP.F16.F32.PACK_AB R60, R6, R3 ;  /* 0x00000003063c723e */ /* 0x000fe200000000ff */
[----:B------:R-:W-:Y:S02]  /*8ef0*/  HADD2.F32 R3, -RZ, R85.H1_H1 ;  /* 0x30000055ff037230 */ /* 0x000fe40000004100 */
[C---:B------:R-:W-:Y:S01]  /*8f00*/  FMUL R0, R70.reuse, R14 ;  /* 0x0000000e46007220 */ /* 0x040fe20000400000 */
[--C-:B------:R-:W-:Y:S02]  /*8f10*/  HADD2.F32 R6, -RZ, R86.reuse.H0_H0 ;  /* 0x20000056ff067230 */ /* 0x100fe40000004100 */
[C---:B------:R-:W-:Y:S01]  /*8f20*/  FMUL R2, R70.reuse, R15 ;  /* 0x0000000f46027220 */ /* 0x040fe20000400000 */
[C---:B------:R-:W-:Y:S01]  /*8f30*/  FMUL R13, R70.reuse, R24 ;  /* 0x00000018460d7220 */ /* 0x040fe20000400000 */
[C---:B------:R-:W-:Y:S01]  /*8f40*/  FFMA R0, R73.reuse, R72, R0 ;  /* 0x0000004849007223 */ /* 0x040fe20000000000 */
[C---:B------:R-:W-:Y:S01]  /*8f50*/  FMUL R5, R70.reuse, R17 ;  /* 0x0000001146057220 */ /* 0x040fe20000400000 */
[C---:B------:R-:W-:Y:S01]  /*8f60*/  FFMA R2, R73.reuse, R3, R2 ;  /* 0x0000000349027223 */ /* 0x040fe20000000002 */
[----:B------:R-:W-:Y:S02]  /*8f70*/  HADD2.F32 R3, -RZ, R93.H0_H0 ;  /* 0x2000005dff037230 */ /* 0x000fe40000004100 */
[C---:B------:R-:W-:Y:S01]  /*8f80*/  FMUL R14, R70.reuse, R25 ;  /* 0x00000019460e7220 */ /* 0x040fe20000400000 */
        /* <DEDUP_REMOVED lines=9> */
[----:B------:R-:W-:Y:S02]  /*9020*/  HADD2.F32 R57, -RZ, R86.H1_H1 ;  /* 0x30000056ff397230 */ /* 0x000fe40000004100 */
[C---:B------:R-:W-:Y:S01]  /*9030*/  FMUL R37, R70.reuse, R48 ;  /* 0x0000003046257220 */ /* 0x040fe20000400000 */
[C---:B------:R-:W-:Y:S01]  /*9040*/  FMUL R39, R70.reuse, R50 ;  /* 0x0000003246277220 */ /* 0x040fe20000400000 */
[C---:B------:R-:W-:Y:S01]  /*9050*/  FMUL R47, R70.reuse, R58 ;  /* 0x0000003a462f7220 */ /* 0x040fe20000400000 */
[--C-:B------:R-:W-:Y:S02]  /*9060*/  HADD2.F32 R58, -RZ, R87.reuse.H0_H0 ;  /* 0x20000057ff3a7230 */ /* 0x100fe40000004100 */
[C---:B------:R-:W-:Y:S01]  /*9070*/  FMUL R50, R70.reuse, R61 ;  /* 0x0000003d46327220 */ /* 0x040fe20000400000 */
[----:B------:R-:W-:Y:S01]  /*9080*/  FMUL R48, R70, R59 ;  /* 0x0000003b46307220 */ /* 0x000fe20000400000 */
[----:B------:R-:W-:Y:S01]  /*9090*/  HADD2.F32 R59, -RZ, R87.H1_H1 ;  /* 0x30000057ff3b7230 */ /* 0x000fe20000004100 */
[----:B------:R-:W-:Y:S01]  /*90a0*/  F2FP.F16.F32.PACK_AB R61, R2, R0 ;  /* 0x00000000023d723e */ /* 0x000fe200000000ff */
[--C-:B------:R-:W-:Y:S02]  /*90b0*/  HADD2.F32 R0, -RZ, R92.reuse.H0_H0 ;  /* 0x2000005cff007230 */ /* 0x100fe40000004100 */
[C---:B------:R-:W-:Y:S01]  /*90c0*/  FMUL R7, R70.reuse, R18 ;  /* 0x0000001246077220 */ /* 0x040fe20000400000 */
[----:B------:R-:W-:Y:S02]  /*90d0*/  HADD2.F32 R2, -RZ, R92.H1_H1 ;  /* 0x3000005cff027230 */ /* 0x000fe40000004100 */
[C---:B------:R-:W-:Y:S01]  /*90e0*/  FMUL R8, R70.reuse, R19 ;  /* 0x0000001346087220 */ /* 0x040fe20000400000 */
[C---:B------:R-:W-:Y:S01]  /*90f0*/  FFMA R4, R73.reuse, R6, R4 ;  /* 0x0000000649047223 */ /* 0x040fe20000000004 */
[C---:B------:R-:W-:Y:S01]  /*9100*/  FMUL R9, R70.reuse, R20 ;  /* 0x0000001446097220 */ /* 0x040fe20000400000 */
[C---:B------:R-:W-:Y:S01]  /*9110*/  FFMA R5, R73.reuse, R57, R5 ;  /* 0x0000003949057223 */ /* 0x040fe20000000005 */
[C---:B------:R-:W-:Y:S01]  /*9120*/  FFMA R7, R73.reuse, R58, R7 ;  /* 0x0000003a49077223 */ /* 0x040fe20000000007 */
[C---:B------:R-:W-:Y:S01]  /*9130*/  FMUL R10, R70.reuse, R21 ;  /* 0x00000015460a7220 */ /* 0x040fe20000400000 */
[C---:B------:R-:W-:Y:S01]  /*9140*/  FFMA R8, R73.reuse, R59, R8 ;  /* 0x0000003b49087223 */ /* 0x040fe20000000008 */
[C---:B------:R-:W-:Y:S01]  /*9150*/  FFMA R9, R73.reuse, R0, R9 ;  /* 0x0000000049097223 */ /* 0x040fe20000000009 */
[----:B------:R-:W-:Y:S02]  /*9160*/  HADD2.F32 R0, -RZ, R93.H1_H1 ;  /* 0x3000005dff007230 */ /* 0x000fe40000004100 */
[C---:B------:R-:W-:Y:S01]  /*9170*/  FMUL R11, R70.reuse, R22 ;  /* 0x00000016460b7220 */ /* 0x040fe20000400000 */
[C---:B------:R-:W-:Y:S01]  /*9180*/  FFMA R10, R73.reuse, R2, R10 ;  /* 0x00000002490a7223 */ /* 0x040fe2000000000a */
[--C-:B------:R-:W-:Y:S02]  /*9190*/  HADD2.F32 R2, -RZ, R94.reuse.H0_H0 ;  /* 0x2000005eff027230 */ /* 0x100fe40000004100 */
[C---:B------:R-:W-:Y:S01]  /*91a0*/  FMUL R12, R70.reuse, R23 ;  /* 0x00000017460c7220 */ /* 0x040fe20000400000 */
[C---:B------:R-:W-:Y:S01]  /*91b0*/  FFMA R11, R73.reuse, R3, R11 ;  /* 0x00000003490b7223 */ /* 0x040fe2000000000b */
[--C-:B------:R-:W-:Y:S02]  /*91c0*/  HADD2.F32 R3, -RZ, R95.reuse.H0_H0 ;  /* 0x2000005fff037230 */ /* 0x100fe40000004100 */
[C---:B------:R-:W-:Y:S01]  /*91d0*/  FMUL R18, R70.reuse, R29 ;  /* 0x0000001d46127220 */ /* 0x040fe20000400000 */
[C---:B------:R-:W-:Y:S01]  /*91e0*/  FFMA R12, R73.reuse, R0, R12 ;  /* 0x00000000490c7223 */ /* 0x040fe2000000000c */
[----:B------:R-:W-:Y:S02]  /*91f0*/  HADD2.F32 R0, -RZ, R94.H1_H1 ;  /* 0x3000005eff007230 */ /* 0x000fe40000004100 */
[C---:B------:R-:W-:Y:S01]  /*9200*/  FFMA R13, R73.reuse, R2, R13 ;  /* 0x00000002490d7223 */ /* 0x040fe2000000000d */
[----:B------:R-:W-:Y:S02]  /*9210*/  HADD2.F32 R2, -RZ, R95.H1_H1 ;  /* 0x3000005fff027230 */ /* 0x000fe40000004100 */
[C---:B------:R-:W-:Y:S01]  /*9220*/  FMUL R19, R70.reuse, R30 ;  /* 0x0000001e46137220 */ /* 0x040fe20000400000 */
[C---:B------:R-:W-:Y:S01]  /*9230*/  FMUL R29, R70.reuse, R40 ;  /* 0x00000028461d7220 */ /* 0x040fe20000400000 */
[C---:B------:R-:W-:Y:S01]  /*9240*/  FFMA R14, R73.reuse, R0, R14 ;  /* 0x00000000490e7223 */ /* 0x040fe2000000000e */
[--C-:B------:R-:W-:Y:S02]  /*9250*/  HADD2.F32 R0, -RZ, R100.reuse.H0_H0 ;  /* 0x20000064ff007230 */ /* 0x100fe40000004100 */
[C---:B------:R-:W-:Y:S01]  /*9260*/  FFMA R15, R73.reuse, R3, R15 ;  /* 0x00000003490f7223 */ /* 0x040fe2000000000f */
[----:B------:R-:W-:Y:S02]  /*9270*/  HADD2.F32 R3, -RZ, R101.H0_H0 ;  /* 0x20000065ff037230 */ /* 0x000fe40000004100 */
[----:B------:R-:W-:Y:S01]  /*9280*/  FFMA R16, R73, R2, R16 ;  /* 0x0000000249107223 */ /* 0x000fe20000000010 */
[----:B------:R-:W-:Y:S02]  /*9290*/  HADD2.F32 R2, -RZ, R100.H1_H1 ;  /* 0x30000064ff027230 */ /* 0x000fe40000004100 */
[C---:B------:R-:W-:Y:S01]  /*92a0*/  FMUL R30, R70.reuse, R41 ;  /* 0x00000029461e7220 */ /* 0x040fe20000400000 */
[C---:B------:R-:W-:Y:S01]  /*92b0*/  FMUL R40, R70.reuse, R51 ;  /* 0x0000003346287220 */ /* 0x040fe20000400000 */
[C---:B------:R-:W-:Y:S01]  /*92c0*/  FMUL R41, R70.reuse, R52 ;  /* 0x0000003446297220 */ /* 0x040fe20000400000 */
[C---:B------:R-:W-:Y:S01]  /*92d0*/  FMUL R51, R70.reuse, R62 ;  /* 0x0000003e46337220 */ /* 0x040fe20000400000 */
[----:B------:R-:W-:Y:S01]  /*92e0*/  FMUL R52, R70, R63 ;  /* 0x0000003f46347220 */ /* 0x000fe20000400000 */
[----:B------:R-:W-:Y:S01]  /*92f0*/  F2FP.F16.F32.PACK_AB R62, R5, R4 ;  /* 0x00000004053e723e */ /* 0x000fe200000000ff */
[--C-:B------:R-:W-:Y:S01]  /*9300*/  HADD2.F32 R4, -RZ, R103.reuse.H0_H0 ;  /* 0x20000067ff047230 */ /* 0x100fe20000004100 */
[----:B------:R-:W-:Y:S01]  /*9310*/  F2FP.F16.F32.PACK_AB R63, R8, R7 ;  /* 0x00000007083f723e */ /* 0x000fe200000000ff */
[----:B------:R-:W-:Y:S02]  /*9320*/  HADD2.F32 R5, -RZ, R103.H1_H1 ;  /* 0x30000067ff057230 */ /* 0x000fe40000004100 */
[C---:B------:R-:W-:Y:S01]  /*9330*/  FFMA R17, R73.reuse, R0, R17 ;  /* 0x0000000049117223 */ /* 0x040fe20000000011 */
[----:B------:R-:W-:Y:S02]  /*9340*/  HADD2.F32 R0, -RZ, R101.H1_H1 ;  /* 0x30000065ff007230 */ /* 0x000fe40000004100 */
[C---:B------:R-:W-:Y:S01]  /*9350*/  FFMA R18, R73.reuse, R2, R18 ;  /* 0x0000000249127223 */ /* 0x040fe20000000012 */
[----:B------:R-:W-:Y:S01]  /*9360*/  STS.128 [R161+0x8400], R60 ;  /* 0x0084003ca1007388 */ /* 0x000fe20000000c00 */
[--C-:B------:R-:W-:Y:S02]  /*9370*/  HADD2.F32 R2, -RZ, R102.reuse.H0_H0 ;  /* 0x20000066ff027230 */ /* 0x100fe40000004100 */
[C---:B------:R-:W-:Y:S01]  /*9380*/  FFMA R19, R73.reuse, R3, R19 ;  /* 0x0000000349137223 */ /* 0x040fe20000000013 */
[----:B------:R-:W-:Y:S02]  /*9390*/  HADD2.F32 R3, -RZ, R102.H1_H1 ;  /* 0x30000066ff037230 */ /* 0x000fe40000004100 */
[C---:B------:R-:W-:Y:S01]  /*93a0*/  FMUL R20, R70.reuse, R31 ;  /* 0x0000001f46147220 */ /* 0x040fe20000400000 */
[C---:B------:R-:W-:Y:S01]  /*93b0*/  FMUL R21, R70.reuse, R32 ;  /* 0x0000002046157220 */ /* 0x040fe20000400000 */
[----:B------:R-:W-:Y:S01]  /*93c0*/  FMUL R22, R70, R33 ;  /* 0x0000002146167220 */ /* 0x000fe20000400000 */
[----:B------:R-:W-:Y:S01]  /*93d0*/  F2FP.F16.F32.PACK_AB R8, R10, R9 ;  /* 0x000000090a08723e */ /* 0x000fe200000000ff */
[----:B------:R-:W-:Y:S01]  /*93e0*/  FMUL R23, R70, R34 ;  /* 0x0000002246177220 */ /* 0x000fe20000400000 */
[----:B------:R-:W-:Y:S01]  /*93f0*/  F2FP.F16.F32.PACK_AB R9, R12, R11 ;  /* 0x0000000b0c09723e */ /* 0x000fe200000000ff */
[C---:B------:R-:W-:Y:S01]  /*9400*/  FFMA R20, R73.reuse, R0, R20 ;  /* 0x0000000049147223 */ /* 0x040fe20000000014 */
[--C-:B------:R-:W-:Y:S01]  /*9410*/  HADD2.F32 R0, -RZ, R108.reuse.H0_H0 ;  /* 0x2000006cff007230 */ /* 0x100fe20000004100 */
[----:B------:R-:W-:Y:S01]  /*9420*/  F2FP.F16.F32.PACK_AB R10, R14, R13 ;  /* 0x0000000d0e0a723e */ /* 0x000fe200000000ff */
[C---:B------:R-:W-:Y:S01]  /*9430*/  FFMA R21, R73.reuse, R2, R21 ;  /* 0x0000000249157223 */ /* 0x040fe20000000015 */
[----:B------:R-:W-:Y:S01]  /*9440*/  HADD2.F32 R2, -RZ, R108.H1_H1 ;  /* 0x3000006cff027230 */ /* 0x000fe20000004100 */
[----:B------:R-:W-:Y:S01]  /*9450*/  F2FP.F16.F32.PACK_AB R11, R16, R15 ;  /* 0x0000000f100b723e */ /* 0x000fe200000000ff */
[C---:B------:R-:W-:Y:S01]  /*9460*/  FFMA R22, R73.reuse, R3, R22 ;  /* 0x0000000349167223 */ /* 0x040fe20000000016 */
[C---:B------:R-:W-:Y:S01]  /*9470*/  FFMA R23, R73.reuse, R4, R23 ;  /* 0x0000000449177223 */ /* 0x040fe20000000017 */
[C---:B------:R-:W-:Y:S01]  /*9480*/  FFMA R24, R73.reuse, R5, R24 ;  /* 0x0000000549187223 */ /* 0x040fe20000000018 */
[----:B------:R-:W-:Y:S01]  /*9490*/  F2FP.F16.F32.PACK_AB R4, R18, R17 ;  /* 0x000000111204723e */ /* 0x000fe200000000ff */
[----:B------:R-:W-:Y:S01]  /*94a0*/  STS.128 [R159+0x8400], R8 ;  /* 0x008400089f007388 */ /* 0x000fe20000000c00 */
[--C-:B------:R-:W-:Y:S01]  /*94b0*/  HADD2.F32 R3, -RZ, R109.reuse.H0_H0 ;  /* 0x2000006dff037230 */ /* 0x100fe20000004100 */
[----:B------:R-:W-:Y:S01]  /*94c0*/  F2FP.F16.F32.PACK_AB R5, R20, R19 ;  /* 0x000000131405723e */ /* 0x000fe200000000ff */
[C---:B------:R-:W-:Y:S01]  /*94d0*/  FFMA R25, R73.reuse, R0, R25 ;  /* 0x0000000049197223 */ /* 0x040fe20000000019 */
[----:B------:R-:W-:Y:S01]  /*94e0*/  HADD2.F32 R0, -RZ, R109.H1_H1 ;  /* 0x3000006dff007230 */ /* 0x000fe20000004100 */
[----:B------:R-:W-:Y:S01]  /*94f0*/  F2FP.F16.F32.PACK_AB R6, R22, R21 ;  /* 0x000000151606723e */ /* 0x000fe200000000ff */
[C---:B------:R-:W-:Y:S01]  /*9500*/  FFMA R26, R73.reuse, R2, R26 ;  /* 0x00000002491a7223 */ /* 0x040fe2000000001a */
[--C-:B------:R-:W-:Y:S01]  /*9510*/  HADD2.F32 R2, -RZ, R110.reuse.H0_H0 ;  /* 0x2000006eff027230 */ /* 0x100fe20000004100 */
[----:B------:R-:W-:Y:S01]  /*9520*/  F2FP.F16.F32.PACK_AB R7, R24, R23 ;  /* 0x000000171807723e */ /* 0x000fe200000000ff */
[C---:B------:R-:W-:Y:S01]  /*9530*/  FFMA R27, R73.reuse, R3, R27 ;  /* 0x00000003491b7223 */ /* 0x040fe2000000001b */
[----:B------:R-:W-:Y:S02]  /*9540*/  HADD2.F32 R3, -RZ, R110.H1_H1 ;  /* 0x3000006eff037230 */ /* 0x000fe40000004100 */
[C---:B------:R-:W-:Y:S01]  /*9550*/  FFMA R28, R73.reuse, R0, R28 ;  /* 0x00000000491c7223 */ /* 0x040fe2000000001c */
[C---:B------:R-:W-:Y:S01]  /*9560*/  FFMA R29, R73.reuse, R2, R29 ;  /* 0x00000002491d7223 */ /* 0x040fe2000000001d */
[----:B------:R1:W-:Y:S01]  /*9570*/  STS.128 [R162+0x8400], R4 ;  /* 0x00840004a2007388 */ /* 0x0003e20000000c00 */
[--C-:B------:R-:W-:Y:S02]  /*9580*/  HADD2.F32 R0, -RZ, R116.reuse.H0_H0 ;  /* 0x20000074ff007230 */ /* 0x100fe40000004100 */
[C---:B------:R-:W-:Y:S01]  /*9590*/  FFMA R30, R73.reuse, R3, R30 ;  /* 0x00000003491e7223 */ /* 0x040fe2000000001e */
[----:B------:R-:W-:Y:S02]  /*95a0*/  HADD2.F32 R2, -RZ, R116.H1_H1 ;  /* 0x30000074ff027230 */ /* 0x000fe40000004100 */
[C---:B------:R-:W-:Y:S01]  /*95b0*/  FMUL R31, R70.reuse, R42 ;  /* 0x0000002a461f7220 */ /* 0x040fe20000400000 */
        /* <DEDUP_REMOVED lines=11> */
[----:B------:R-:W-:Y:S01]  /*9670*/  FMUL R56, R70, R67 ;  /* 0x0000004346387220 */ /* 0x000fe20000400000 */
[--C-:B-1----:R-:W-:Y:S01]  /*9680*/  HADD2.F32 R4, -RZ, R111.reuse.H0_H0 ;  /* 0x2000006fff047230 */ /* 0x102fe20000004100 */
[----:B------:R-:W-:Y:S01]  /*9690*/  F2FP.F16.F32.PACK_AB R6, R30, R29 ;  /* 0x0000001d1e06723e */ /* 0x000fe200000000ff */
[----:B------:R-:W-:Y:S03]  /*96a0*/  HADD2.F32 R5, -RZ, R111.H1_H1 ;  /* 0x3000006fff057230 */ /* 0x000fe60000004100 */
[C---:B------:R-:W-:Y:S01]  /*96b0*/  FFMA R31, R73.reuse, R4, R31 ;  /* 0x00000004491f7223 */ /* 0x040fe2000000001f */
[----:B------:R-:W-:Y:S01]  /*96c0*/  F2FP.F16.F32.PACK_AB R4, R26, R25 ;  /* 0x000000191a04723e */ /* 0x000fe200000000ff */
[C---:B------:R-:W-:Y:S01]  /*96d0*/  FFMA R32, R73.reuse, R5, R32 ;  /* 0x0000000549207223 */ /* 0x040fe20000000020 */
[C---:B------:R-:W-:Y:S01]  /*96e0*/  FFMA R33, R73.reuse, R0, R33 ;  /* 0x0000000049217223 */ /* 0x040fe20000000021 */
[----:B------:R-:W-:Y:S02]  /*96f0*/  HADD2.F32 R0, -RZ, R117.H1_H1 ;  /* 0x30000075ff007230 */ /* 0x000fe40000004100 */
[C---:B------:R-:W-:Y:S01]  /*9700*/  FFMA R34, R73.reuse, R2, R34 ;  /* 0x0000000249227223 */ /* 0x040fe20000000022 */
[C---:B------:R-:W-:Y:S01]  /*9710*/  FFMA R35, R73.reuse, R3, R35 ;  /* 0x0000000349237223 */ /* 0x040fe20000000023 */
        /* <DEDUP_REMOVED lines=9> */
[----:B------:R1:W-:Y:S01]  /*97b0*/  STS.128 [R151+0x8400], R4 ;  /* 0x0084000497007388 */ /* 0x0003e20000000c00 */
[----:B------:R-:W-:Y:S02]  /*97c0*/  HADD2.F32 R0, -RZ, R119.H1_H1 ;  /* 0x30000077ff007230 */ /* 0x000fe40000004100 */
[C---:B------:R-:W-:Y:S01]  /*97d0*/  FFMA R39, R73.reuse, R3, R39 ;  /* 0x0000000349277223 */ /* 0x040fe20000000027 */
[--C-:B--2---:R-:W-:Y:S01]  /*97e0*/  HADD2.F32 R2, -RZ, R124.reuse.H0_H0 ;  /* 0x2000007cff027230 */ /* 0x104fe20000004100 */
[----:B------:R-:W-:Y:S01]  /*97f0*/  F2FP.F16.F32.PACK_AB R9, R36, R35 ;  /* 0x000000232409723e */ /* 0x000fe200000000ff */
[----:B------:R-:W-:Y:S02]  /*9800*/  HADD2.F32 R3, -RZ, R124.H1_H1 ;  /* 0x3000007cff037230 */ /* 0x000fe40000004100 */
[C---:B------:R-:W-:Y:S01]  /*9810*/  FFMA R40, R73.reuse, R0, R40 ;  /* 0x0000000049287223 */ /* 0x040fe20000000028 */
[--C-:B------:R-:W-:Y:S02]  /*9820*/  HADD2.F32 R0, -RZ, R125.reuse.H0_H0 ;  /* 0x2000007dff007230 */ /* 0x100fe40000004100 */
[C---:B------:R-:W-:Y:S01]  /*9830*/  FFMA R41, R73.reuse, R2, R41 ;  /* 0x0000000249297223 */ /* 0x040fe20000000029 */
[----:B------:R-:W-:Y:S02]  /*9840*/  HADD2.F32 R2, -RZ, R125.H1_H1 ;  /* 0x3000007dff027230 */ /* 0x000fe40000004100 */
[C---:B------:R-:W-:Y:S01]  /*9850*/  FFMA R42, R73.reuse, R3, R42 ;  /* 0x00000003492a7223 */ /* 0x040fe2000000002a */
[--C-:B------:R-:W-:Y:S02]  /*9860*/  HADD2.F32 R3, -RZ, R127.reuse.H0_H0 ;  /* 0x2000007fff037230 */ /* 0x100fe40000004100 */
[C---:B------:R-:W-:Y:S01]  /*9870*/  FFMA R43, R73.reuse, R0, R43 ;  /* 0x00000000492b7223 */ /* 0x040fe2000000002b */
[--C-:B------:R-:W-:Y:S02]  /*9880*/  HADD2.F32 R0, -RZ, R126.reuse.H0_H0 ;  /* 0x2000007eff007230 */ /* 0x100fe40000004100 */
[C---:B------:R-:W-:Y:S01]  /*9890*/  FFMA R44, R73.reuse, R2, R44 ;  /* 0x00000002492c7223 */ /* 0x040fe2000000002c */
[----:B------:R-:W-:Y:S01]  /*98a0*/  HADD2.F32 R2, -RZ, R126.H1_H1 ;  /* 0x3000007eff027230 */ /* 0x000fe20000004100 */
[----:B------:R-:W-:Y:S01]  /*98b0*/  F2FP.F16.F32.PACK_AB R10, R38, R37 ;  /* 0x00000025260a723e */ /* 0x000fe200000000ff */
        /* <DEDUP_REMOVED lines=9> */
[--C-:B------:R-:W-:Y:S01]  /*9950*/  HADD2.F32 R3, -RZ, R133.reuse.H0_H0 ;  /* 0x20000085ff037230 */ /* 0x100fe20000004100 */
[----:B------:R2:W-:Y:S01]  /*9960*/  STS.128 [R164+0x8400], R8 ;  /* 0x00840008a4007388 */ /* 0x0005e20000000c00 */
[C---:B------:R-:W-:Y:S01]  /*9970*/  FFMA R49, R73.reuse, R2, R49 ;  /* 0x0000000249317223 */ /* 0x040fe20000000031 */
[C---:B------:R-:W-:Y:S01]  /*9980*/  FFMA R50, R73.reuse, R0, R50 ;  /* 0x0000000049327223 */ /* 0x040fe20000000032 */
[----:B------:R-:W-:Y:S02]  /*9990*/  HADD2.F32 R0, -RZ, R133.H1_H1 ;  /* 0x30000085ff007230 */ /* 0x000fe40000004100 */
[C---:B------:R-:W-:Y:S01]  /*99a0*/  FFMA R51, R73.reuse, R3, R51 ;  /* 0x0000000349337223 */ /* 0x040fe20000000033 */
[--C-:B------:R-:W-:Y:S01]  /*99b0*/  HADD2.F32 R2, -RZ, R134.reuse.H0_H0 ;  /* 0x20000086ff027230 */ /* 0x100fe20000004100 */
[----:B------:R-:W-:Y:S01]  /*99c0*/  F2FP.F16.F32.PACK_AB R13, R44, R43 ;  /* 0x0000002b2c0d723e */ /* 0x000fe200000000ff */
[----:B------:R-:W-:Y:S02]  /*99d0*/  HADD2.F32 R3, -RZ, R134.H1_H1 ;  /* 0x30000086ff037230 */ /* 0x000fe40000004100 */
[C---:B------:R-:W-:Y:S01]  /*99e0*/  FFMA R52, R73.reuse, R0, R52 ;  /* 0x0000000049347223 */ /* 0x040fe20000000034 */
[--C-:B-1----:R-:W-:Y:S01]  /*99f0*/  HADD2.F32 R4, -RZ, R135.reuse.H0_H0 ;  /* 0x20000087ff047230 */ /* 0x102fe20000004100 */
[----:B------:R-:W-:Y:S01]  /*9a00*/  F2FP.F16.F32.PACK_AB R14, R46, R45 ;  /* 0x0000002d2e0e723e */ /* 0x000fe200000000ff */
[----:B------:R-:W-:Y:S01]  /*9a10*/  HADD2.F32 R5, -RZ, R135.H1_H1 ;  /* 0x30000087ff057230 */ /* 0x000fe20000004100 */
[----:B------:R-:W-:Y:S01]  /*9a20*/  F2FP.F16.F32.PACK_AB R15, R48, R47 ;  /* 0x0000002f300f723e */ /* 0x000fe200000000ff */
[C---:B------:R-:W-:Y:S01]  /*9a30*/  FFMA R53, R73.reuse, R2, R53 ;  /* 0x0000000249357223 */ /* 0x040fe20000000035 */
[C---:B------:R-:W-:Y:S01]  /*9a40*/  FFMA R54, R73.reuse, R3, R54 ;  /* 0x0000000349367223 */ /* 0x040fe20000000036 */
[C---:B------:R-:W-:Y:S01]  /*9a50*/  FFMA R55, R73.reuse, R4, R55 ;  /* 0x0000000449377223 */ /* 0x040fe20000000037 */
[----:B------:R-:W-:Y:S01]  /*9a60*/  FFMA R56, R73, R5, R56 ;  /* 0x0000000549387223 */ /* 0x000fe20000000038 */
[----:B------:R2:W-:Y:S01]  /*9a70*/  STS.128 [R150+0x8400], R12 ;  /* 0x0084000c96007388 */ /* 0x0005e20000000c00 */
[----:B------:R-:W-:Y:S02]  /*9a80*/  F2FP.F16.F32.PACK_AB R4, R50, R49 ;  /* 0x000000313204723e */ /* 0x000fe400000000ff */
[----:B------:R-:W-:Y:S02]  /*9a90*/  F2FP.F16.F32.PACK_AB R5, R52, R51 ;  /* 0x000000333405723e */ /* 0x000fe400000000ff */
[----:B------:R-:W-:Y:S02]  /*9aa0*/  F2FP.F16.F32.PACK_AB R6, R54, R53 ;  /* 0x000000353606723e */ /* 0x000fe400000000ff */
[----:B------:R-:W-:Y:S02]  /*9ab0*/  F2FP.F16.F32.PACK_AB R7, R56, R55 ;  /* 0x000000373807723e */ /* 0x000fe400000000ff */
[----:B------:R-:W-:Y:S02]  /*9ac0*/  MOV R0, UR45 ;  /* 0x0000002d00007c02 */ /* 0x000fe40008000f00 */
[----:B------:R-:W-:Y:S01]  /*9ad0*/  LEA R3, R75, UR44, 0x3 ;  /* 0x0000002c4b037c11 */ /* 0x000fe2000f8e18ff */
[----:B------:R2:W-:Y:S01]  /*9ae0*/  STS.128 [R163+0x8400], R4 ;  /* 0x00840004a3007388 */ /* 0x0005e20000000c00 */
[----:B------:R-:W-:Y:S02]  /*9af0*/  @P6 LEA R0, R0, UR44, 0x3 ;  /* 0x0000002c00006c11 */ /* 0x000fe4000f8e18ff */
[----:B------:R-:W-:Y:S02]  /*9b00*/  @P6 SHF.L.U32 R2, R154, 0x1f, RZ ;  /* 0x0000001f9a026819 */ /* 0x000fe400000006ff */
[----:B------:R-:W-:Y:S01]  /*9b10*/  @P6 IADD3 R0, PT, PT, R0, 0x70, RZ ;  /* 0x0000007000006810 */ /* 0x000fe20007ffe0ff */
[----:B------:R-:W-:Y:S01]  /*9b20*/  @!PT LDS RZ, [RZ] ;  /* 0x00000000fffff984 */ /* 0x000fe20000000800 */
[----:B------:R-:W-:Y:S01]  /*9b30*/  @!PT LDS RZ, [RZ] ;  /* 0x00000000fffff984 */ /* 0x000fe20000000800 */
[----:B------:R-:W-:Y:S01]  /*9b40*/  @!PT LDS RZ, [RZ] ;  /* 0x00000000fffff984 */ /* 0x000fe20000000800 */
[----:B------:R-:W-:Y:S01]  /*9b50*/  @!PT LDS RZ, [RZ] ;  /* 0x00000000fffff984 */ /* 0x000fe20000000800 */
[----:B------:R1:W-:Y:S06]  /*9b60*/  MEMBAR.ALL.CTA ;  /* 0x0000000000007992 */ /* 0x0003ec0000008000 */
[----:B-1----:R-:W1:Y:S01]  /*9b70*/  FENCE.VIEW.ASYNC.S ;  /* 0x00000000000073c6 */ /* 0x002e620000000000 */
[----:B------:R-:W-:Y:S01]  /*9b80*/  @P6 PRMT R0, R165, 0x654, R0 ;  /* 0x00000654a5006816 */ /* 0x000fe20000000000 */
[----:B-1----:R-:W-:Y:S06]  /*9b90*/  BAR.SYNC.DEFER_BLOCKING 0x1, 0x80 ;  /* 0x0042000000007b1d */ /* 0x002fec0000010000 */
        /* <DEDUP_REMOVED lines=11> */
.L_x_122:
[----:B------:R-:W-:Y:S05]  /*9c50*/  BSYNC.RECONVERGENT B0 ;  /* 0x0000000000007941 */ /* 0x000fea0003800200 */
.L_x_121:
[----:B------:R-:W-:Y:S01]  /*9c60*/  BAR.SYNC.DEFER_BLOCKING 0x1, 0x80 ;  /* 0x0042000000007b1d */ /* 0x000fe20000010000 */
[----:B------:R-:W-:Y:S04]  /*9c70*/  UIADD3 UR4, UPT, UPT, UR45, 0x1, URZ ;  /* 0x000000012d047890 */ /* 0x000fe8000fffe0ff */
[----:B------:R-:W-:Y:S04]  /*9c80*/  UISETP.NE.AND UP0, UPT, UR4, 0x4, UPT ;  /* 0x000000040400788c */ /* 0x000fe8000bf05270 */
[----:B------:R-:W-:Y:S01]  /*9c90*/  USEL UR46, UR4, URZ, UP0 ;  /* 0x000000ff042e7287 */ /* 0x000fe20008000000 */
[----:B------:R1:W-:Y:S01]  /*9ca0*/  @P6 SYNCS.ARRIVE.TRANS64.RED.A1T0 RZ, [R0+URZ], RZ ;  /* 0x000000ff00ff69a7 */ /* 0x0003e200081004ff */
[----:B------:R-:W-:Y:S01]  /*9cb0*/  BSSY B1, `(.L_x_123) ;  /* 0x000001f000017945 */ /* 0x000fe20003800000 */
[----:B------:R-:W3:Y:S02]  /*9cc0*/  @P6 SYNCS.PHASECHK.TRANS64.TRYWAIT P0, [R3+URZ+0x50], R2 ;  /* 0x00005002030065a7 */ /* 0x000ee400080011ff */
[----:B---3--:R-:W-:Y:S01]  /*9cd0*/  @P6 SEL R82, RZ, 0x1, !P0 ;  /* 0x00000001ff526807 */ /* 0x008fe20004000000 */
[----:B-1----:R-:W-:Y:S06]  /*9ce0*/  @!P6 BRA `(.L_x_124) ;  /* 0x00000000006ce947 */ /* 0x002fec0003800000 */
[----:B------:R-:W-:Y:S01]  /*9cf0*/  ISETP.NE.AND P1, PT, R83, RZ, PT ;  /* 0x000000ff5300720c */ /* 0x000fe20003f25270 */
[----:B------:R-:W-:Y:S01]  /*9d00*/  BSSY B0, `(.L_x_125) ;  /* 0x000000b000007945 */ /* 0x000fe20003800000 */
[----:B------:R-:W-:Y:S11]  /*9d10*/  ISETP.NE.AND P0, PT, R82, RZ, PT ;  /* 0x000000ff5200720c */ /* 0x000ff60003f05270 */
[----:B------:R-:W-:Y:S05]  /*9d20*/  @P1 IMAD R75, R75, 0x4000, R160 ;  /* 0x000040004b4b1824 */ /* 0x000fea00078e02a0 */
[----:B--2---:R-:W-:Y:S04]  /*9d30*/  @P1 IADD3 R4, PT, PT, R75, UR44, RZ ;  /* 0x0000002c4b041c10 */ /* 0x004fe8000fffe0ff */
[----:B------:R-:W-:Y:S01]  /*9d40*/  @P1 IADD3 R2, PT, PT, R81, R4, RZ ;  /* 0x0000000451021210 */ /* 0x000fe20007ffe0ff */
[--C-:B------:R-:W-:Y:S02]  /*9d50*/  @P1 IMAD.IADD R80, R80, 0x1, R4.reuse ;  /* 0x0000000150501824 */ /* 0x100fe400078e0204 */
[----:B------:R-:W-:Y:S01]  /*9d60*/  @P1 IMAD.IADD R4, R96, 0x1, R4 ;  /* 0x0000000160041824 */ /* 0x000fe200078e0204 */
[----:B------:R-:W-:Y:S06]  /*9d70*/  @P0 BRA `(.L_x_126) ;  /* 0x00000000000c0947 */ /* 0x000fec0003800000 */
[----:B------:R-:W-:Y:S04]  /*9d80*/  SHF.L.U32 R0, R154, 0x1f, RZ ;  /* 0x0000001f9a007819 */ /* 0x000fe800000006ff */
[----:B------:R-:W1:Y:S02]  /*9d90*/  SYNCS.PHASECHK.TRANS64.TRYWAIT P0, [R3+URZ+0x50], R0 ;  /* 0x00005000030075a7 */ /* 0x000e6400080011ff */
[----:B-1----:R-:W-:Y:S05]  /*9da0*/  @!P0 BRA `(.L_x_127) ;  /* 0x0000002000508947 */ /* 0x002fea0003800000 */
.L_x_126:
[----:B------:R-:W-:Y:S05]  /*9db0*/  BSYNC B0 ;  /* 0x0000000000007941 */ /* 0x000fea0003800000 */
.L_x_125:
[----:B------:R-:W-:Y:S11]  /*9dc0*/  ISETP.NE.AND P0, PT, R83, RZ, PT ;  /* 0x000000ff5300720c */ /* 0x000ff60003f05270 */
[----:B------:R-:W-:Y:S02]  /*9dd0*/  @!UPT UIADD3 URZ, UPT, UPT, URZ, URZ, URZ ;  /* 0x000000fffffff290 */ /* 0x000fe4000fffe0ff */
[----:B------:R3:W4:Y:S01]  /*9de0*/  @P0 LDS.128 R76, [R75+UR44+0x400] ;  /* 0x0004002c4b4c0984 */ /* 0x0007220008000c00 */
[----:B------:R-:W-:Y:S01]  /*9df0*/  @P0 IMAD.IADD R81, R81, 0x1, R80 ;  /* 0x0000000151510824 */ /* 0x000fe200078e0250 */
[C---:B-1----:R-:W-:Y:S01]  /*9e00*/  @P0 IADD3 R3, PT, PT, R96.reuse, R80, RZ ;  /* 0x0000005060030210 */ /* 0x042fe20007ffe0ff */
[C---:B------:R-:W-:Y:S01]  /*9e10*/  @P0 IMAD.IADD R0, R96.reuse, 0x1, R2 ;  /* 0x0000000160000824 */ /* 0x040fe200078e0202 */
[----:B------:R3:W1:Y:S02]  /*9e20*/  @P0 LDS.128 R84, [R4+0x400] ;  /* 0x0004000004540984 */ /* 0x0006640000000c00 */
[----:B------:R-:W-:Y:S02]  /*9e30*/  @P0 IADD3 R96, PT, PT, R96, R81, RZ ;  /* 0x0000005160600210 */ /* 0x000fe40007ffe0ff */
[----:B------:R3:W2:Y:S04]  /*9e40*/  @P0 LDS.128 R92, [R2+0x400] ;  /* 0x00040000025c0984 */ /* 0x0006a80000000c00 */
[----:B------:R3:W1:Y:S04]  /*9e50*/  @P0 LDS.128 R100, [R0+0x400] ;  /* 0x0004000000640984 */ /* 0x0006680000000c00 */
[----:B------:R3:W1:Y:S04]  /*9e60*/  @P0 LDS.128 R108, [R80+0x400] ;  /* 0x00040000506c0984 */ /* 0x0006680000000c00 */
[----:B------:R3:W1:Y:S04]  /*9e70*/  @P0 LDS.128 R116, [R3+0x400] ;  /* 0x0004000003740984 */ /* 0x0006680000000c00 */
[----:B------:R3:W1:Y:S04]  /*9e80*/  @P0 LDS.128 R124, [R81+0x400] ;  /* 0x00040000517c0984 */ /* 0x0006680000000c00 */
[----:B------:R3:W1:Y:S02]  /*9e90*/  @P0 LDS.128 R132, [R96+0x400] ;  /* 0x0004000060840984 */ /* 0x0006640000000c00 */
.L_x_124:
[----:B------:R-:W-:Y:S05]  /*9ea0*/  BSYNC B1 ;  /* 0x0000000000017941 */ /* 0x000fea0003800000 */
.L_x_123:
[----:B---3--:R-:W-:Y:S05]  /*9eb0*/  VIADD R0, R71, 0xc0 ;  /* 0x000000c047007836 */ /* 0x008fea0000000000 */
[----:B------:R-:W-:Y:S04]  /*9ec0*/  SHF.R.U32.HI R0, RZ, 0x15, R0 ;  /* 0x00000015ff007819 */ /* 0x000fe80000011600 */
[----:B------:R-:W-:Y:S11]  /*9ed0*/  LOP3.LUT P0, RZ, R0, 0x3, R143, 0x48, !PT ;  /* 0x0000000300ff7812 */ /* 0x000ff6000780488f */
[----:B------:R-:W-:Y:S02]  /*9ee0*/  @!UPT UIADD3 URZ, UPT, UPT, URZ, URZ, URZ ;  /* 0x000000fffffff290 */ /* 0x000fe4000fffe0ff */
[----:B------:R-:W-:Y:S05]  /*9ef0*/  @!P0 BRA `(.L_x_128) ;  /* 0x0000000000408947 */ /* 0x000fea0003800000 */
[----:B------:R-:W3:Y:S01]  /*9f00*/  LDCU.64 UR8, c[0x4][0x70] ;  /* 0x01000e00ff0877ac */ /* 0x000ee20008000a00 */
[----:B------:R-:W-:Y:S01]  /*9f10*/  MOV R3, 0x0 ;  /* 0x0000000000037802 */ /* 0x000fe20000000f00 */
[----:B--2---:R-:W-:Y:S02]  /*9f20*/  HFMA2 R12, -RZ, RZ, 0, 5.9604644775390625e-08 ;  /* 0x00000001ff0c7431 */ /* 0x004fe400000001ff */
[----:B------:R-:W-:Y:S02]  /*9f30*/  IMAD.MOV.U32 R8, RZ, RZ, 0x192 ;  /* 0x00000192ff087424 */ /* 0x000fe400078e00ff */
[----:B------:R-:W-:Y:S01]  /*9f40*/  IMAD.MOV.U32 R13, RZ, RZ, RZ ;  /* 0x000000ffff0d7224 */ /* 0x000fe200078e00ff */
[----:B------:R-:W2:Y:S01]  /*9f50*/  LDCU.64 UR6, c[0x4][0x78] ;  /* 0x01000f00ff0677ac */ /* 0x000ea20008000a00 */
[----:B------:R-:W1:Y:S01]  /*9f60*/  LDC.64 R2, c[0x4][R3] ;  /* 0x0100000003027b82 */ /* 0x000e620000000a00 */
[----:B------:R-:W5:Y:S01]  /*9f70*/  LDCU.64 UR4, c[0x4][0x10] ;  /* 0x01000200ff0477ac */ /* 0x000f620008000a00 */
[----:B---3--:R-:W-:Y:S01]  /*9f80*/  MOV R5, UR9 ;  /* 0x0000000900057c02 */ /* 0x008fe20008000f00 */
[----:B------:R-:W-:Y:S01]  /*9f90*/  IMAD.U32 R4, RZ, RZ, UR8 ;  /* 0x00000008ff047e24 */ /* 0x000fe2000f8e00ff */
[----:B--2---:R-:W-:Y:S01]  /*9fa0*/  MOV R7, UR7 ;  /* 0x0000000700077c02 */ /* 0x004fe20008000f00 */
[----:B------:R-:W-:Y:S01]  /*9fb0*/  IMAD.U32 R6, RZ, RZ, UR6 ;  /* 0x00000006ff067e24 */ /* 0x000fe2000f8e00ff */
[----:B-----5:R-:W-:Y:S01]  /*9fc0*/  MOV R11, UR5 ;  /* 0x00000005000b7c02 */ /* 0x020fe20008000f00 */
[----:B------:R-:W-:Y:S02]  /*9fd0*/  IMAD.U32 R10, RZ, RZ, UR4 ;  /* 0x00000004ff0a7e24 */ /* 0x000fe4000f8e00ff */
[----:B------:R-:W-:Y:S07]  /*9fe0*/  LEPC R20, `(.L_x_128) ;  /* 0x000000001014794e */ /* 0x000fee0000000000 */
[----:B-1--4-:R-:W-:Y:S05]  /*9ff0*/  CALL.ABS.NOINC R2 ;  /* 0x0000000002007343 */ /* 0x012fea0003c00000 */
.L_x_128:
[----:B------:R-:W-:Y:S01]  /*a000*/  ISETP.NE.AND P0, PT, R157, RZ, PT ;  /* 0x000000ff9d00720c */ /* 0x000fe20003f05270 */
[----:B------:R-:W-:Y:S05]  /*a010*/  WARPSYNC.ALL ;  /* 0x0000000000007948 */ /* 0x000fea0003800000 */
[----:B------:R-:W-:Y:S01]  /*a020*/  R2UR UR4, R71 ;  /* 0x00000000470472ca */ /* 0x000fe200000e0000 */
[----:B------:R-:W3:Y:S01]  /*a030*/  S2UR UR6, SR_CgaCtaId ;  /* 0x00000000000679c3 */ /* 0x000ee20000008800 */
[----:B------:R-:W-:Y:S01]  /*a040*/  R2UR UR5, R74 ;  /* 0x000000004a0572ca */ /* 0x000fe200000e0000 */
[--C-:B----4-:R-:W-:Y:S01]  /*a050*/  HADD2.F32 R71, -RZ, R76.reuse.H0_H0 ;  /* 0x2000004cff477230 */ /* 0x110fe20000004100 */
[----:B------:R-:W-:Y:S01]  /*a060*/  BSSY.RECONVERGENT B0, `(.L_x_129) ;  /* 0x00000ff000007945 */ /* 0x000fe20003800200 */
[----:B------:R-:W-:Y:S02]  /*a070*/  HADD2.F32 R72, -RZ, R76.H1_H1 ;  /* 0x3000004cff487230 */ /* 0x000fe40000004100 */
[--C-:B------:R-:W-:Y:S02]  /*a080*/  HADD2.F32 R74, -RZ, R77.reuse.H0_H0 ;  /* 0x2000004dff4a7230 */ /* 0x100fe40000004100 */
[----:B------:R-:W-:Y:S02]  /*a090*/  HADD2.F32 R75, -RZ, R77.H1_H1 ;  /* 0x3000004dff4b7230 */ /* 0x000fe40000004100 */
[--C-:B------:R-:W-:Y:S02]  /*a0a0*/  HADD2.F32 R76, -RZ, R78.reuse.H0_H0 ;  /* 0x2000004eff4c7230 */ /* 0x100fe40000004100 */
[----:B--2---:R-:W2:Y:S01]  /*a0b0*/  LDTM.x64 R4, tmem[UR4+0xc0] ;  /* 0x0000c004000479ee */ /* 0x004ea20008340000 */
[----:B------:R-:W-:Y:S01]  /*a0c0*/  NOP ;  /* 0x0000000000007918 */ /* 0x000fe20000000000 */
[----:B------:R-:W-:Y:S01]  /*a0d0*/  UIADD3 UR4, UPT, UPT, UR5, 0xd0, URZ ;  /* 0x000000d005047890 */ /* 0x000fe2000fffe0ff */
[----:B------:R-:W-:Y:S02]  /*a0e0*/  HADD2.F32 R77, -RZ, R78.H1_H1 ;  /* 0x3000004eff4d7230 */ /* 0x000fe40000004100 */
[--C-:B------:R-:W-:Y:S02]  /*a0f0*/  HADD2.F32 R78, -RZ, R79.reuse.H0_H0 ;  /* 0x2000004fff4e7230 */ /* 0x100fe40000004100 */
[----:B------:R-:W-:Y:S02]  /*a100*/  HADD2.F32 R79, -RZ, R79.H1_H1 ;  /* 0x3000004fff4f7230 */ /* 0x000fe40000004100 */
[--C-:B-1----:R-:W-:Y:S02]  /*a110*/  HADD2.F32 R80, -RZ, R84.reuse.H0_H0 ;  /* 0x20000054ff507230 */ /* 0x102fe40000004100 */
[----:B------:R-:W-:Y:S02]  /*a120*/  HADD2.F32 R81, -RZ, R84.H1_H1 ;  /* 0x30000054ff517230 */ /* 0x000fe40000004100 */
[--C-:B------:R-:W-:Y:S02]  /*a130*/  HADD2.F32 R82, -RZ, R85.reuse.H0_H0 ;  /* 0x20000055ff527230 */ /* 0x100fe40000004100 */
[----:B------:R-:W-:Y:S02]  /*a140*/  HADD2.F32 R83, -RZ, R85.H1_H1 ;  /* 0x30000055ff537230 */ /* 0x000fe40000004100 */
[--C-:B------:R-:W-:Y:S02]  /*a150*/  HADD2.F32 R84, -RZ, R86.reuse.H0_H0 ;  /* 0x20000056ff547230 */ /* 0x100fe40000004100 */
[----:B------:R-:W-:Y:S02]  /*a160*/  HADD2.F32 R85, -RZ, R86.H1_H1 ;  /* 0x30000056ff557230 */ /* 0x000fe40000004100 */
[--C-:B------:R-:W-:Y:S02]  /*a170*/  HADD2.F32 R86, -RZ, R87.reuse.H0_H0 ;  /* 0x20000057ff567230 */ /* 0x100fe40000004100 */
[----:B------:R-:W-:Y:S01]  /*a180*/  HADD2.F32 R87, -RZ, R87.H1_H1 ;  /* 0x30000057ff577230 */ /* 0x000fe20000004100 */
[----:B---3--:R-:W-:Y:S01]  /*a190*/  UPRMT UR4, UR6, 0x654, UR4 ;  /* 0x0000065406047896 */ /* 0x008fe20008000004 */
[C---:B--2---:R-:W-:Y:S01]  /*a1a0*/  FMUL R4, R70.reuse, R4 ;  /* 0x0000000446047220 */ /* 0x044fe20000400000 */
[C---:B------:R-:W-:Y:S01]  /*a1b0*/  FMUL R5, R70.reuse, R5 ;  /* 0x0000000546057220 */ /* 0x040fe20000400000 */
[C---:B------:R-:W-:Y:S01]  /*a1c0*/  FMUL R6, R70.reuse, R6 ;  /* 0x0000000646067220 */ /* 0x040fe20000400000 */
[C---:B------:R-:W-:Y:S01]  /*a1d0*/  FMUL R7, R70.reuse, R7 ;  /* 0x0000000746077220 */ /* 0x040fe20000400000 */
[C---:B------:R-:W-:Y:S01]  /*a1e0*/  FFMA R4, R73.reuse, R71, R4 ;  /* 0x0000004749047223 */ /* 0x040fe20000000004 */
[C---:B------:R-:W-:Y:S01]  /*a1f0*/  FFMA R5, R73.reuse, R72, R5 ;  /* 0x0000004849057223 */ /* 0x040fe20000000005 */
[C---:B------:R-:W-:Y:S01]  /*a200*/  FFMA R6, R73.reuse, R74, R6 ;  /* 0x0000004a49067223 */ /* 0x040fe20000000006 */
[----:B------:R-:W-:Y:S01]  /*a210*/  FFMA R7, R73, R75, R7 ;  /* 0x0000004b49077223 */ /* 0x000fe20000000007 */
[----:B------:R-:W-:Y:S01]  /*a220*/  SYNCS.ARRIVE.TRANS64.RED.A1T0 RZ, [UR4], RZ ;  /* 0x000000ffffff79a7 */ /* 0x000fe20008100404 */
[C---:B------:R-:W-:Y:S01]  /*a230*/  FMUL R8, R70.reuse, R8 ;  /* 0x0000000846087220 */ /* 0x040fe20000400000 */
[----:B------:R-:W-:Y:S01]  /*a240*/  F2FP.F16.F32.PACK_AB R4, R5, R4 ;  /* 0x000000040504723e */ /* 0x000fe200000000ff */
[C---:B------:R-:W-:Y:S01]  /*a250*/  FMUL R9, R70.reuse, R9 ;  /* 0x0000000946097220 */ /* 0x040fe20000400000 */
[----:B------:R-:W-:Y:S01]  /*a260*/  F2FP.F16.F32.PACK_AB R5, R7, R6 ;  /* 0x000000060705723e */ /* 0x000fe200000000ff */
[C---:B------:R-:W-:Y:S01]  /*a270*/  FFMA R8, R73.reuse, R76, R8 ;  /* 0x0000004c49087223 */ /* 0x040fe20000000008 */
[C---:B------:R-:W-:Y:S01]  /*a280*/  FMUL R10, R70.reuse, R10 ;  /* 0x0000000a460a7220 */ /* 0x040fe20000400000 */
[C---:B------:R-:W-:Y:S01]  /*a290*/  FFMA R9, R73.reuse, R77, R9 ;  /* 0x0000004d49097223 */ /* 0x040fe20000000009 */
[C---:B------:R-:W-:Y:S01]  /*a2a0*/  FMUL R11, R70.reuse, R11 ;  /* 0x0000000b460b7220 */ /* 0x040fe20000400000 */
[C---:B------:R-:W-:Y:S01]  /*a2b0*/  FMUL R0, R70.reuse, R12 ;  /* 0x0000000c46007220 */ /* 0x040fe20000400000 */
[----:B------:R-:W-:Y:S01]  /*a2c0*/  FFMA R10, R73, R78, R10 ;  /* 0x0000004e490a7223 */ /* 0x000fe2000000000a */
[C---:B------:R-:W-:Y:S01]  /*a2d0*/  FMUL R2, R70.reuse, R13 ;  /* 0x0000000d46027220 */ /* 0x040fe20000400000 */
[----:B------:R-:W-:Y:S01]  /*a2e0*/  F2FP.F16.F32.PACK_AB R6, R9, R8 ;  /* 0x000000080906723e */ /* 0x000fe200000000ff */
[C---:B------:R-:W-:Y:S01]  /*a2f0*/  FFMA R11, R73.reuse, R79, R11 ;  /* 0x0000004f490b7223 */ /* 0x040fe2000000000b */
[C---:B------:R-:W-:Y:S01]  /*a300*/  FFMA R0, R73.reuse, R80, R0 ;  /* 0x0000005049007223 */ /* 0x040fe20000000000 */
[----:B------:R-:W-:Y:S01]  /*a310*/  FFMA R2, R73, R81, R2 ;  /* 0x0000005149027223 */ /* 0x000fe20000000002 */
[C---:B------:R-:W-:Y:S01]  /*a320*/  FMUL R3, R70.reuse, R14 ;  /* 0x0000000e46037220 */ /* 0x040fe20000400000 */
[C---:B------:R-:W-:Y:S01]  /*a330*/  FMUL R15, R70.reuse, R15 ;  /* 0x0000000f460f7220 */ /* 0x040fe20000400000 */
[----:B------:R-:W-:Y:S01]  /*a340*/  F2FP.F16.F32.PACK_AB R7, R11, R10 ;  /* 0x0000000a0b07723e */ /* 0x000fe200000000ff */
[----:B------:R-:W-:Y:S01]  /*a350*/  FMUL R12, R70, R16 ;  /* 0x00000010460c7220 */ /* 0x000fe20000400000 */
[----:B------:R-:W-:Y:S01]  /*a360*/  F2FP.F16.F32.PACK_AB R8, R2, R0 ;  /* 0x000000000208723e */ /* 0x000fe200000000ff */
[C---:B------:R-:W-:Y:S01]  /*a370*/  FFMA R3, R73.reuse, R82, R3 ;  /* 0x0000005249037223 */ /* 0x040fe20000000003 */
[C---:B------:R-:W-:Y:S01]  /*a380*/  FFMA R15, R73.reuse, R83, R15 ;  /* 0x00000053490f7223 */ /* 0x040fe2000000000f */
[----:B------:R1:W-:Y:S01]  /*a390*/  STS.128 [R160+UR44+0xc400], R4 ;  /* 0x00c40004a0007988 */ /* 0x0003e20008000c2c */
[----:B------:R-:W-:Y:S01]  /*a3a0*/  FFMA R12, R73, R84, R12 ;  /* 0x00000054490c7223 */ /* 0x000fe2000000000c */
[C---:B------:R-:W-:Y:S01]  /*a3b0*/  FMUL R13, R70.reuse, R17 ;  /* 0x00000011460d7220 */ /* 0x040fe20000400000 */
[C---:B------:R-:W-:Y:S01]  /*a3c0*/  FMUL R14, R70.reuse, R18 ;  /* 0x00000012460e7220 */ /* 0x040fe20000400000 */
[----:B------:R-:W-:Y:S01]  /*a3d0*/  F2FP.F16.F32.PACK_AB R9, R15, R3 ;  /* 0x000000030f09723e */ /* 0x000fe200000000ff */
[--C-:B------:R-:W-:Y:S02]  /*a3e0*/  HADD2.F32 R88, -RZ, R92.reuse.H0_H0 ;  /* 0x2000005cff587230 */ /* 0x100fe40000004100 */
[C---:B------:R-:W-:Y:S01]  /*a3f0*/  FFMA R13, R73.reuse, R85, R13 ;  /* 0x00000055490d7223 */ /* 0x040fe2000000000d */
[----:B------:R-:W-:Y:S01]  /*a400*/  FFMA R14, R73, R86, R14 ;  /* 0x00000056490e7223 */ /* 0x000fe2000000000e */
[C---:B------:R-:W-:Y:S01]  /*a410*/  FMUL R19, R70.reuse, R19 ;  /* 0x0000001346137220 */ /* 0x040fe20000400000 */
[----:B------:R-:W-:Y:S02]  /*a420*/  HADD2.F32 R89, -RZ, R92.H1_H1 ;  /* 0x3000005cff597230 */ /* 0x000fe40000004100 */
[C---:B------:R-:W-:Y:S01]  /*a430*/  FMUL R16, R70.reuse, R20 ;  /* 0x0000001446107220 */ /* 0x040fe20000400000 */
[----:B------:R-:W-:Y:S01]  /*a440*/  F2FP.F16.F32.PACK_AB R10, R13, R12 ;  /* 0x0000000c0d0a723e */ /* 0x000fe200000000ff */
[C---:B------:R-:W-:Y:S01]  /*a450*/  FFMA R19, R73.reuse, R87, R19 ;  /* 0x0000005749137223 */ /* 0x040fe20000000013 */
[--C-:B------:R-:W-:Y:S02]  /*a460*/  HADD2.F32 R90, -RZ, R93.reuse.H0_H0 ;  /* 0x2000005dff5a7230 */ /* 0x100fe40000004100 */
[----:B------:R-:W-:Y:S01]  /*a470*/  FFMA R16, R73, R88, R16 ;  /* 0x0000005849107223 */ /* 0x000fe20000000010 */
[C---:B------:R-:W-:Y:S01]  /*a480*/  FMUL R17, R70.reuse, R21 ;  /* 0x0000001546117220 */ /* 0x040fe20000400000 */
[----:B------:R-:W-:Y:S01]  /*a490*/  HADD2.F32 R91, -RZ, R93.H1_H1 ;  /* 0x3000005dff5b7230 */ /* 0x000fe20000004100 */
[----:B------:R-:W-:Y:S01]  /*a4a0*/  F2FP.F16.F32.PACK_AB R11, R19, R14 ;  /* 0x0000000e130b723e */ /* 0x000fe200000000ff */
[C---:B------:R-:W-:Y:S01]  /*a4b0*/  FMUL R18, R70.reuse, R22 ;  /* 0x0000001646127220 */ /* 0x040fe20000400000 */
[C---:B------:R-:W-:Y:S01]  /*a4c0*/  FFMA R17, R73.reuse, R89, R17 ;  /* 0x0000005949117223 */ /* 0x040fe20000000011 */
[--C-:B------:R-:W-:Y:S02]  /*a4d0*/  HADD2.F32 R92, -RZ, R94.reuse.H0_H0 ;  /* 0x2000005eff5c7230 */ /* 0x100fe40000004100 */
[C---:B------:R-:W-:Y:S01]  /*a4e0*/  FMUL R23, R70.reuse, R23 ;  /* 0x0000001746177220 */ /* 0x040fe20000400000 */
[----:B------:R1:W-:Y:S01]  /*a4f0*/  STS.128 [R161+0xc400], R8 ;  /* 0x00c40008a1007388 */ /* 0x0003e20000000c00 */
[----:B------:R-:W-:Y:S01]  /*a500*/  FFMA R18, R73, R90, R18 ;  /* 0x0000005a49127223 */ /* 0x000fe20000000012 */
[----:B------:R-:W-:Y:S01]  /*a510*/  F2FP.F16.F32.PACK_AB R16, R17, R16 ;  /* 0x000000101110723e */ /* 0x000fe200000000ff */
[----:B------:R-:W-:Y:S01]  /*a520*/  FFMA R23, R73, R91, R23 ;  /* 0x0000005b49177223 */ /* 0x000fe20000000017 */
[----:B------:R-:W-:Y:S02]  /*a530*/  HADD2.F32 R93, -RZ, R94.H1_H1 ;  /* 0x3000005eff5d7230 */ /* 0x000fe40000004100 */
[C---:B------:R-:W-:Y:S01]  /*a540*/  FMUL R20, R70.reuse, R24 ;  /* 0x0000001846147220 */ /* 0x040fe20000400000 */
[--C-:B------:R-:W-:Y:S02]  /*a550*/  HADD2.F32 R94, -RZ, R95.reuse.H0_H0 ;  /* 0x2000005fff5e7230 */ /* 0x100fe40000004100 */
[C---:B------:R-:W-:Y:S01]  /*a560*/  FMUL R21, R70.reuse, R25 ;  /* 0x0000001946157220 */ /* 0x040fe20000400000 */
[----:B------:R-:W-:Y:S01]  /*a570*/  F2FP.F16.F32.PACK_AB R17, R23, R18 ;  /* 0x000000121711723e */ /* 0x000fe200000000ff */
[C---:B------:R-:W-:Y:S01]  /*a580*/  FFMA R20, R73.reuse, R92, R20 ;  /* 0x0000005c49147223 */ /* 0x040fe20000000014 */
[----:B------:R-:W-:Y:S02]  /*a590*/  HADD2.F32 R95, -RZ, R95.H1_H1 ;  /* 0x3000005fff5f7230 */ /* 0x000fe40000004100 */
[----:B------:R-:W-:Y:S01]  /*a5a0*/  FFMA R21, R73, R93, R21 ;  /* 0x0000005d49157223 */ /* 0x000fe20000000015 */
[C---:B------:R-:W-:Y:S01]  /*a5b0*/  FMUL R22, R70.reuse, R26 ;  /* 0x0000001a46167220 */ /* 0x040fe20000400000 */
[--C-:B------:R-:W-:Y:S02]  /*a5c0*/  HADD2.F32 R96, -RZ, R100.reuse.H0_H0 ;  /* 0x20000064ff607230 */ /* 0x100fe40000004100 */
[C---:B------:R-:W-:Y:S01]  /*a5d0*/  FMUL R27, R70.reuse, R27 ;  /* 0x0000001b461b7220 */ /* 0x040fe20000400000 */
[----:B------:R-:W-:Y:S01]  /*a5e0*/  HADD2.F32 R97, -RZ, R100.H1_H1 ;  /* 0x30000064ff617230 */ /* 0x000fe20000004100 */
[----:B------:R-:W-:Y:S01]  /*a5f0*/  F2FP.F16.F32.PACK_AB R18, R21, R20 ;  /* 0x000000141512723e */ /* 0x000fe200000000ff */
[C---:B------:R-:W-:Y:S01]  /*a600*/  FFMA R22, R73.reuse, R94, R22 ;  /* 0x0000005e49167223 */ /* 0x040fe20000000016 */
        /* <DEDUP_REMOVED lines=9> */
[--C-:B------:R-:W-:Y:S01]  /*a6a0*/  HADD2.F32 R100, -RZ, R102.reuse.H0_H0 ;  /* 0x20000066ff647230 */ /* 0x100fe20000004100 */
[----:B------:R1:W-:Y:S01]  /*a6b0*/  STS.128 [R159+0xc400], R16 ;  /* 0x00c400109f007388 */ /* 0x0003e20000000c00 */
        /* <DEDUP_REMOVED lines=69> */
[C---:B------:R-:W-:Y:S01]  /*ab10*/  FFMA R45, R73.reuse, R117, R45 ;  /* 0x00000075492d7223 */ /* 0x040fe2000000002d */
[C---:B------:R-:W-:Y:S01]  /*ab20*/  FMUL R46, R70.reuse, R50 ;  /* 0x00000032462e7220 */ /* 0x040fe20000400000 */
[--C-:B------:R-:W-:Y:S02]  /*ab30*/  HADD2.F32 R120, -RZ, R124.reuse.H0_H0 ;  /* 0x2000007cff787230 */ /* 0x100fe40000004100 */
[C---:B------:R-:W-:Y:S01]  /*ab40*/  FMUL R51, R70.reuse, R51 ;  /* 0x0000003346337220 */ /* 0x040fe20000400000 */
[----:B------:R-:W-:Y:S02]  /*ab50*/  HADD2.F32 R121, -RZ, R124.H1_H1 ;  /* 0x3000007cff797230 */ /* 0x000fe40000004100 */
[C---:B------:R-:W-:Y:S01]  /*ab60*/  FMUL R48, R70.reuse, R52 ;  /* 0x0000003446307220 */ /* 0x040fe20000400000 */
[--C-:B------:R-:W-:Y:S02]  /*ab70*/  HADD2.F32 R122, -RZ, R125.reuse.H0_H0 ;  /* 0x2000007dff7a7230 */ /* 0x100fe40000004100 */
[C---:B------:R-:W-:Y:S01]  /*ab80*/  FMUL R49, R70.reuse, R53 ;  /* 0x0000003546317220 */ /* 0x040fe20000400000 */
[C---:B------:R-:W-:Y:S01]  /*ab90*/  FFMA R46, R73.reuse, R118, R46 ;  /* 0x00000076492e7223 */ /* 0x040fe2000000002e */
[----:B------:R-:W-:Y:S02]  /*aba0*/  HADD2.F32 R123, -RZ, R125.H1_H1 ;  /* 0x3000007dff7b7230 */ /* 0x000fe40000004100 */
[C---:B------:R-:W-:Y:S01]  /*abb0*/  FMUL R50, R70.reuse, R54 ;  /* 0x0000003646327220 */ /* 0x040fe20000400000 */
[C---:B------:R-:W-:Y:S01]  /*abc0*/  FFMA R51, R73.reuse, R119, R51 ;  /* 0x0000007749337223 */ /* 0x040fe20000000033 */
        /* <DEDUP_REMOVED lines=11> */
[----:B------:R-:W-:Y:S01]  /*ac80*/  FFMA R55, R73, R123, R55 ;  /* 0x0000007b49377223 */ /* 0x000fe20000000037 */
[--C-:B------:R-:W-:Y:S02]  /*ac90*/  HADD2.F32 R128, -RZ, R132.reuse.H0_H0 ;  /* 0x20000084ff807230 */ /* 0x100fe40000004100 */
[C---:B------:R-:W-:Y:S01]  /*aca0*/  FMUL R59, R70.reuse, R59 ;  /* 0x0000003b463b7220 */ /* 0x040fe20000400000 */
[----:B------:R-:W-:Y:S01]  /*acb0*/  F2FP.F16.F32.PACK_AB R42, R45, R44 ;  /* 0x0000002c2d2a723e */ /* 0x000fe200000000ff */
[----:B------:R-:W-:Y:S01]  /*acc0*/  FFMA R52, R73, R124, R52 ;  /* 0x0000007c49347223 */ /* 0x000fe20000000034 */
[----:B------:R-:W-:Y:S01]  /*acd0*/  F2FP.F16.F32.PACK_AB R43, R51, R46 ;  /* 0x0000002e332b723e */ /* 0x000fe200000000ff */
[----:B------:R-:W-:Y:S02]  /*ace0*/  HADD2.F32 R129, -RZ, R132.H1_H1 ;  /* 0x30000084ff817230 */ /* 0x000fe40000004100 */
[C---:B------:R-:W-:Y:S01]  /*acf0*/  FMUL R56, R70.reuse, R60 ;  /* 0x0000003c46387220 */ /* 0x040fe20000400000 */
[C---:B------:R-:W-:Y:S01]  /*ad00*/  FFMA R53, R73.reuse, R125, R53 ;  /* 0x0000007d49357223 */ /* 0x040fe20000000035 */
[--C-:B------:R-:W-:Y:S01]  /*ad10*/  HADD2.F32 R130, -RZ, R133.reuse.H0_H0 ;  /* 0x20000085ff827230 */ /* 0x100fe20000004100 */
[----:B------:R1:W-:Y:S01]  /*ad20*/  STS.128 [R164+0xc400], R40 ;  /* 0x00c40028a4007388 */ /* 0x0003e20000000c00 */
        /* <DEDUP_REMOVED lines=15> */
[----:B------:R-:W-:Y:S02]  /*ae20*/  HADD2.F32 R135, -RZ, R135.H1_H1 ;  /* 0x30000087ff877230 */ /* 0x000fe40000004100 */
[C---:B------:R-:W-:Y:S01]  /*ae30*/  FMUL R62, R70.reuse, R66 ;  /* 0x00000042463e7220 */ /* 0x040fe20000400000 */
[----:B------:R-:W-:Y:S01]  /*ae40*/  F2FP.F16.F32.PACK_AB R49, R55, R50 ;  /* 0x000000323731723e */ /* 0x000fe200000000ff */
[----:B------:R-:W-:Y:S01]  /*ae50*/  FFMA R63, R73, R131, R63 ;  /* 0x00000083493f7223 */ /* 0x000fe2000000003f */
[----:B------:R-:W-:Y:S01]  /*ae60*/  FMUL R67, R70, R67 ;  /* 0x0000004346437220 */ /* 0x000fe20000400000 */
[----:B------:R-:W-:Y:S01]  /*ae70*/  F2FP.F16.F32.PACK_AB R50, R53, R52 ;  /* 0x000000343532723e */ /* 0x000fe200000000ff */
[----:B------:R-:W-:Y:S01]  /*ae80*/  FFMA R60, R73, R132, R60 ;  /* 0x00000084493c7223 */ /* 0x000fe2000000003c */
[----:B------:R-:W-:Y:S01]  /*ae90*/  F2FP.F16.F32.PACK_AB R51, R59, R54 ;  /* 0x000000363b33723e */ /* 0x000fe200000000ff */
[C---:B------:R-:W-:Y:S01]  /*aea0*/  FFMA R61, R73.reuse, R133, R61 ;  /* 0x00000085493d7223 */ /* 0x040fe2000000003d */
[C---:B------:R-:W-:Y:S01]  /*aeb0*/  FFMA R62, R73.reuse, R134, R62 ;  /* 0x00000086493e7223 */ /* 0x040fe2000000003e */
[----:B------:R-:W-:Y:S01]  /*aec0*/  FFMA R67, R73, R135, R67 ;  /* 0x0000008749437223 */ /* 0x000fe20000000043 */
[----:B------:R-:W-:Y:S01]  /*aed0*/  F2FP.F16.F32.PACK_AB R56, R57, R56 ;  /* 0x000000383938723e */ /* 0x000fe200000000ff */
[----:B------:R1:W-:Y:S01]  /*aee0*/  STS.128 [R150+0xc400], R48 ;  /* 0x00c4003096007388 */ /* 0x0003e20000000c00 */
[----:B------:R-:W-:Y:S02]  /*aef0*/  F2FP.F16.F32.PACK_AB R57, R63, R58 ;  /* 0x0000003a3f39723e */ /* 0x000fe400000000ff */
        /* <DEDUP_REMOVED lines=12> */
[----:B------:R-:W-:Y:S02]  /*afc0*/  UIADD3 UR9, UPT, UPT, UR49, 0xc0, URZ ;  /* 0x000000c031097890 */ /* 0x000fe4000fffe0ff */
[----:B------:R-:W-:Y:S01]  /*afd0*/  UIADD3 UR8, UPT, UPT, UR44, 0xc400, URZ ;  /* 0x0000c4002c087890 */ /* 0x000fe2000fffe0ff */
[----:B------:R-:W-:Y:S01]  /*afe0*/  UMOV UR10, UR50 ;  /* 0x00000032000a7c82 */ /* 0x000fe20008000000 */
[----:B------:R-:W-:Y:S01]  /*aff0*/  UMOV UR11, UR36 ;  /* 0x00000024000b7c82 */ /* 0x000fe20008000000 */
[----:B--2---:R-:W-:Y:S04]  /*b000*/  UIADD3 UR4, UP0, UPT, UR6, 0x680, URZ ;  /* 0x0000068006047890 */ /* 0x004fe8000ff1e0ff */
[----:B------:R-:W-:Y:S09]  /*b010*/  UIADD3.X UR5, UPT, UPT, URZ, UR7, URZ, UP0, !UPT ;  /* 0x00000007ff057290 */ /* 0x000ff200087fe4ff */
[----:B------:R2:W-:Y:S01]  /*b020*/  UTMASTG.3D [UR8], [UR4] ;  /* 0x00000008040073b5 */ /* 0x0005e20008010000 */
[----:B------:R0:W-:Y:S01]  /*b030*/  UTMACMDFLUSH ;  /* 0x00000000000079b7 */ /* 0x0001e20000000000 */
[----:B--2---:R-:W-:Y:S04]  /*b040*/  DEPBAR.LE SB0, 0x1 ;  /* 0x000080400000791a */ /* 0x004fe80000000000 */
.L_x_130:
[----:B------:R-:W-:Y:S05]  /*b050*/  BSYNC.RECONVERGENT B0 ;  /* 0x0000000000007941 */ /* 0x000fea0003800200 */
.L_x_129:
[----:B------:R-:W-:Y:S01]  /*b060*/  BAR.SYNC.DEFER_BLOCKING 0x1, 0x80 ;  /* 0x0042000000007b1d */ /* 0x000fe20000010000 */
[----:B------:R-:W-:Y:S01]  /*b070*/  UISETP.NE.AND UP0, UPT, UR47, -0x4, UPT ;  /* 0xfffffffc2f00788c */ /* 0x000fe2000bf05270 */
[----:B------:R-:W-:Y:S08]  /*b080*/  IADD3 R68, PT, PT, R68, 0x1, RZ ;  /* 0x0000000144447810 */ /* 0x000ff00007ffe0ff */
[----:B------:R-:W-:Y:S05]  /*b090*/  BRA.U !UP0, `(.L_x_131) ;  /* 0x0000000108247547 */ /* 0x000fea000b800000 */
[----:B------:R-:W-:Y:S01]  /*b0a0*/  ISETP.NE.AND P0, PT, R158, RZ, PT ;  /* 0x000000ff9e00720c */ /* 0x000fe20003f05270 */
[----:B------:R-:W-:Y:S01]  /*b0b0*/  IMAD.U32 R0, RZ, RZ, UR46 ;  /* 0x0000002eff007e24 */ /* 0x000fe2000f8e00ff */
[----:B------:R-:W-:Y:S04]  /*b0c0*/  UIADD3 UR4, UPT, UPT, UR46, 0x1, URZ ;  /* 0x000000012e047890 */ /* 0x000fe8000fffe0ff */
[----:B------:R-:W-:Y:S04]  /*b0d0*/  UISETP.NE.AND UP0, UPT, UR4, 0x4, UPT ;  /* 0x000000040400788c */ /* 0x000fe8000bf05270 */
[----:B------:R-:W-:Y:S03]  /*b0e0*/  USEL UR46, UR4, URZ, UP0 ;  /* 0x000000ff042e7287 */ /* 0x000fe60008000000 */
[----:B------:R-:W-:Y:S05]  /*b0f0*/  @P0 LEA R0, R0, UR44, 0x3 ;  /* 0x0000002c00000c11 */ /* 0x000fea000f8e18ff */
[----:B------:R-:W-:Y:S05]  /*b100*/  @P0 VIADD R0, R0, 0x70 ;  /* 0x0000007000000836 */ /* 0x000fea0000000000 */
[----:B------:R-:W-:Y:S04]  /*b110*/  @P0 PRMT R0, R165, 0x654, R0 ;  /* 0x00000654a5000816 */ /* 0x000fe80000000000 */
[----:B------:R2:W-:Y:S03]  /*b120*/  @P0 SYNCS.ARRIVE.TRANS64.RED.A1T0 RZ, [R0+URZ], RZ ;  /* 0x000000ff00ff09a7 */ /* 0x0005e600081004ff */
.L_x_131:
[----:B------:R-:W-:Y:S01]  /*b130*/  R2UR UR5, R144 ;  /* 0x00000000900572ca */ /* 0x000fe200000e0000 */
[----:B------:R-:W-:Y:S01]  /*b140*/  UISETP.NE.AND UP0, UPT, UR61, URZ, UPT ;  /* 0x000000ff3d00728c */ /* 0x000fe2000bf05270 */
[----:B------:R-:W-:Y:S01]  /*b150*/  R2UR UR4, R145 ;  /* 0x00000000910472ca */ /* 0x000fe200000e0000 */
[----:B------:R-:W-:Y:S01]  /*b160*/  UIADD3 UR47, UPT, UPT, UR47, 0x4, URZ ;  /* 0x000000042f2f7890 */ /* 0x000fe2000fffe0ff */
[----:B------:R-:W-:Y:S01]  /*b170*/  ISETP.NE.AND P0, PT, R149, 0x2, PT ;  /* 0x000000029500780c */ /* 0x000fe20003f05270 */
[----:B------:R-:W-:Y:S01]  /*b180*/  UMOV UR36, UR60 ;  /* 0x0000003c00247c82 */ /* 0x000fe20008000000 */
[----:B------:R-:W-:Y:S02]  /*b190*/  ISETP.NE.AND P1, PT, R68, 0x2, PT ;  /* 0x000000024400780c */ /* 0x000fe40003f25270 */
[----:B------:R-:W-:Y:S02]  /*b1a0*/  SEL R2, RZ, 0x1, P0 ;  /* 0x00000001ff027807 */ /* 0x000fe40000000000 */
[----:B--2---:R-:W-:Y:S02]  /*b1b0*/  SEL R0, RZ, 0x1, P1 ;  /* 0x00000001ff007807 */ /* 0x004fe40000800000 */
[----:B------:R-:W-:Y:S01]  /*b1c0*/  LOP3.LUT R152, R152, R2, RZ, 0x3c, !PT ;  /* 0x0000000298987212 */ /* 0x000fe200078e3cff */
[----:B------:R-:W-:Y:S01]  /*b1d0*/  UIADD3 UR20, UPT, UPT, UR37, UR5, URZ ;  /* 0x0000000525147290 */ /* 0x000fe2000fffe0ff */
[----:B------:R-:W-:Y:S01]  /*b1e0*/  LOP3.LUT R153, R153, R0, RZ, 0x3c, !PT ;  /* 0x0000000099997212 */ /* 0x000fe200078e3cff */
[----:B------:R-:W-:Y:S01]  /*b1f0*/  UIADD3 UR16, UPT, UPT, UR38, UR4, URZ ;  /* 0x0000000426107290 */ /* 0x000fe2000fffe0ff */
[----:B------:R-:W-:Y:S02]  /*b200*/  SEL R149, R149, RZ, P0 ;  /* 0x000000ff95957207 */ /* 0x000fe40000000000 */
[----:B------:R-:W-:Y:S01]  /*b210*/  SEL R68, R68, RZ, P1 ;  /* 0x000000ff44447207 */ /* 0x000fe20000800000 */
[----:B------:R-:W-:Y:S08]  /*b220*/  BRA.U UP0, `(.L_x_132) ;  /* 0xffffff9d00a47547 */ /* 0x000ff0000b83ffff */
[----:B------:R-:W-:-:S13]  /*b230*/  R2UR UR4, R146 ;  /* 0x00000000920472ca */ /* 0x000fda00000e0000 */
[----:B------:R-:W-:-:S09]  /*b240*/  UISETP.NE.AND UP0, UPT, UR4, URZ, UPT ;  /* 0x000000ff0400728c */ /* 0x000fd2000bf05270 */
[----:B------:R-:W-:Y:S05]  /*b250*/  BRA.U !UP0, `(.L_x_133) ;  /* 0x0000000108487547 */ /* 0x000fea000b800000 */
[----:B------:R-:W2:Y:S02]  /*b260*/  LDCU.64 UR4, c[0x0][0x890] ;  /* 0x00011200ff0477ac */ /* 0x000ea40008000a00 */
[----:B--2---:R-:W-:-:S04]  /*b270*/  UISETP.NE.U32.AND UP0, UPT, UR4, URZ, UPT ;  /* 0x000000ff0400728c */ /* 0x004fc8000bf05070 */
[----:B------:R-:W-:-:S09]  /*b280*/  UISETP.NE.AND.EX UP0, UPT, UR5, URZ, UPT, UP0 ;  /* 0x000000ff0500728c */ /* 0x000fd2000bf05300 */
[----:B------:R-:W-:Y:S05]  /*b290*/  BRA.U UP0, `(.L_x_134) ;  /* 0x00000001000c7547 */ /* 0x000fea000b800000 */
[----:B------:R-:W-:-:S13]  /*b2a0*/  FSETP.NEU.AND P0, PT, R73, RZ, PT ;  /* 0x000000ff4900720b */ /* 0x000fda0003f0d000 */
[----:B------:R-:W-:Y:S05]  /*b2b0*/  @!P0 EXIT ;  /* 0x000000000000894d */ /* 0x000fea0003800000 */
[----:B------:R-:W-:Y:S05]  /*b2c0*/  BRA `(.L_x_133) ;  /* 0x00000000002c7947 */ /* 0x000fea0003800000 */
.L_x_134:
[----:B------:R-:W-:Y:S01]  /*b2d0*/  ISETP.NE.AND P0, PT, R148, RZ, PT ;  /* 0x000000ff9400720c */ /* 0x000fe20003f05270 */
[----:B------:R-:W-:-:S12]  /*b2e0*/  BSSY.RECONVERGENT B0, `(.L_x_133) ;  /* 0x0000009000007945 */ /* 0x000fd80003800200 */
[----:B------:R-:W-:Y:S05]  /*b2f0*/  @P0 BRA `(.L_x_135) ;  /* 0x0000000000140947 */ /* 0x000fea0003800000 */
[----:B------:R-:W2:Y:S02]  /*b300*/  LDCU.64 UR4, c[0x0][0x888] ;  /* 0x00011100ff0477ac */ /* 0x000ea40008000a00 */
[----:B--2---:R-:W-:-:S04]  /*b310*/  ISETP.NE.U32.AND P0, PT, RZ, UR4, PT ;  /* 0x00000004ff007c0c */ /* 0x004fc8000bf05070 */
[----:B------:R-:W-:-:S13]  /*b320*/  ISETP.NE.AND.EX P0, PT, RZ, UR5, PT, P0 ;  /* 0x00000005ff007c0c */ /* 0x000fda000bf05300 */
[----:B------:R-:W-:Y:S05]  /*b330*/  @!P0 EXIT ;  /* 0x000000000000894d */ /* 0x000fea0003800000 */
[----:B------:R-:W-:Y:S05]  /*b340*/  BRA `(.L_x_136) ;  /* 0x0000000000087947 */ /* 0x000fea0003800000 */
.L_x_135:
[----:B------:R-:W-:-:S13]  /*b350*/  FSETP.NEU.AND P0, PT, R73, RZ, PT ;  /* 0x000000ff4900720b */ /* 0x000fda0003f0d000 */
[----:B------:R-:W-:Y:S05]  /*b360*/  @!P0 EXIT ;  /* 0x000000000000894d */ /* 0x000fea0003800000 */
.L_x_136:
[----:B------:R-:W-:Y:S05]  /*b370*/  BSYNC.RECONVERGENT B0 ;  /* 0x0000000000007941 */ /* 0x000fea0003800200 */
.L_x_133:
[----:B------:R-:W2:Y:S01]  /*b380*/  S2UR UR5, SR_CgaCtaId ;  /* 0x00000000000579c3 */ /* 0x000ea20000008800 */
[----:B------:R-:W-:Y:S01]  /*b390*/  ULEA UR4, UR46, UR44, 0x3 ;  /* 0x0000002c2e047291 */ /* 0x000fe2000f8e18ff */
[----:B------:R-:W-:-:S04]  /*b3a0*/  DEPBAR.LE SB0, 0x0 ;  /* 0x000080000000791a */ /* 0x000fc80000000000 */
[----:B------:R-:W-:-:S04]  /*b3b0*/  UIADD3 UR4, UPT, UPT, UR4, 0x70, URZ ;  /* 0x0000007004047890 */ /* 0x000fc8000fffe0ff */
[----:B--2---:R-:W-:-:S09]  /*b3c0*/  UPRMT UR4, UR5, 0x654, UR4 ;  /* 0x0000065405047896 */ /* 0x004fd20008000004 */
[----:B------:R-:W-:Y:S01]  /*b3d0*/  SYNCS.ARRIVE.TRANS64.RED.A1T0 RZ, [UR4], RZ ;  /* 0x000000ffffff79a7 */ /* 0x000fe20008100404 */
[----:B------:R-:W-:Y:S05]  /*b3e0*/  EXIT ;  /* 0x000000000000794d */ /* 0x000fea0003800000 */
.L_x_24:
[----:B--2---:R2:W3:Y:S02]  /*b3f0*/  SYNCS.PHASECHK.TRANS64.TRYWAIT P0, [R0+URZ+0xf0], R2 ;  /* 0x0000f002000075a7 */ /* 0x0044e400080011ff */
[----:B---3--:R-:W-:Y:S05]  /*b400*/  @!P0 NANOSLEEP.SYNCS 0x989680 ;  /* 0x009896800000895d */ /* 0x008fea0003900000 */
[----:B------:R-:W3:Y:S02]  /*b410*/  @!P0 SYNCS.PHASECHK.TRANS64 P0, [R0+URZ+0xf0], R2 ;  /* 0x0000f002000085a7 */ /* 0x000ee400080010ff */
[----:B---3--:R-:W-:Y:S05]  /*b420*/  @!P0 BRA `(.L_x_24) ;  /* 0xfffffffc00f08947 */ /* 0x008fea000383ffff */
[----:B------:R-:W-:Y:S05]  /*b430*/  BRA `(.L_x_137) ;  /* 0xffffff6400287947 */ /* 0x000fea000383ffff */
.L_x_27:
[----:B--2---:R-:W-:-:S07]  /*b440*/  MOV R0, UR33 ;  /* 0x0000002100007c02 */ /* 0x004fce0008000f00 */
.L_x_138:
[----:B--2---:R2:W3:Y:S02]  /*b450*/  SYNCS.PHASECHK.TRANS64.TRYWAIT P0, [R0+URZ+0x28], R3 ;  /* 0x00002803000075a7 */ /* 0x0044e400080011ff */
[----:B---3--:R-:W-:Y:S05]  /*b460*/  @!P0 NANOSLEEP.SYNCS 0x989680 ;  /* 0x009896800000895d */ /* 0x008fea0003900000 */
[----:B------:R-:W3:Y:S02]  /*b470*/  @!P0 SYNCS.PHASECHK.TRANS64 P0, [R0+URZ+0x28], R3 ;  /* 0x00002803000085a7 */ /* 0x000ee400080010ff */
[----:B---3--:R-:W-:Y:S05]  /*b480*/  @!P0 BRA `(.L_x_138) ;  /* 0xfffffffc00f08947 */ /* 0x008fea000383ffff */
[----:B------:R-:W-:Y:S05]  /*b490*/  BRA `(.L_x_26) ;  /* 0xffffff6400687947 */ /* 0x000fea000383ffff */
.L_x_34:
[----:B-1----:R-:W-:-:S07]  /*b4a0*/  MOV R0, UR17 ;  /* 0x0000001100007c02 */ /* 0x002fce0008000f00 */
.L_x_139:
[----:B-1----:R1:W2:Y:S02]  /*b4b0*/  SYNCS.PHASECHK.TRANS64.TRYWAIT P0, [R0+URZ+0x28], R3 ;  /* 0x00002803000075a7 */ /* 0x0022a400080011ff */
[----:B--2---:R-:W-:Y:S05]  /*b4c0*/  @!P0 NANOSLEEP.SYNCS 0x989680 ;  /* 0x009896800000895d */ /* 0x004fea0003900000 */
[----:B------:R-:W2:Y:S02]  /*b4d0*/  @!P0 SYNCS.PHASECHK.TRANS64 P0, [R0+URZ+0x28], R3 ;  /* 0x00002803000085a7 */ /* 0x000ea400080010ff */
[----:B--2---:R-:W-:Y:S05]  /*b4e0*/  @!P0 BRA `(.L_x_139) ;  /* 0xfffffffc00f08947 */ /* 0x004fea000383ffff */
[----:B------:R-:W-:Y:S05]  /*b4f0*/  BRA `(.L_x_33) ;  /* 0xffffff6800287947 */ /* 0x000fea000383ffff */
.L_x_39:
[----:B-1----:R1:W2:Y:S02]  /*b500*/  SYNCS.PHASECHK.TRANS64.TRYWAIT P0, [R3+URZ+0xa0], R0 ;  /* 0x0000a000030075a7 */ /* 0x0022a400080011ff */
[----:B--2---:R-:W-:Y:S05]  /*b510*/  @!P0 NANOSLEEP.SYNCS 0x989680 ;  /* 0x009896800000895d */ /* 0x004fea0003900000 */
[----:B------:R-:W2:Y:S02]  /*b520*/  @!P0 SYNCS.PHASECHK.TRANS64 P0, [R3+URZ+0xa0], R0 ;  /* 0x0000a000030085a7 */ /* 0x000ea400080010ff */
[----:B--2---:R-:W-:Y:S05]  /*b530*/  @!P0 BRA `(.L_x_39) ;  /* 0xfffffffc00f08947 */ /* 0x004fea000383ffff */
[----:B------:R-:W-:Y:S05]  /*b540*/  BRA `(.L_x_140) ;  /* 0xffffff6800c87947 */ /* 0x000fea000383ffff */
.L_x_43:
[----:B------:R-:W-:-:S07]  /*b550*/  MOV R0, UR4 ;  /* 0x0000000400007c02 */ /* 0x000fce0008000f00 */
.L_x_141:
[----:B-1----:R1:W2:Y:S02]  /*b560*/  SYNCS.PHASECHK.TRANS64.TRYWAIT P0, [R0+URZ], R2 ;  /* 0x00000002000075a7 */ /* 0x0022a400080011ff */
[----:B--2---:R-:W-:Y:S05]  /*b570*/  @!P0 NANOSLEEP.SYNCS 0x989680 ;  /* 0x009896800000895d */ /* 0x004fea0003900000 */
[----:B------:R-:W2:Y:S02]  /*b580*/  @!P0 SYNCS.PHASECHK.TRANS64 P0, [R0+URZ], R2 ;  /* 0x00000002000085a7 */ /* 0x000ea400080010ff */
[----:B--2---:R-:W-:Y:S05]  /*b590*/  @!P0 BRA `(.L_x_141) ;  /* 0xfffffffc00f08947 */ /* 0x004fea000383ffff */
[----:B------:R-:W-:Y:S05]  /*b5a0*/  BRA `(.L_x_142) ;  /* 0xffffff7000747947 */ /* 0x000fea000383ffff */
.L_x_44:
[----:B------:R-:W-:-:S07]  /*b5b0*/  MOV R0, UR5 ;  /* 0x0000000500007c02 */ /* 0x000fce0008000f00 */
.L_x_143:
[----:B-1----:R1:W2:Y:S02]  /*b5c0*/  SYNCS.PHASECHK.TRANS64.TRYWAIT P0, [R0+URZ], R3 ;  /* 0x00000003000075a7 */ /* 0x0022a400080011ff */
[----:B--2---:R-:W-:Y:S05]  /*b5d0*/  @!P0 NANOSLEEP.SYNCS 0x989680 ;  /* 0x009896800000895d */ /* 0x004fea0003900000 */
[----:B------:R-:W2:Y:S02]  /*b5e0*/  @!P0 SYNCS.PHASECHK.TRANS64 P0, [R0+URZ], R3 ;  /* 0x00000003000085a7 */ /* 0x000ea400080010ff */
[----:B--2---:R-:W-:Y:S05]  /*b5f0*/  @!P0 BRA `(.L_x_143) ;  /* 0xfffffffc00f08947 */ /* 0x004fea000383ffff */
[----:B------:R-:W-:Y:S05]  /*b600*/  BRA `(.L_x_144) ;  /* 0xffffff7000807947 */ /* 0x000fea000383ffff */
.L_x_45:
[----:B------:R-:W-:-:S07]  /*b610*/  MOV R0, UR5 ;  /* 0x0000000500007c02 */ /* 0x000fce0008000f00 */
.L_x_145:
[----:B-1----:R1:W2:Y:S02]  /*b620*/  SYNCS.PHASECHK.TRANS64.TRYWAIT P0, [R0+URZ], R3 ;  /* 0x00000003000075a7 */ /* 0x0022a400080011ff */
[----:B--2---:R-:W-:Y:S05]  /*b630*/  @!P0 NANOSLEEP.SYNCS 0x989680 ;  /* 0x009896800000895d */ /* 0x004fea0003900000 */
[----:B------:R-:W2:Y:S02]  /*b640*/  @!P0 SYNCS.PHASECHK.TRANS64 P0, [R0+URZ], R3 ;  /* 0x00000003000085a7 */ /* 0x000ea400080010ff */
[----:B--2---:R-:W-:Y:S05]  /*b650*/  @!P0 BRA `(.L_x_145) ;  /* 0xfffffffc00f08947 */ /* 0x004fea000383ffff */
[----:B------:R-:W-:Y:S05]  /*b660*/  BRA `(.L_x_146) ;  /* 0xffffff70008c7947 */ /* 0x000fea000383ffff */
.L_x_46:
[----:B------:R-:W-:-:S07]  /*b670*/  MOV R0, UR5 ;  /* 0x0000000500007c02 */ /* 0x000fce0008000f00 */
.L_x_147:
[----:B-1----:R1:W2:Y:S02]  /*b680*/  SYNCS.PHASECHK.TRANS64.TRYWAIT P0, [R0+URZ], R3 ;  /* 0x00000003000075a7 */ /* 0x0022a400080011ff */
[----:B--2---:R-:W-:Y:S05]  /*b690*/  @!P0 NANOSLEEP.SYNCS 0x989680 ;  /* 0x009896800000895d */ /* 0x004fea0003900000 */
[----:B------:R-:W2:Y:S02]  /*b6a0*/  @!P0 SYNCS.PHASECHK.TRANS64 P0, [R0+URZ], R3 ;  /* 0x00000003000085a7 */ /* 0x000ea400080010ff */
[----:B--2---:R-:W-:Y:S05]  /*b6b0*/  @!P0 BRA `(.L_x_147) ;  /* 0xfffffffc00f08947 */ /* 0x004fea000383ffff */
[----:B------:R-:W-:Y:S05]  /*b6c0*/  BRA `(.L_x_148) ;  /* 0xffffff7000987947 */ /* 0x000fea000383ffff */
.L_x_49:
[----:B-1----:R1:W2:Y:S02]  /*b6d0*/  SYNCS.PHASECHK.TRANS64.TRYWAIT P0, [R2+URZ+0xe0], R4 ;  /* 0x0000e004020075a7 */ /* 0x0022a400080011ff */
[----:B--2---:R-:W-:Y:S05]  /*b6e0*/  @!P0 NANOSLEEP.SYNCS 0x989680 ;  /* 0x009896800000895d */ /* 0x004fea0003900000 */
[----:B------:R-:W2:Y:S02]  /*b6f0*/  @!P0 SYNCS.PHASECHK.TRANS64 P0, [R2+URZ+0xe0], R4 ;  /* 0x0000e004020085a7 */ /* 0x000ea400080010ff */
[----:B--2---:R-:W-:Y:S05]  /*b700*/  @!P0 BRA `(.L_x_49) ;  /* 0xfffffffc00f08947 */ /* 0x004fea000383ffff */
[----:B------:R-:W-:Y:S05]  /*b710*/  BRA `(.L_x_149) ;  /* 0xffffff7000fc7947 */ /* 0x000fea000383ffff */
.L_x_50:
[----:B------:R-:W-:-:S07]  /*b720*/  MOV R2, UR4 ;  /* 0x0000000400027c02 */ /* 0x000fce0008000f00 */
.L_x_150:
[----:B-1----:R1:W2:Y:S02]  /*b730*/  SYNCS.PHASECHK.TRANS64.TRYWAIT P0, [R2+URZ+0xb0], R5 ;  /* 0x0000b005020075a7 */ /* 0x0022a400080011ff */
[----:B--2---:R-:W-:Y:S05]  /*b740*/  @!P0 NANOSLEEP.SYNCS 0x989680 ;  /* 0x009896800000895d */ /* 0x004fea0003900000 */
[----:B------:R-:W2:Y:S02]  /*b750*/  @!P0 SYNCS.PHASECHK.TRANS64 P0, [R2+URZ+0xb0], R5 ;  /* 0x0000b005020085a7 */ /* 0x000ea400080010ff */
[----:B--2---:R-:W-:Y:S05]  /*b760*/  @!P0 BRA `(.L_x_150) ;  /* 0xfffffffc00f08947 */ /* 0x004fea000383ffff */
[----:B------:R-:W-:Y:S05]  /*b770*/  BRA `(.L_x_151) ;  /* 0xffffff74000c7947 */ /* 0x000fea000383ffff */
.L_x_51:
[----:B-1----:R1:W2:Y:S02]  /*b780*/  SYNCS.PHASECHK.TRANS64.TRYWAIT P1, [R2+URZ+0xa0], R4 ;  /* 0x0000a004020075a7 */ /* 0x0022a400080211ff */
[----:B--2---:R-:W-:Y:S05]  /*b790*/  @!P1 NANOSLEEP.SYNCS 0x989680 ;  /* 0x009896800000995d */ /* 0x004fea0003900000 */
[----:B------:R-:W2:Y:S02]  /*b7a0*/  @!P1 SYNCS.PHASECHK.TRANS64 P1, [R2+URZ+0xa0], R4 ;  /* 0x0000a004020095a7 */ /* 0x000ea400080210ff */
[----:B--2---:R-:W-:Y:S05]  /*b7b0*/  @!P1 BRA `(.L_x_51) ;  /* 0xfffffffc00f09947 */ /* 0x004fea000383ffff */
[----:B------:R-:W-:Y:S05]  /*b7c0*/  BRA `(.L_x_152) ;  /* 0xffffff74003c7947 */ /* 0x000fea000383ffff */
.L_x_54:
[----:B------:R-:W-:-:S07]  /*b7d0*/  MOV R0, UR4 ;  /* 0x0000000400007c02 */ /* 0x000fce0008000f00 */
.L_x_153:
[----:B-1----:R1:W2:Y:S02]  /*b7e0*/  SYNCS.PHASECHK.TRANS64.TRYWAIT P0, [R0+URZ+0xb0], R2 ;  /* 0x0000b002000075a7 */ /* 0x0022a400080011ff */
[----:B--2---:R-:W-:Y:S05]  /*b7f0*/  @!P0 NANOSLEEP.SYNCS 0x989680 ;  /* 0x009896800000895d */ /* 0x004fea0003900000 */
[----:B------:R-:W2:Y:S02]  /*b800*/  @!P0 SYNCS.PHASECHK.TRANS64 P0, [R0+URZ+0xb0], R2 ;  /* 0x0000b002000085a7 */ /* 0x000ea400080010ff */
[----:B--2---:R-:W-:Y:S05]  /*b810*/  @!P0 BRA `(.L_x_153) ;  /* 0xfffffffc00f08947 */ /* 0x004fea000383ffff */
[----:B------:R-:W-:Y:S05]  /*b820*/  BRA `(.L_x_53) ;  /* 0xffffff7400907947 */ /* 0x000fea000383ffff */
.L_x_61:
[----:B-1----:R1:W2:Y:S02]  /*b830*/  SYNCS.PHASECHK.TRANS64.TRYWAIT P1, [R0+URZ+0xa0], R2 ;  /* 0x0000a002000075a7 */ /* 0x0022a400080211ff */
[----:B--2---:R-:W-:Y:S05]  /*b840*/  @!P1 NANOSLEEP.SYNCS 0x989680 ;  /* 0x009896800000995d */ /* 0x004fea0003900000 */
[----:B------:R-:W2:Y:S02]  /*b850*/  @!P1 SYNCS.PHASECHK.TRANS64 P1, [R0+URZ+0xa0], R2 ;  /* 0x0000a002000095a7 */ /* 0x000ea400080210ff */
[----:B--2---:R-:W-:Y:S05]  /*b860*/  @!P1 BRA `(.L_x_61) ;  /* 0xfffffffc00f09947 */ /* 0x004fea000383ffff */
[----:B------:R-:W-:Y:S05]  /*b870*/  BRA `(.L_x_154) ;  /* 0xffffff7800f87947 */ /* 0x000fea000383ffff */
.L_x_62:
[----:B------:R-:W-:-:S07]  /*b880*/  MOV R2, UR22 ;  /* 0x0000001600027c02 */ /* 0x000fce0008000f00 */
.L_x_155:
[----:B-1----:R1:W2:Y:S02]  /*b890*/  SYNCS.PHASECHK.TRANS64.TRYWAIT P0, [R2+URZ+0xd0], R0 ;  /* 0x0000d000020075a7 */ /* 0x0022a400080011ff */
[----:B--2---:R-:W-:Y:S05]  /*b8a0*/  @!P0 NANOSLEEP.SYNCS 0x989680 ;  /* 0x009896800000895d */ /* 0x004fea0003900000 */
[----:B------:R-:W2:Y:S02]  /*b8b0*/  @!P0 SYNCS.PHASECHK.TRANS64 P0, [R2+URZ+0xd0], R0 ;  /* 0x0000d000020085a7 */ /* 0x000ea400080010ff */
[----:B--2---:R-:W-:Y:S05]  /*b8c0*/  @!P0 BRA `(.L_x_155) ;  /* 0xfffffffc00f08947 */ /* 0x004fea000383ffff */
[----:B------:R-:W-:Y:S05]  /*b8d0*/  BRA `(.L_x_156) ;  /* 0xffffff7c00307947 */ /* 0x000fea000383ffff */
.L_x_65:
[----:B------:R-:W-:Y:S07]  /*b8e0*/  MOV R0, UR5 ;  /* 0x0000000500007c02 */ /* 0x000fee0008000f00 */
.L_x_157:
[----:B-1----:R1:W2:Y:S02]  /*b8f0*/  SYNCS.PHASECHK.TRANS64.TRYWAIT P0, [R0+URZ], R2 ;  /* 0x00000002000075a7 */ /* 0x0022a400080011ff */
[----:B--2---:R-:W-:Y:S05]  /*b900*/  @!P0 NANOSLEEP.SYNCS 0x989680 ;  /* 0x009896800000895d */ /* 0x004fea0003900000 */
[----:B------:R-:W2:Y:S02]  /*b910*/  @!P0 SYNCS.PHASECHK.TRANS64 P0, [R0+URZ], R2 ;  /* 0x00000002000085a7 */ /* 0x000ea400080010ff */
[----:B--2---:R-:W-:Y:S05]  /*b920*/  @!P0 BRA `(.L_x_157) ;  /* 0xfffffffc00f08947 */ /* 0x004fea000383ffff */
[----:B------:R-:W-:Y:S05]  /*b930*/  BRA `(.L_x_64) ;  /* 0xffffff7c004c7947 */ /* 0x000fea000383ffff */
.L_x_68:
[----:B------:R-:W-:-:S07]  /*b940*/  MOV R0, UR4 ;  /* 0x0000000400007c02 */ /* 0x000fce0008000f00 */
.L_x_158:
[----:B--2---:R2:W4:Y:S02]  /*b950*/  SYNCS.PHASECHK.TRANS64.TRYWAIT P0, [R0+URZ], R2 ;  /* 0x00000002000075a7 */ /* 0x00452400080011ff */
[----:B----4-:R-:W-:Y:S05]  /*b960*/  @!P0 NANOSLEEP.SYNCS 0x989680 ;  /* 0x009896800000895d */ /* 0x010fea0003900000 */
[----:B------:R-:W4:Y:S02]  /*b970*/  @!P0 SYNCS.PHASECHK.TRANS64 P0, [R0+URZ], R2 ;  /* 0x00000002000085a7 */ /* 0x000f2400080010ff */
[----:B----4-:R-:W-:Y:S05]  /*b980*/  @!P0 BRA `(.L_x_158) ;  /* 0xfffffffc00f08947 */ /* 0x010fea000383ffff */
[----:B------:R-:W-:Y:S05]  /*b990*/  BRA `(.L_x_159) ;  /* 0xffffff8000007947 */ /* 0x000fea000383ffff */
.L_x_69:
[----:B------:R-:W-:-:S07]  /*b9a0*/  MOV R0, UR4 ;  /* 0x0000000400007c02 */ /* 0x000fce0008000f00 */
.L_x_160:
[----:B-1----:R1:W2:Y:S02]  /*b9b0*/  SYNCS.PHASECHK.TRANS64.TRYWAIT P0, [R0+URZ], R2 ;  /* 0x00000002000075a7 */ /* 0x0022a400080011ff */
[----:B--2---:R-:W-:Y:S05]  /*b9c0*/  @!P0 NANOSLEEP.SYNCS 0x989680 ;  /* 0x009896800000895d */ /* 0x004fea0003900000 */
[----:B------:R-:W2:Y:S02]  /*b9d0*/  @!P0 SYNCS.PHASECHK.TRANS64 P0, [R0+URZ], R2 ;  /* 0x00000002000085a7 */ /* 0x000ea400080010ff */
[----:B--2---:R-:W-:Y:S05]  /*b9e0*/  @!P0 BRA `(.L_x_160) ;  /* 0xfffffffc00f08947 */ /* 0x004fea000383ffff */
[----:B------:R-:W-:Y:S05]  /*b9f0*/  BRA `(.L_x_161) ;  /* 0xffffff80000c7947 */ /* 0x000fea000383ffff */
.L_x_74:
[----:B--2---:R2:W3:Y:S02]  /*ba00*/  SYNCS.PHASECHK.TRANS64.TRYWAIT P0, [R12+URZ+0xa0], R0 ;  /* 0x0000a0000c0075a7 */ /* 0x0044e400080011ff */
[----:B---3--:R-:W-:Y:S05]  /*ba10*/  @!P0 NANOSLEEP.SYNCS 0x989680 ;  /* 0x009896800000895d */ /* 0x008fea0003900000 */
[----:B------:R-:W3:Y:S02]  /*ba20*/  @!P0 SYNCS.PHASECHK.TRANS64 P0, [R12+URZ+0xa0], R0 ;  /* 0x0000a0000c0085a7 */ /* 0x000ee400080010ff */
[----:B---3--:R-:W-:Y:S05]  /*ba30*/  @!P0 BRA `(.L_x_74) ;  /* 0xfffffffc00f08947 */ /* 0x008fea000383ffff */
[----:B------:R-:W-:Y:S05]  /*ba40*/  BRA `(.L_x_162) ;  /* 0xffffff84003c7947 */ /* 0x000fea000383ffff */
.L_x_77:
[----:B--2---:R-:W-:Y:S07]  /*ba50*/  MOV R0, UR21 ;  /* 0x0000001500007c02 */ /* 0x004fee0008000f00 */
.L_x_163:
[----:B--2---:R2:W3:Y:S02]  /*ba60*/  SYNCS.PHASECHK.TRANS64.TRYWAIT P2, [R0+URZ+0x98], R6 ;  /* 0x00009806000075a7 */ /* 0x0044e400080411ff */
[----:B---3--:R-:W-:Y:S05]  /*ba70*/  @!P2 NANOSLEEP.SYNCS 0x989680 ;  /* 0x009896800000a95d */ /* 0x008fea0003900000 */
[----:B------:R-:W3:Y:S02]  /*ba80*/  @!P2 SYNCS.PHASECHK.TRANS64 P2, [R0+URZ+0x98], R6 ;  /* 0x000098060000a5a7 */ /* 0x000ee400080410ff */
[----:B---3--:R-:W-:Y:S05]  /*ba90*/  @!P2 BRA `(.L_x_163) ;  /* 0xfffffffc00f0a947 */ /* 0x008fea000383ffff */
[----:B------:R-:W-:Y:S05]  /*baa0*/  BRA `(.L_x_76) ;  /* 0xffffff8800a47947 */ /* 0x000fea000383ffff */
.L_x_80:
[----:B------:R-:W-:Y:S07]  /*bab0*/  MOV R0, UR21 ;  /* 0x0000001500007c02 */ /* 0x000fee0008000f00 */
.L_x_164:
[----:B--2---:R2:W3:Y:S02]  /*bac0*/  SYNCS.PHASECHK.TRANS64.TRYWAIT P0, [R0+URZ+0x70], R9 ;  /* 0x00007009000075a7 */ /* 0x0044e400080011ff */
[----:B---3--:R-:W-:Y:S05]  /*bad0*/  @!P0 NANOSLEEP.SYNCS 0x989680 ;  /* 0x009896800000895d */ /* 0x008fea0003900000 */
[----:B------:R-:W3:Y:S02]  /*bae0*/  @!P0 SYNCS.PHASECHK.TRANS64 P0, [R0+URZ+0x70], R9 ;  /* 0x00007009000085a7 */ /* 0x000ee400080010ff */
[----:B---3--:R-:W-:Y:S05]  /*baf0*/  @!P0 BRA `(.L_x_164) ;  /* 0xfffffffc00f08947 */ /* 0x008fea000383ffff */
[----:B------:R-:W-:Y:S05]  /*bb00*/  BRA `(.L_x_165) ;  /* 0xffffff8c00007947 */ /* 0x000fea000383ffff */
.L_x_81:
[----:B------:R-:W-:Y:S07]  /*bb10*/  MOV R0, UR21 ;  /* 0x0000001500007c02 */ /* 0x000fee0008000f00 */
.L_x_166:
[----:B--2---:R2:W3:Y:S02]  /*bb20*/  SYNCS.PHASECHK.TRANS64.TRYWAIT P0, [R0+URZ+0x78], R9 ;  /* 0x00007809000075a7 */ /* 0x0044e400080011ff */
[----:B---3--:R-:W-:Y:S05]  /*bb30*/  @!P0 NANOSLEEP.SYNCS 0x989680 ;  /* 0x009896800000895d */ /* 0x008fea0003900000 */
[----:B------:R-:W3:Y:S02]  /*bb40*/  @!P0 SYNCS.PHASECHK.TRANS64 P0, [R0+URZ+0x78], R9 ;  /* 0x00007809000085a7 */ /* 0x000ee400080010ff */
[----:B---3--:R-:W-:Y:S05]  /*bb50*/  @!P0 BRA `(.L_x_166) ;  /* 0xfffffffc00f08947 */ /* 0x008fea000383ffff */
[----:B------:R-:W-:Y:S05]  /*bb60*/  BRA `(.L_x_167) ;  /* 0xffffff8c00387947 */ /* 0x000fea000383ffff */
.L_x_82:
[----:B------:R-:W-:Y:S07]  /*bb70*/  MOV R0, UR21 ;  /* 0x0000001500007c02 */ /* 0x000fee0008000f00 */
.L_x_168:
[----:B--2---:R2:W3:Y:S02]  /*bb80*/  SYNCS.PHASECHK.TRANS64.TRYWAIT P0, [R0+URZ+0x80], R9 ;  /* 0x00008009000075a7 */ /* 0x0044e400080011ff */
[----:B---3--:R-:W-:Y:S05]  /*bb90*/  @!P0 NANOSLEEP.SYNCS 0x989680 ;  /* 0x009896800000895d */ /* 0x008fea0003900000 */
[----:B------:R-:W3:Y:S02]  /*bba0*/  @!P0 SYNCS.PHASECHK.TRANS64 P0, [R0+URZ+0x80], R9 ;  /* 0x00008009000085a7 */ /* 0x000ee400080010ff */
[----:B---3--:R-:W-:Y:S05]  /*bbb0*/  @!P0 BRA `(.L_x_168) ;  /* 0xfffffffc00f08947 */ /* 0x008fea000383ffff */
[----:B------:R-:W-:Y:S05]  /*bbc0*/  BRA `(.L_x_169) ;  /* 0xffffff8c007c7947 */ /* 0x000fea000383ffff */
.L_x_83:
[----:B------:R-:W-:Y:S07]  /*bbd0*/  MOV R0, UR21 ;  /* 0x0000001500007c02 */ /* 0x000fee0008000f00 */
.L_x_170:
[----:B--2---:R2:W3:Y:S02]  /*bbe0*/  SYNCS.PHASECHK.TRANS64.TRYWAIT P0, [R0+URZ+0x88], R9 ;  /* 0x00008809000075a7 */ /* 0x0044e400080011ff */
[----:B---3--:R-:W-:Y:S05]  /*bbf0*/  @!P0 NANOSLEEP.SYNCS 0x989680 ;  /* 0x009896800000895d */ /* 0x008fea0003900000 */
[----:B------:R-:W3:Y:S02]  /*bc00*/  @!P0 SYNCS.PHASECHK.TRANS64 P0, [R0+URZ+0x88], R9 ;  /* 0x00008809000085a7 */ /* 0x000ee400080010ff */
[----:B---3--:R-:W-:Y:S05]  /*bc10*/  @!P0 BRA `(.L_x_170) ;  /* 0xfffffffc00f08947 */ /* 0x008fea000383ffff */
[----:B------:R-:W-:Y:S05]  /*bc20*/  BRA `(.L_x_171) ;  /* 0xffffff8c00bc7947 */ /* 0x000fea000383ffff */
.L_x_85:
[----:B------:R-:W-:-:S07]  /*bc30*/  MOV R0, UR21 ;  /* 0x0000001500007c02 */ /* 0x000fce0008000f00 */
.L_x_172:
[----:B---3--:R3:W4:Y:S02]  /*bc40*/  SYNCS.PHASECHK.TRANS64.TRYWAIT P0, [R0+URZ+0x70], R2 ;  /* 0x00007002000075a7 */ /* 0x00872400080011ff */
[----:B----4-:R-:W-:Y:S05]  /*bc50*/  @!P0 NANOSLEEP.SYNCS 0x989680 ;  /* 0x009896800000895d */ /* 0x010fea0003900000 */
[----:B------:R-:W4:Y:S02]  /*bc60*/  @!P0 SYNCS.PHASECHK.TRANS64 P0, [R0+URZ+0x70], R2 ;  /* 0x00007002000085a7 */ /* 0x000f2400080010ff */
[----:B----4-:R-:W-:Y:S05]  /*bc70*/  @!P0 BRA `(.L_x_172) ;  /* 0xfffffffc00f08947 */ /* 0x010fea000383ffff */
[----:B------:R-:W-:Y:S05]  /*bc80*/  BRA `(.L_x_173) ;  /* 0xffffff9000347947 */ /* 0x000fea000383ffff */
.L_x_86:
[----:B---3--:R-:W-:-:S07]  /*bc90*/  MOV R0, UR21 ;  /* 0x0000001500007c02 */ /* 0x008fce0008000f00 */
.L_x_174:
[----:B---3--:R3:W4:Y:S02]  /*bca0*/  SYNCS.PHASECHK.TRANS64.TRYWAIT P0, [R0+URZ+0x78], R2 ;  /* 0x00007802000075a7 */ /* 0x00872400080011ff */
[----:B----4-:R-:W-:Y:S05]  /*bcb0*/  @!P0 NANOSLEEP.SYNCS 0x989680 ;  /* 0x009896800000895d */ /* 0x010fea0003900000 */
[----:B------:R-:W4:Y:S02]  /*bcc0*/  @!P0 SYNCS.PHASECHK.TRANS64 P0, [R0+URZ+0x78], R2 ;  /* 0x00007802000085a7 */ /* 0x000f2400080010ff */
[----:B----4-:R-:W-:Y:S05]  /*bcd0*/  @!P0 BRA `(.L_x_174) ;  /* 0xfffffffc00f08947 */ /* 0x010fea000383ffff */
[----:B------:R-:W-:Y:S05]  /*bce0*/  BRA `(.L_x_175) ;  /* 0xffffff9000247947 */ /* 0x000fea000383ffff */
.L_x_87:
[----:B---3--:R-:W-:-:S07]  /*bcf0*/  MOV R0, UR21 ;  /* 0x0000001500007c02 */ /* 0x008fce0008000f00 */
.L_x_176:
[----:B---3--:R3:W4:Y:S02]  /*bd00*/  SYNCS.PHASECHK.TRANS64.TRYWAIT P0, [R0+URZ+0x80], R2 ;  /* 0x00008002000075a7 */ /* 0x00872400080011ff */
[----:B----4-:R-:W-:Y:S05]  /*bd10*/  @!P0 NANOSLEEP.SYNCS 0x989680 ;  /* 0x009896800000895d */ /* 0x010fea0003900000 */
[----:B------:R-:W4:Y:S02]  /*bd20*/  @!P0 SYNCS.PHASECHK.TRANS64 P0, [R0+URZ+0x80], R2 ;  /* 0x00008002000085a7 */ /* 0x000f2400080010ff */
[----:B----4-:R-:W-:Y:S05]  /*bd30*/  @!P0 BRA `(.L_x_176) ;  /* 0xfffffffc00f08947 */ /* 0x010fea000383ffff */
[----:B------:R-:W-:Y:S05]  /*bd40*/  BRA `(.L_x_177) ;  /* 0xffffff9000147947 */ /* 0x000fea000383ffff */
.L_x_89:
[----:B-1----:R1:W2:Y:S02]  /*bd50*/  SYNCS.PHASECHK.TRANS64.TRYWAIT P0, [R3+URZ+0xa0], R0 ;  /* 0x0000a000030075a7 */ /* 0x0022a400080011ff */
[----:B--2---:R-:W-:Y:S05]  /*bd60*/  @!P0 NANOSLEEP.SYNCS 0x989680 ;  /* 0x009896800000895d */ /* 0x004fea0003900000 */
[----:B------:R-:W2:Y:S02]  /*bd70*/  @!P0 SYNCS.PHASECHK.TRANS64 P0, [R3+URZ+0xa0], R0 ;  /* 0x0000a000030085a7 */ /* 0x000ea400080010ff */
[----:B--2---:R-:W-:Y:S05]  /*bd80*/  @!P0 BRA `(.L_x_89) ;  /* 0xfffffffc00f08947 */ /* 0x004fea000383ffff */
[----:B------:R-:W-:Y:S05]  /*bd90*/  BRA `(.L_x_178) ;  /* 0xffffff9000dc7947 */ /* 0x000fea000383ffff */
.L_x_100:
[----:B-1----:R-:W-:Y:S04]  /*bda0*/  MOV R3, UR44 ;  /* 0x0000002c00037c02 */ /* 0x002fe80008000f00 */
[----:B------:R1:W2:Y:S03]  /*bdb0*/  SYNCS.PHASECHK.TRANS64.TRYWAIT P1, [R3+URZ+0x50], R4 ;  /* 0x00005004030075a7 */ /* 0x0002a600080211ff */
[----:B--2---:R-:W-:Y:S05]  /*bdc0*/  @!P1 NANOSLEEP.SYNCS 0x989680 ;  /* 0x009896800000995d */ /* 0x004fea0003900000 */
[----:B------:R-:W2:Y:S02]  /*bdd0*/  @!P1 SYNCS.PHASECHK.TRANS64 P1, [R3+URZ+0x50], R4 ;  /* 0x00005004030095a7 */ /* 0x000ea400080210ff */
[----:B--2---:R-:W-:Y:S05]  /*bde0*/  @!P1 BRA `(.L_x_100) ;  /* 0xfffffffc00ec9947 */ /* 0x004fea000383ffff */
[----:B------:R-:W-:Y:S05]  /*bdf0*/  BRA `(.L_x_99) ;  /* 0xffffffa000887947 */ /* 0x000fea000383ffff */
.L_x_102:
[----:B--2---:R2:W4:Y:S02]  /*be00*/  SYNCS.PHASECHK.TRANS64.TRYWAIT P0, [R74+URZ+0xc0], R0 ;  /* 0x0000c0004a0075a7 */ /* 0x00452400080011ff */
[----:B----4-:R-:W-:Y:S05]  /*be10*/  @!P0 NANOSLEEP.SYNCS 0x989680 ;  /* 0x009896800000895d */ /* 0x010fea0003900000 */
[----:B------:R-:W4:Y:S02]  /*be20*/  @!P0 SYNCS.PHASECHK.TRANS64 P0, [R74+URZ+0xc0], R0 ;  /* 0x0000c0004a0085a7 */ /* 0x000f2400080010ff */
[----:B----4-:R-:W-:Y:S05]  /*be30*/  @!P0 BRA `(.L_x_102) ;  /* 0xfffffffc00f08947 */ /* 0x010fea000383ffff */
[----:B------:R-:W-:Y:S05]  /*be40*/  BRA `(.L_x_101) ;  /* 0xffffffa000e87947 */ /* 0x000fea000383ffff */
.L_x_111:
[----:B-1----:R1:W2:Y:S02]  /*be50*/  SYNCS.PHASECHK.TRANS64.TRYWAIT P0, [R2+URZ+0x50], R0 ;  /* 0x00005000020075a7 */ /* 0x0022a400080011ff */
[----:B--2---:R-:W-:Y:S05]  /*be60*/  @!P0 NANOSLEEP.SYNCS 0x989680 ;  /* 0x009896800000895d */ /* 0x004fea0003900000 */
[----:B------:R-:W2:Y:S02]  /*be70*/  @!P0 SYNCS.PHASECHK.TRANS64 P0, [R2+URZ+0x50], R0 ;  /* 0x00005000020085a7 */ /* 0x000ea400080010ff */
[----:B--2---:R-:W-:Y:S05]  /*be80*/  @!P0 BRA `(.L_x_111) ;  /* 0xfffffffc00f08947 */ /* 0x004fea000383ffff */
[----:B------:R-:W-:Y:S05]  /*be90*/  BRA `(.L_x_110) ;  /* 0xffffffb400b07947 */ /* 0x000fea000383ffff */
.L_x_119:
[----:B-1----:R1:W2:Y:S02]  /*bea0*/  SYNCS.PHASECHK.TRANS64.TRYWAIT P0, [R6+URZ+0x50], R5 ;  /* 0x00005005060075a7 */ /* 0x0022a400080011ff */
[----:B--2---:R-:W-:Y:S05]  /*beb0*/  @!P0 NANOSLEEP.SYNCS 0x989680 ;  /* 0x009896800000895d */ /* 0x004fea0003900000 */
[----:B------:R-:W2:Y:S02]  /*bec0*/  @!P0 SYNCS.PHASECHK.TRANS64 P0, [R6+URZ+0x50], R5 ;  /* 0x00005005060085a7 */ /* 0x000ea400080010ff */
[----:B--2---:R-:W-:Y:S05]  /*bed0*/  @!P0 BRA `(.L_x_119) ;  /* 0xfffffffc00f08947 */ /* 0x004fea000383ffff */
[----:B------:R-:W-:Y:S05]  /*bee0*/  BRA `(.L_x_118) ;  /* 0xffffffc800a87947 */ /* 0x000fea000383ffff */
.L_x_127:
[----:B-1----:R1:W2:Y:S02]  /*bef0*/  SYNCS.PHASECHK.TRANS64.TRYWAIT P0, [R3+URZ+0x50], R0 ;  /* 0x00005000030075a7 */ /* 0x0022a400080011ff */
[----:B--2---:R-:W-:Y:S05]  /*bf00*/  @!P0 NANOSLEEP.SYNCS 0x989680 ;  /* 0x009896800000895d */ /* 0x004fea0003900000 */
[----:B------:R-:W2:Y:S02]  /*bf10*/  @!P0 SYNCS.PHASECHK.TRANS64 P0, [R3+URZ+0x50], R0 ;  /* 0x00005000030085a7 */ /* 0x000ea400080010ff */
[----:B--2---:R-:W-:Y:S05]  /*bf20*/  @!P0 BRA `(.L_x_127) ;  /* 0xfffffffc00f08947 */ /* 0x004fea000383ffff */
[----:B------:R-:W-:Y:S05]  /*bf30*/  BRA `(.L_x_126) ;  /* 0xffffffdc009c7947 */ /* 0x000fea000383ffff */
        .weak           $__internal_0_$__cuda_sm10x_tcgen05_guardrail_trap_col_being_dealloced_not_returned_by_alloc
        .type           $__internal_0_$__cuda_sm10x_tcgen05_guardrail_trap_col_being_dealloced_not_returned_by_alloc,@function
        .size           $__internal_0_$__cuda_sm10x_tcgen05_guardrail_trap_col_being_dealloced_not_returned_by_alloc,($__internal_1_$__cuda_sm10x_tcgen05_guardrail_trap_phase_invalid_during_alloc - $__internal_0_$__cuda_sm10x_tcgen05_guardrail_trap_col_being_dealloced_not_returned_by_alloc)
$__internal_0_$__cuda_sm10x_tcgen05_guardrail_trap_col_being_dealloced_not_returned_by_alloc:
[----:B------:R-:W-:Y:S05]  /*bf40*/  BPT.TRAP 0x1 ;  /* 0x000000040000795c */ /* 0x000fea0000300000 */
[----:B------:R-:W-:-:S04]  /*bf50*/  HFMA2 R3, -RZ, RZ, 0, 0 ;  /* 0x00000000ff037431 */ /* 0x000fc800000001ff */
[----:B------:R-:W-:Y:S05]  /*bf60*/  RET.REL.NODEC R2 `(_ZN7cutlass13device_kernelINS_4gemm6kernel13GemmUniversalIN4cute5tupleIJiiiiEEENS1_10collective13CollectiveMmaINS1_35MainloopSm100TmaUmmaWarpSpecializedILi5ELi2ELi2ENS5_IJNS4_1CILi1EEENSA_ILi2EEESB_EEEEENS5_IJNSA_ILi128EEENSA_ILi256EEENSA_ILi32EEEEEENS_6half_tENS5_IJlSB_lEEESJ_SK_NS4_8TiledMMAINS4_8MMA_AtomIJNS4_20SM100_MMA_F16BF16_SSISJ_SJ_fLi128ELi256ELNS4_4UMMA5MajorE0ELSP_0ELNSO_7ScaleInE0ELSQ_0EEEEEENS4_6LayoutINS5_IJSB_SB_SB_EEENS5_IJNSA_ILi0EEESV_SV_EEEEENS5_IJNS4_10UnderscoreESY_SY_EEEEENS4_23SM90_TMA_LOAD_MULTICASTENS4_14ComposedLayoutINS4_7SwizzleILi2ELi4ELi3EEENS4_18smem_ptr_flag_bitsILi16EEENST_INS5_IJNSA_ILi8EEESH_EEENS5_IJSH_SB_EEEEEEEvNS4_8identityENS4_13SM90_TMA_LOADES1B_vS1C_EENS_8epilogue10collective18CollectiveEpilogueINS1F_23Sm100TmaWarpSpecializedILi4ELi2ELi64ELb1ELb0EEEJSI_NS5_IJNST_ISF_SB_EENST_INSA_ILi64EEESB_EEEEESJ_SK_SJ_SK_NS1F_6fusion15FusionCallbacksIS1J_NS1O_17LinearCombinationISJ_fSJ_fLNS_15FloatRoundStyleE2EEESI_S1N_JEEENS4_5SM1004TMEM4LOAD26SM100_TMEM_LOAD_32dp32b64xES1D_NS12_INS13_ILi3ELi4ELi3EEES16_NST_INS5_IJS17_S1L_EEENS5_IJS1L_SB_EEEEEEENS4_39AutoVectorizingCopyWithAssumedAlignmentILi128EEENS4_14SM90_TMA_STOREES22_S24_S24_EEEvvEEEEvNT_6ParamsE) ;  /* 0xffffff4002247950 */ /* 0x000fea0003c3ffff */
        .weak           $__internal_1_$__cuda_sm10x_tcgen05_guardrail_trap_phase_invalid_during_alloc
        .type           $__internal_1_$__cuda_sm10x_tcgen05_guardrail_trap_phase_invalid_during_alloc,@function
        .size           $__internal_1_$__cuda_sm10x_tcgen05_guardrail_trap_phase_invalid_during_alloc,($__internal_2_$__cuda_sm10x_tcgen05_guardrail_trap_unallocated_columns_being_dealloced - $__internal_1_$__cuda_sm10x_tcgen05_guardrail_trap_phase_invalid_during_alloc)
$__internal_1_$__cuda_sm10x_tcgen05_guardrail_trap_phase_invalid_during_alloc:
[----:B------:R-:W-:Y:S05]  /*bf70*/  BPT.TRAP 0x1 ;  /* 0x000000040000795c */ /* 0x000fea0000300000 */
[----:B------:R-:W-:-:S04]  /*bf80*/  MOV R5, 0x0 ;  /* 0x0000000000057802 */ /* 0x000fc80000000f00 */
[----:B------:R-:W-:Y:S05]  /*bf90*/  RET.REL.NODEC R4 `(_ZN7cutlass13device_kernelINS_4gemm6kernel13GemmUniversalIN4cute5tupleIJiiiiEEENS1_10collective13CollectiveMmaINS1_35MainloopSm100TmaUmmaWarpSpecializedILi5ELi2ELi2ENS5_IJNS4_1CILi1EEENSA_ILi2EEESB_EEEEENS5_IJNSA_ILi128EEENSA_ILi256EEENSA_ILi32EEEEEENS_6half_tENS5_IJlSB_lEEESJ_SK_NS4_8TiledMMAINS4_8MMA_AtomIJNS4_20SM100_MMA_F16BF16_SSISJ_SJ_fLi128ELi256ELNS4_4UMMA5MajorE0ELSP_0ELNSO_7ScaleInE0ELSQ_0EEEEEENS4_6LayoutINS5_IJSB_SB_SB_EEENS5_IJNSA_ILi0EEESV_SV_EEEEENS5_IJNS4_10UnderscoreESY_SY_EEEEENS4_23SM90_TMA_LOAD_MULTICASTENS4_14ComposedLayoutINS4_7SwizzleILi2ELi4ELi3EEENS4_18smem_ptr_flag_bitsILi16EEENST_INS5_IJNSA_ILi8EEESH_EEENS5_IJSH_SB_EEEEEEEvNS4_8identityENS4_13SM90_TMA_LOADES1B_vS1C_EENS_8epilogue10collective18CollectiveEpilogueINS1F_23Sm100TmaWarpSpecializedILi4ELi2ELi64ELb1ELb0EEEJSI_NS5_IJNST_ISF_SB_EENST_INSA_ILi64EEESB_EEEEESJ_SK_SJ_SK_NS1F_6fusion15FusionCallbacksIS1J_NS1O_17LinearCombinationISJ_fSJ_fLNS_15FloatRoundStyleE2EEESI_S1N_JEEENS4_5SM1004TMEM4LOAD26SM100_TMEM_LOAD_32dp32b64xES1D_NS12_INS13_ILi3ELi4ELi3EEES16_NST_INS5_IJS17_S1L_EEENS5_IJS1L_SB_EEEEEEENS4_39AutoVectorizingCopyWithAssumedAlignmentILi128EEENS4_14SM90_TMA_STOREES22_S24_S24_EEEvvEEEEvNT_6ParamsE) ;  /* 0xffffff4004187950 */ /* 0x000fea0003c3ffff */
        .weak           $__internal_2_$__cuda_sm10x_tcgen05_guardrail_trap_unallocated_columns_being_dealloced
        .type           $__internal_2_$__cuda_sm10x_tcgen05_guardrail_trap_unallocated_columns_being_dealloced,@function
        .size           $__internal_2_$__cuda_sm10x_tcgen05_guardrail_trap_unallocated_columns_being_dealloced,(.L_x_180 - $__internal_2_$__cuda_sm10x_tcgen05_guardrail_trap_unallocated_columns_being_dealloced)
$__internal_2_$__cuda_sm10x_tcgen05_guardrail_trap_unallocated_columns_being_dealloced:
[----:B------:R-:W-:Y:S05]  /*bfa0*/  BPT.TRAP 0x1 ;  /* 0x000000040000795c */ /* 0x000fea0000300000 */
[----:B------:R-:W-:-:S04]  /*bfb0*/  HFMA2 R3, -RZ, RZ, 0, 0 ;  /* 0x00000000ff037431 */ /* 0x000fc800000001ff */
[----:B------:R-:W-:Y:S05]  /*bfc0*/  RET.REL.NODEC R2 `(_ZN7cutlass13device_kernelINS_4gemm6kernel13GemmUniversalIN4cute5tupleIJiiiiEEENS1_10collective13CollectiveMmaINS1_35MainloopSm100TmaUmmaWarpSpecializedILi5ELi2ELi2ENS5_IJNS4_1CILi1EEENSA_ILi2EEESB_EEEEENS5_IJNSA_ILi128EEENSA_ILi256EEENSA_ILi32EEEEEENS_6half_tENS5_IJlSB_lEEESJ_SK_NS4_8TiledMMAINS4_8MMA_AtomIJNS4_20SM100_MMA_F16BF16_SSISJ_SJ_fLi128ELi256ELNS4_4UMMA5MajorE0ELSP_0ELNSO_7ScaleInE0ELSQ_0EEEEEENS4_6LayoutINS5_IJSB_SB_SB_EEENS5_IJNSA_ILi0EEESV_SV_EEEEENS5_IJNS4_10UnderscoreESY_SY_EEEEENS4_23SM90_TMA_LOAD_MULTICASTENS4_14ComposedLayoutINS4_7SwizzleILi2ELi4ELi3EEENS4_18smem_ptr_flag_bitsILi16EEENST_INS5_IJNSA_ILi8EEESH_EEENS5_IJSH_SB_EEEEEEEvNS4_8identityENS4_13SM90_TMA_LOADES1B_vS1C_EENS_8epilogue10collective18CollectiveEpilogueINS1F_23Sm100TmaWarpSpecializedILi4ELi2ELi64ELb1ELb0EEEJSI_NS5_IJNST_ISF_SB_EENST_INSA_ILi64EEESB_EEEEESJ_SK_SJ_SK_NS1F_6fusion15FusionCallbacksIS1J_NS1O_17LinearCombinationISJ_fSJ_fLNS_15FloatRoundStyleE2EEESI_S1N_JEEENS4_5SM1004TMEM4LOAD26SM100_TMEM_LOAD_32dp32b64xES1D_NS12_INS13_ILi3ELi4ELi3EEES16_NST_INS5_IJS17_S1L_EEENS5_IJS1L_SB_EEEEEEENS4_39AutoVectorizingCopyWithAssumedAlignmentILi128EEENS4_14SM90_TMA_STOREES22_S24_S24_EEEvvEEEEvNT_6ParamsE) ;  /* 0xffffff40020c7950 */ /* 0x000fea0003c3ffff */
.L_x_179:
[----:B------:R-:W-:-:S00]  /*bfd0*/  BRA `(.L_x_179) ;  /* 0xfffffffc00fc7947 */ /* 0x000fc0000383ffff */
[----:B------:R-:W-:-:S00]  /*bfe0*/  NOP ;  /* 0x0000000000007918 */ /* 0x000fc00000000000 */
        /* <DEDUP_REMOVED lines=9> */
.L_x_180:


//--------------------- .nv.global.init           --------------------------
	.section	.nv.global.init,"aw",@progbits
.nv.global.init:
	.type		$str$27,@object
	.size		$str$27,($str$28 - $str$27)
$str$27:
        /*0000*/ 	.byte	0x28, 0x61, 0x64, 0x64, 0x72, 0x65, 0x73, 0x73, 0x20, 0x26, 0x20, 0x6d, 0x61, 0x73, 0x6b, 0x29
        /*0010*/ 	.byte	0x20, 0x3d, 0x3d, 0x20, 0x30, 0x00
	.type		$str$28,@object
	.size		$str$28,($str$26 - $str$28)
$str$28:
        /*0016*/ 	.byte	0x2f, 0x74, 0x6d, 0x70, 0x2f, 0x63, 0x75, 0x74, 0x6c, 0x61, 0x73, 0x73, 0x5f, 0x73, 0x77, 0x65
        /*0026*/ 	.byte	0x65, 0x70, 0x5f, 0x73, 0x72, 0x63, 0x2f, 0x69, 0x6e, 0x63, 0x6c, 0x75, 0x64, 0x65, 0x2f, 0x63
        /*0036*/ 	.byte	0x75, 0x74, 0x65, 0x2f, 0x70, 0x6f, 0x69, 0x6e, 0x74, 0x65, 0x72, 0x5f, 0x66, 0x6c, 0x61, 0x67
        /*0046*/ 	.byte	0x67, 0x65, 0x64, 0x2e, 0x68, 0x70, 0x70, 0x00
	.type		$str$26,@object
	.size		$str$26,($str$25 - $str$26)
$str$26:
        /*004e*/ 	.byte	0x2f, 0x74, 0x6d, 0x70, 0x2f, 0x63, 0x75, 0x74, 0x6c, 0x61, 0x73, 0x73, 0x5f, 0x73, 0x77, 0x65
        /*005e*/ 	.byte	0x65, 0x70, 0x5f, 0x73, 0x72, 0x63, 0x2f, 0x69, 0x6e, 0x63, 0x6c, 0x75, 0x64, 0x65, 0x2f, 0x63
        /*006e*/ 	.byte	0x75, 0x74, 0x65, 0x2f, 0x61, 0x74, 0x6f, 0x6d, 0x2f, 0x63, 0x6f, 0x70, 0x79, 0x5f, 0x74, 0x72
        /*007e*/ 	.byte	0x61, 0x69, 0x74, 0x73, 0x5f, 0x73, 0x6d, 0x31, 0x30, 0x30, 0x2e, 0x68, 0x70, 0x70, 0x00
	.type		$str$25,@object
	.size		$str$25,(__unnamed_1 - $str$25)
$str$25:
        /*008d*/ 	.byte	0x28, 0x28, 0x75, 0x69, 0x6e, 0x74, 0x33, 0x32, 0x5f, 0x74, 0x28, 0x74, 0x68, 0x72, 0x65, 0x61
        /*009d*/ 	.byte	0x64, 0x49, 0x64, 0x78, 0x2e, 0x78, 0x29, 0x20, 0x2f, 0x20, 0x33, 0x32, 0x29, 0x20, 0x25, 0x20
        /*00ad*/ 	.byte	0x34, 0x29, 0x20, 0x3d, 0x3d, 0x20, 0x28, 0x28, 0x28, 0x74, 0x6d, 0x65, 0x6d, 0x5f, 0x61, 0x64
        /*00bd*/ 	.byte	0x64, 0x72, 0x20, 0x3e, 0x3e, 0x20, 0x31, 0x36, 0x29, 0x20, 0x2f, 0x20, 0x33, 0x32, 0x29, 0x20
        /*00cd*/ 	.byte	0x25, 0x20, 0x34, 0x29, 0x00
	.type		__unnamed_1,@object
	.size		__unnamed_1,(__unnamed_2 - __unnamed_1)
__unnamed_1:
        /*00d2*/ 	.byte	0x61, 0x75, 0x74, 0x6f, 0x20, 0x63, 0x75, 0x74, 0x65, 0x3a, 0x3a, 0x61, 0x73, 0x5f, 0x70, 0x6f
        /* <DEDUP_REMOVED lines=24> */
        /*0262*/ 	.byte	0x3e, 0x3e, 0x3e, 0x3e, 0x5d, 0x00
	.type		__unnamed_2,@object
	.size		__unnamed_2,(.L_2 - __unnamed_2)
__unnamed_2:
        /* <DEDUP_REMOVED lines=43> */
        /*0518*/ 	.byte	0x74, 0x65, 0x3a, 0x3a, 0x43, 0x3c, 0x30, 0x3e, 0x3e, 0x3e, 0x3e, 0x5d, 0x00
.L_2:


//--------------------- .nv.shared._ZN7cutlass13device_kernelINS_4gemm6kernel13GemmUniversalIN4cute5tupleIJiiiiEEENS1_10collective13CollectiveMmaINS1_35MainloopSm100TmaUmmaWarpSpecializedILi5ELi2ELi2ENS5_IJNS4_1CILi1EEENSA_ILi2EEESB_EEEEENS5_IJNSA_ILi128EEENSA_ILi256EEENSA_ILi32EEEEEENS_6half_tENS5_IJlSB_lEEESJ_SK_NS4_8TiledMMAINS4_8MMA_AtomIJNS4_20SM100_MMA_F16BF16_SSISJ_SJ_fLi128ELi256ELNS4_4UMMA5MajorE0ELSP_0ELNSO_7ScaleInE0ELSQ_0EEEEEENS4_6LayoutINS5_IJSB_SB_SB_EEENS5_IJNSA_ILi0EEESV_SV_EEEEENS5_IJNS4_10UnderscoreESY_SY_EEEEENS4_23SM90_TMA_LOAD_MULTICASTENS4_14ComposedLayoutINS4_7SwizzleILi2ELi4ELi3EEENS4_18smem_ptr_flag_bitsILi16EEENST_INS5_IJNSA_ILi8EEESH_EEENS5_IJSH_SB_EEEEEEEvNS4_8identityENS4_13SM90_TMA_LOADES1B_vS1C_EENS_8epilogue10collective18CollectiveEpilogueINS1F_23Sm100TmaWarpSpecializedILi4ELi2ELi64ELb1ELb0EEEJSI_NS5_IJNST_ISF_SB_EENST_INSA_ILi64EEESB_EEEEESJ_SK_SJ_SK_NS1F_6fusion15FusionCallbacksIS1J_NS1O_17LinearCombinationISJ_fSJ_fLNS_15FloatRoundStyleE2EEESI_S1N_JEEENS4_5SM1004TMEM4LOAD26SM100_TMEM_LOAD_32dp32b64xES1D_NS12_INS13_ILi3ELi4ELi3EEES16_NST_INS5_IJS17_S1L_EEENS5_IJS1L_SB_EEEEEEENS4_39AutoVectorizingCopyWithAssumedAlignmentILi128EEENS4_14SM90_TMA_STOREES22_S24_S24_EEEvvEEEEvNT_6ParamsE --------------------------
	.section	.nv.shared._ZN7cutlass13device_kernelINS_4gemm6kernel13GemmUniversalIN4cute5tupleIJiiiiEEENS1_10collective13CollectiveMmaINS1_35MainloopSm100TmaUmmaWarpSpecializedILi5ELi2ELi2ENS5_IJNS4_1CILi1EEENSA_ILi2EEESB_EEEEENS5_IJNSA_ILi128EEENSA_ILi256EEENSA_ILi32EEEEEENS_6half_tENS5_IJlSB_lEEESJ_SK_NS4_8TiledMMAINS4_8MMA_AtomIJNS4_20SM100_MMA_F16BF16_SSISJ_SJ_fLi128ELi256ELNS4_4UMMA5MajorE0ELSP_0ELNSO_7ScaleInE0ELSQ_0EEEEEENS4_6LayoutINS5_IJSB_SB_SB_EEENS5_IJNSA_ILi0EEESV_SV_EEEEENS5_IJNS4_10UnderscoreESY_SY_EEEEENS4_23SM90_TMA_LOAD_MULTICASTENS4_14ComposedLayoutINS4_7SwizzleILi2ELi4ELi3EEENS4_18smem_ptr_flag_bitsILi16EEENST_INS5_IJNSA_ILi8EEESH_EEENS5_IJSH_SB_EEEEEEEvNS4_8identityENS4_13SM90_TMA_LOADES1B_vS1C_EENS_8epilogue10collective18CollectiveEpilogueINS1F_23Sm100TmaWarpSpecializedILi4ELi2ELi64ELb1ELb0EEEJSI_NS5_IJNST_ISF_SB_EENST_INSA_ILi64EEESB_EEEEESJ_SK_SJ_SK_NS1F_6fusion15FusionCallbacksIS1J_NS1O_17LinearCombinationISJ_fSJ_fLNS_15FloatRoundStyleE2EEESI_S1N_JEEENS4_5SM1004TMEM4LOAD26SM100_TMEM_LOAD_32dp32b64xES1D_NS12_INS13_ILi3ELi4ELi3EEES16_NST_INS5_IJS17_S1L_EEENS5_IJS1L_SB_EEEEEEENS4_39AutoVectorizingCopyWithAssumedAlignmentILi128EEENS4_14SM90_TMA_STOREES22_S24_S24_EEEvvEEEEvNT_6ParamsE,"aw",@nobits
	.sectionflags	@""
	.align	16
	.zero		1024


//--------------------- .nv.shared.reserved.0     --------------------------
	.section	.nv.shared.reserved.0,"aw",@nobits
	.weak		__nv_reservedSMEM_offset_0_alias
	.size		__nv_reservedSMEM_offset_0_alias, 0, 64
	.other		__nv_reservedSMEM_offset_0_alias,@"STO_CUDA_RESERVED_SHARED STV_DEFAULT"
__nv_reservedSMEM_offset_0_alias:
	.zero		0
.nv.shared.reserved.0:
	.zero		64
	.weak		__nv_reservedSMEM_tcgen05_partition
	.type		__nv_reservedSMEM_tcgen05_partition,@object
	.size		__nv_reservedSMEM_tcgen05_partition,(.L_0 - __nv_reservedSMEM_tcgen05_partition)
__nv_reservedSMEM_tcgen05_partition:
	.zero		32
.L_0:


//--------------------- .nv.global                --------------------------
	.section	.nv.global,"aw",@nobits
.nv.global:
	.type		_ZN39_INTERNAL_476ad838_4_k_cu_6a6914ec_65564cute1_E,@object
	.size		_ZN39_INTERNAL_476ad838_4_k_cu_6a6914ec_65564cute1_E,(_ZN39_INTERNAL_476ad838_4_k_cu_6a6914ec_65564cuda3std3__45__cpo6cbeginE - _ZN39_INTERNAL_476ad838_4_k_cu_6a6914ec_65564cute1_E)
_ZN39_INTERNAL_476ad838_4_k_cu_6a6914ec_65564cute1_E:
	.zero		1
	.type		_ZN39_INTERNAL_476ad838_4_k_cu_6a6914ec_65564cuda3std3__45__cpo6cbeginE,@object
	.size		_ZN39_INTERNAL_476ad838_4_k_cu_6a6914ec_65564cuda3std3__45__cpo6cbeginE,(_ZN39_INTERNAL_476ad838_4_k_cu_6a6914ec_65564cuda3std3__48in_placeE - _ZN39_INTERNAL_476ad838_4_k_cu_6a6914ec_65564cuda3std3__45__cpo6cbeginE)
_ZN39_INTERNAL_476ad838_4_k_cu_6a6914ec_65564cuda3std3__45__cpo6cbeginE:
	.zero		1
	.type		_ZN39_INTERNAL_476ad838_4_k_cu_6a6914ec_65564cuda3std3__48in_placeE,@object
	.size		_ZN39_INTERNAL_476ad838_4_k_cu_6a6914ec_65564cuda3std3__48in_placeE,(_ZN39_INTERNAL_476ad838_4_k_cu_6a6914ec_65564cuda3std6ranges3__45__cpo9iter_moveE - _ZN39_INTERNAL_476ad838_4_k_cu_6a6914ec_65564cuda3std3__48in_placeE)
_ZN39_INTERNAL_476ad838_4_k_cu_6a6914ec_65564cuda3std3__48in_placeE:
	.zero		1
	.type		_ZN39_INTERNAL_476ad838_4_k_cu_6a6914ec_65564cuda3std6ranges3__45__cpo9iter_moveE,@object
	.size		_ZN39_INTERNAL_476ad838_4_k_cu_6a6914ec_65564cuda3std6ranges3__45__cpo9iter_moveE,(_ZN39_INTERNAL_476ad838_4_k_cu_6a6914ec_65564cuda3std3__45__cpo5beginE - _ZN39_INTERNAL_476ad838_4_k_cu_6a6914ec_65564cuda3std6ranges3__45__cpo9iter_moveE)
_ZN39_INTERNAL_476ad838_4_k_cu_6a6914ec_65564cuda3std6ranges3__45__cpo9iter_moveE:
	.zero		1
	.type		_ZN39_INTERNAL_476ad838_4_k_cu_6a6914ec_65564cuda3std3__45__cpo5beginE,@object
	.size		_ZN39_INTERNAL_476ad838_4_k_cu_6a6914ec_65564cuda3std3__45__cpo5beginE,(_ZN39_INTERNAL_476ad838_4_k_cu_6a6914ec_65564cuda3std3__441_GLOBAL__N__476ad838_4_k_cu_6a6914ec_65566ignoreE - _ZN39_INTERNAL_476ad838_4_k_cu_6a6914ec_65564cuda3std3__45__cpo5beginE)
_ZN39_INTERNAL_476ad838_4_k_cu_6a6914ec_65564cuda3std3__45__cpo5beginE:
	.zero		1
	.type		_ZN39_INTERNAL_476ad838_4_k_cu_6a6914ec_65564cuda3std3__441_GLOBAL__N__476ad838_4_k_cu_6a6914ec_65566ignoreE,@object
	.size		_ZN39_INTERNAL_476ad838_4_k_cu_6a6914ec_65564cuda3std3__441_GLOBAL__N__476ad838_4_k_cu_6a6914ec_65566ignoreE,(_ZN39_INTERNAL_476ad838_4_k_cu_6a6914ec_65564cute7productE - _ZN39_INTERNAL_476ad838_4_k_cu_6a6914ec_65564cuda3std3__441_GLOBAL__N__476ad838_4_k_cu_6a6914ec_65566ignoreE)
_ZN39_INTERNAL_476ad838_4_k_cu_6a6914ec_65564cuda3std3__441_GLOBAL__N__476ad838_4_k_cu_6a6914ec_65566ignoreE:
	.zero		1
	.type		_ZN39_INTERNAL_476ad838_4_k_cu_6a6914ec_65564cute7productE,@object
	.size		_ZN39_INTERNAL_476ad838_4_k_cu_6a6914ec_65564cute7productE,(_ZN39_INTERNAL_476ad838_4_k_cu_6a6914ec_65564cuda3std3__45__cpo3endE - _ZN39_INTERNAL_476ad838_4_k_cu_6a6914ec_65564cute7productE)
_ZN39_INTERNAL_476ad838_4_k_cu_6a6914ec_65564cute7productE:
	.zero		1
	.type		_ZN39_INTERNAL_476ad838_4_k_cu_6a6914ec_65564cuda3std3__45__cpo3endE,@object
	.size		_ZN39_INTERNAL_476ad838_4_k_cu_6a6914ec_65564cuda3std3__45__cpo3endE,(_ZN39_INTERNAL_476ad838_4_k_cu_6a6914ec_65564cuda3std3__419piecewise_constructE - _ZN39_INTERNAL_476ad838_4_k_cu_6a6914ec_65564cuda3std3__45__cpo3endE)
_ZN39_INTERNAL_476ad838_4_k_cu_6a6914ec_65564cuda3std3__45__cpo3endE:
	.zero		1
	.type		_ZN39_INTERNAL_476ad838_4_k_cu_6a6914ec_65564cuda3std3__419piecewise_constructE,@object
	.size		_ZN39_INTERNAL_476ad838_4_k_cu_6a6914ec_65564cuda3std3__419piecewise_constructE,(_ZN39_INTERNAL_476ad838_4_k_cu_6a6914ec_65564cuda3std3__45__cpo4cendE - _ZN39_INTERNAL_476ad838_4_k_cu_6a6914ec_65564cuda3std3__419piecewise_constructE)
_ZN39_INTERNAL_476ad838_4_k_cu_6a6914ec_65564cuda3std3__419piecewise_constructE:
	.zero		1
	.type		_ZN39_INTERNAL_476ad838_4_k_cu_6a6914ec_65564cuda3std3__45__cpo4cendE,@object
	.size		_ZN39_INTERNAL_476ad838_4_k_cu_6a6914ec_65564cuda3std3__45__cpo4cendE,(_ZN39_INTERNAL_476ad838_4_k_cu_6a6914ec_65564cuda3std6ranges3__45__cpo4swapE - _ZN39_INTERNAL_476ad838_4_k_cu_6a6914ec_65564cuda3std3__45__cpo4cendE)
_ZN39_INTERNAL_476ad838_4_k_cu_6a6914ec_65564cuda3std3__45__cpo4cendE:
	.zero		1
	.type		_ZN39_INTERNAL_476ad838_4_k_cu_6a6914ec_65564cuda3std6ranges3__45__cpo4swapE,@object
	.size		_ZN39_INTERNAL_476ad838_4_k_cu_6a6914ec_65564cuda3std6ranges3__45__cpo4swapE,(.L_10 - _ZN39_INTERNAL_476ad838_4_k_cu_6a6914ec_65564cuda3std6ranges3__45__cpo4swapE)
_ZN39_INTERNAL_476ad838_4_k_cu_6a6914ec_65564cuda3std6ranges3__45__cpo4swapE:
	.zero		1
.L_10:


//--------------------- .nv.constant0._ZN7cutlass13device_kernelINS_4gemm6kernel13GemmUniversalIN4cute5tupleIJiiiiEEENS1_10collective13CollectiveMmaINS1_35MainloopSm100TmaUmmaWarpSpecializedILi5ELi2ELi2ENS5_IJNS4_1CILi1EEENSA_ILi2EEESB_EEEEENS5_IJNSA_ILi128EEENSA_ILi256EEENSA_ILi32EEEEEENS_6half_tENS5_IJlSB_lEEESJ_SK_NS4_8TiledMMAINS4_8MMA_AtomIJNS4_20SM100_MMA_F16BF16_SSISJ_SJ_fLi128ELi256ELNS4_4UMMA5MajorE0ELSP_0ELNSO_7ScaleInE0ELSQ_0EEEEEENS4_6LayoutINS5_IJSB_SB_SB_EEENS5_IJNSA_ILi0EEESV_SV_EEEEENS5_IJNS4_10UnderscoreESY_SY_EEEEENS4_23SM90_TMA_LOAD_MULTICASTENS4_14ComposedLayoutINS4_7SwizzleILi2ELi4ELi3EEENS4_18smem_ptr_flag_bitsILi16EEENST_INS5_IJNSA_ILi8EEESH_EEENS5_IJSH_SB_EEEEEEEvNS4_8identityENS4_13SM90_TMA_LOADES1B_vS1C_EENS_8epilogue10collective18CollectiveEpilogueINS1F_23Sm100TmaWarpSpecializedILi4ELi2ELi64ELb1ELb0EEEJSI_NS5_IJNST_ISF_SB_EENST_INSA_ILi64EEESB_EEEEESJ_SK_SJ_SK_NS1F_6fusion15FusionCallbacksIS1J_NS1O_17LinearCombinationISJ_fSJ_fLNS_15FloatRoundStyleE2EEESI_S1N_JEEENS4_5SM1004TMEM4LOAD26SM100_TMEM_LOAD_32dp32b64xES1D_NS12_INS13_ILi3ELi4ELi3EEES16_NST_INS5_IJS17_S1L_EEENS5_IJS1L_SB_EEEEEEENS4_39AutoVectorizingCopyWithAssumedAlignmentILi128EEENS4_14SM90_TMA_STOREES22_S24_S24_EEEvvEEEEvNT_6ParamsE --------------------------
	.section	.nv.constant0._ZN7cutlass13device_kernelINS_4gemm6kernel13GemmUniversalIN4cute5tupleIJiiiiEEENS1_10collective13CollectiveMmaINS1_35MainloopSm100TmaUmmaWarpSpecializedILi5ELi2ELi2ENS5_IJNS4_1CILi1EEENSA_ILi2EEESB_EEEEENS5_IJNSA_ILi128EEENSA_ILi256EEENSA_ILi32EEEEEENS_6half_tENS5_IJlSB_lEEESJ_SK_NS4_8TiledMMAINS4_8MMA_AtomIJNS4_20SM100_MMA_F16BF16_SSISJ_SJ_fLi128ELi256ELNS4_4UMMA5MajorE0ELSP_0ELNSO_7ScaleInE0ELSQ_0EEEEEENS4_6LayoutINS5_IJSB_SB_SB_EEENS5_IJNSA_ILi0EEESV_SV_EEEEENS5_IJNS4_10UnderscoreESY_SY_EEEEENS4_23SM90_TMA_LOAD_MULTICASTENS4_14ComposedLayoutINS4_7SwizzleILi2ELi4ELi3EEENS4_18smem_ptr_flag_bitsILi16EEENST_INS5_IJNSA_ILi8EEESH_EEENS5_IJSH_SB_EEEEEEEvNS4_8identityENS4_13SM90_TMA_LOADES1B_vS1C_EENS_8epilogue10collective18CollectiveEpilogueINS1F_23Sm100TmaWarpSpecializedILi4ELi2ELi64ELb1ELb0EEEJSI_NS5_IJNST_ISF_SB_EENST_INSA_ILi64EEESB_EEEEESJ_SK_SJ_SK_NS1F_6fusion15FusionCallbacksIS1J_NS1O_17LinearCombinationISJ_fSJ_fLNS_15FloatRoundStyleE2EEESI_S1N_JEEENS4_5SM1004TMEM4LOAD26SM100_TMEM_LOAD_32dp32b64xES1D_NS12_INS13_ILi3ELi4ELi3EEES16_NST_INS5_IJS17_S1L_EEENS5_IJS1L_SB_EEEEEEENS4_39AutoVectorizingCopyWithAssumedAlignmentILi128EEENS4_14SM90_TMA_STOREES22_S24_S24_EEEvvEEEEvNT_6ParamsE,"a",@progbits
	.sectionflags	@""
	.align	4
.nv.constant0._ZN7cutlass13device_kernelINS_4gemm6kernel13GemmUniversalIN4cute5tupleIJiiiiEEENS1_10collective13CollectiveMmaINS1_35MainloopSm100TmaUmmaWarpSpecializedILi5ELi2ELi2ENS5_IJNS4_1CILi1EEENSA_ILi2EEESB_EEEEENS5_IJNSA_ILi128EEENSA_ILi256EEENSA_ILi32EEEEEENS_6half_tENS5_IJlSB_lEEESJ_SK_NS4_8TiledMMAINS4_8MMA_AtomIJNS4_20SM100_MMA_F16BF16_SSISJ_SJ_fLi128ELi256ELNS4_4UMMA5MajorE0ELSP_0ELNSO_7ScaleInE0ELSQ_0EEEEEENS4_6LayoutINS5_IJSB_SB_SB_EEENS5_IJNSA_ILi0EEESV_SV_EEEEENS5_IJNS4_10UnderscoreESY_SY_EEEEENS4_23SM90_TMA_LOAD_MULTICASTENS4_14ComposedLayoutINS4_7SwizzleILi2ELi4ELi3EEENS4_18smem_ptr_flag_bitsILi16EEENST_INS5_IJNSA_ILi8EEESH_EEENS5_IJSH_SB_EEEEEEEvNS4_8identityENS4_13SM90_TMA_LOADES1B_vS1C_EENS_8epilogue10collective18CollectiveEpilogueINS1F_23Sm100TmaWarpSpecializedILi4ELi2ELi64ELb1ELb0EEEJSI_NS5_IJNST_ISF_SB_EENST_INSA_ILi64EEESB_EEEEESJ_SK_SJ_SK_NS1F_6fusion15FusionCallbacksIS1J_NS1O_17LinearCombinationISJ_fSJ_fLNS_15FloatRoundStyleE2EEESI_S1N_JEEENS4_5SM1004TMEM4LOAD26SM100_TMEM_LOAD_32dp32b64xES1D_NS12_INS13_ILi3ELi4ELi3EEES16_NST_INS5_IJS17_S1L_EEENS5_IJS1L_SB_EEEEEEENS4_39AutoVectorizingCopyWithAssumedAlignmentILi128EEENS4_14SM90_TMA_STOREES22_S24_S24_EEEvvEEEEvNT_6ParamsE:
	.zero		2944


//--------------------- SYMBOLS --------------------------

	.type		.nv.reservedSmem.offset0,@object
	.size		.nv.reservedSmem.offset0,0x4
	.type		.nv.reservedSmem.cap,@object
	.size		.nv.reservedSmem.cap,0x4
	.type		__assertfail,@function
